	.target	sm_90a

	.elftype	@"ET_EXEC"


//--------------------- .note.nv.tkinfo           --------------------------
	.section	.note.nv.tkinfo,"",@"SHT_NOTE"
	.sectionflags	@"SHF_NOTE_NV_TKINFO"
	.tkinfo
        /*0018*/ 	.word	0x00000002
        /*0030*/ 	.string	""
        /*0030*/ 	.string	"ptxas"
        /*0030*/ 	.string	"Cuda compilation tools, release 13.0, V13.0.88"
        /*0030*/ 	.string	"Build cuda_13.0.r13.0/compiler.36424714_0"
        /*0030*/ 	.string	"-arch sm_90a -m 64 "



//--------------------- .note.nv.cuinfo           --------------------------
	.section	.note.nv.cuinfo,"",@"SHT_NOTE"
	.sectionflags	@"SHF_NOTE_NV_CUINFO"
        /*0018*/ 	.short	0x0002
        /*001a*/ 	.short	0x005a
        /*001c*/ 	.short	0x0082
	.zero		2


//--------------------- .nv.info                  --------------------------
	.section	.nv.info,"",@"SHT_CUDA_INFO"
	.align	4


	//----- nvinfo : EIATTR_REGCOUNT
	.align		4
        /*0000*/ 	.byte	0x04, 0x2f
        /*0002*/ 	.short	(.L_12 - .L_11)
	.align		4
.L_11:
        /*0004*/ 	.word	index@(_ZN7cutlass13device_kernelINS_4gemm6kernel13GemmUniversalIN4cute5tupleIJiiiiEEENS1_10collective13CollectiveMmaINS1_37MainloopSm90TmaGmmaWarpSpecializedFP8ILi5ENS5_IJNS4_1CILi1EEESB_SB_EEENS1_35KernelTmaWarpSpecializedCooperativeEEENS5_IJNSA_ILi512EEENSA_ILi96EEENSA_ILi64EEEEEENS_12float_e4m3_tENS5_IJlSB_lEEESJ_SK_NS4_8TiledMMAINS4_8MMA_AtomIJNS4_4SM904GMMA30MMA_64x96x32_F32E4M3E4M3_SS_TNILNSO_7ScaleInE1ELSQ_1EEEEEENS4_6LayoutINS5_IJNSA_ILi2EEESB_SB_EEENS5_IJSB_NSA_ILi0EEESW_EEEEENS5_IJNS4_10UnderscoreESZ_SZ_EEEEENS4_13SM90_TMA_LOADENS4_14ComposedLayoutINS4_7SwizzleILi2ELi4ELi3EEENS4_18smem_ptr_flag_bitsILi8EEENST_INS5_IJNSA_ILi8EEESH_EEENS5_IJSH_SB_EEEEEEEvNS4_8identityES12_S1C_vS1D_EENS_8epilogue10collective6detail29Sm90TmaWarpSpecializedAdapterINS1G_15DefaultEpilogueISJ_SK_SK_NS1F_6thread17LinearCombinationISJ_Li1EffLNS1K_9ScaleType4KindE0ELNS_15FloatRoundStyleE2ESJ_EENS1_15EpilogueDefaultEEEEEvvEEEEvNT_6ParamsE)
        /*0008*/ 	.word	0x000000a8


	//----- nvinfo : EIATTR_FRAME_SIZE
	.align		4
.L_12:
        /*000c*/ 	.byte	0x04, 0x11
        /*000e*/ 	.short	(.L_14 - .L_13)
	.align		4
.L_13:
        /*0010*/ 	.word	index@(_ZN7cutlass13device_kernelINS_4gemm6kernel13GemmUniversalIN4cute5tupleIJiiiiEEENS1_10collective13CollectiveMmaINS1_37MainloopSm90TmaGmmaWarpSpecializedFP8ILi5ENS5_IJNS4_1CILi1EEESB_SB_EEENS1_35KernelTmaWarpSpecializedCooperativeEEENS5_IJNSA_ILi512EEENSA_ILi96EEENSA_ILi64EEEEEENS_12float_e4m3_tENS5_IJlSB_lEEESJ_SK_NS4_8TiledMMAINS4_8MMA_AtomIJNS4_4SM904GMMA30MMA_64x96x32_F32E4M3E4M3_SS_TNILNSO_7ScaleInE1ELSQ_1EEEEEENS4_6LayoutINS5_IJNSA_ILi2EEESB_SB_EEENS5_IJSB_NSA_ILi0EEESW_EEEEENS5_IJNS4_10UnderscoreESZ_SZ_EEEEENS4_13SM90_TMA_LOADENS4_14ComposedLayoutINS4_7SwizzleILi2ELi4ELi3EEENS4_18smem_ptr_flag_bitsILi8EEENST_INS5_IJNSA_ILi8EEESH_EEENS5_IJSH_SB_EEEEEEEvNS4_8identityES12_S1C_vS1D_EENS_8epilogue10collective6detail29Sm90TmaWarpSpecializedAdapterINS1G_15DefaultEpilogueISJ_SK_SK_NS1F_6thread17LinearCombinationISJ_Li1EffLNS1K_9ScaleType4KindE0ELNS_15FloatRoundStyleE2ESJ_EENS1_15EpilogueDefaultEEEEEvvEEEEvNT_6ParamsE)
        /*0014*/ 	.word	0x00000308


	//----- nvinfo : EIATTR_MIN_STACK_SIZE
	.align		4
.L_14:
        /*0018*/ 	.byte	0x04, 0x12
        /*001a*/ 	.short	(.L_16 - .L_15)
	.align		4
.L_15:
        /*001c*/ 	.word	index@(_ZN7cutlass13device_kernelINS_4gemm6kernel13GemmUniversalIN4cute5tupleIJiiiiEEENS1_10collective13CollectiveMmaINS1_37MainloopSm90TmaGmmaWarpSpecializedFP8ILi5ENS5_IJNS4_1CILi1EEESB_SB_EEENS1_35KernelTmaWarpSpecializedCooperativeEEENS5_IJNSA_ILi512EEENSA_ILi96EEENSA_ILi64EEEEEENS_12float_e4m3_tENS5_IJlSB_lEEESJ_SK_NS4_8TiledMMAINS4_8MMA_AtomIJNS4_4SM904GMMA30MMA_64x96x32_F32E4M3E4M3_SS_TNILNSO_7ScaleInE1ELSQ_1EEEEEENS4_6LayoutINS5_IJNSA_ILi2EEESB_SB_EEENS5_IJSB_NSA_ILi0EEESW_EEEEENS5_IJNS4_10UnderscoreESZ_SZ_EEEEENS4_13SM90_TMA_LOADENS4_14ComposedLayoutINS4_7SwizzleILi2ELi4ELi3EEENS4_18smem_ptr_flag_bitsILi8EEENST_INS5_IJNSA_ILi8EEESH_EEENS5_IJSH_SB_EEEEEEEvNS4_8identityES12_S1C_vS1D_EENS_8epilogue10collective6detail29Sm90TmaWarpSpecializedAdapterINS1G_15DefaultEpilogueISJ_SK_SK_NS1F_6thread17LinearCombinationISJ_Li1EffLNS1K_9ScaleType4KindE0ELNS_15FloatRoundStyleE2ESJ_EENS1_15EpilogueDefaultEEEEEvvEEEEvNT_6ParamsE)
        /*0020*/ 	.word	0x00000308
.L_16:


//--------------------- .nv.compat                --------------------------
	.section	.nv.compat,"",@"SHT_CUDA_COMPAT_INFO"
	.align	4
        /*0000*/ 	.byte	0x02, 0x09, 0x01, 0x00, 0x02, 0x02, 0x04, 0x00, 0x02, 0x05, 0x05, 0x00, 0x03, 0x07, 0x01, 0x01
        /*0010*/ 	.byte	0x02, 0x03, 0x01, 0x00, 0x02, 0x06, 0x01, 0x00, 0x04, 0x0b, 0x08, 0x00, 0x00, 0x00, 0x00, 0x00
        /*0020*/ 	.byte	0x00, 0x00, 0x00, 0x00


//--------------------- .nv.info._ZN7cutlass13device_kernelINS_4gemm6kernel13GemmUniversalIN4cute5tupleIJiiiiEEENS1_10collective13CollectiveMmaINS1_37MainloopSm90TmaGmmaWarpSpecializedFP8ILi5ENS5_IJNS4_1CILi1EEESB_SB_EEENS1_35KernelTmaWarpSpecializedCooperativeEEENS5_IJNSA_ILi512EEENSA_ILi96EEENSA_ILi64EEEEEENS_12float_e4m3_tENS5_IJlSB_lEEESJ_SK_NS4_8TiledMMAINS4_8MMA_AtomIJNS4_4SM904GMMA30MMA_64x96x32_F32E4M3E4M3_SS_TNILNSO_7ScaleInE1ELSQ_1EEEEEENS4_6LayoutINS5_IJNSA_ILi2EEESB_SB_EEENS5_IJSB_NSA_ILi0EEESW_EEEEENS5_IJNS4_10UnderscoreESZ_SZ_EEEEENS4_13SM90_TMA_LOADENS4_14ComposedLayoutINS4_7SwizzleILi2ELi4ELi3EEENS4_18smem_ptr_flag_bitsILi8EEENST_INS5_IJNSA_ILi8EEESH_EEENS5_IJSH_SB_EEEEEEEvNS4_8identityES12_S1C_vS1D_EENS_8epilogue10collective6detail29Sm90TmaWarpSpecializedAdapterINS1G_15DefaultEpilogueISJ_SK_SK_NS1F_6thread17LinearCombinationISJ_Li1EffLNS1K_9ScaleType4KindE0ELNS_15FloatRoundStyleE2ESJ_EENS1_15EpilogueDefaultEEEEEvvEEEEvNT_6ParamsE --------------------------
	.section	.nv.info._ZN7cutlass13device_kernelINS_4gemm6kernel13GemmUniversalIN4cute5tupleIJiiiiEEENS1_10collective13CollectiveMmaINS1_37MainloopSm90TmaGmmaWarpSpecializedFP8ILi5ENS5_IJNS4_1CILi1EEESB_SB_EEENS1_35KernelTmaWarpSpecializedCooperativeEEENS5_IJNSA_ILi512EEENSA_ILi96EEENSA_ILi64EEEEEENS_12float_e4m3_tENS5_IJlSB_lEEESJ_SK_NS4_8TiledMMAINS4_8MMA_AtomIJNS4_4SM904GMMA30MMA_64x96x32_F32E4M3E4M3_SS_TNILNSO_7ScaleInE1ELSQ_1EEEEEENS4_6LayoutINS5_IJNSA_ILi2EEESB_SB_EEENS5_IJSB_NSA_ILi0EEESW_EEEEENS5_IJNS4_10UnderscoreESZ_SZ_EEEEENS4_13SM90_TMA_LOADENS4_14ComposedLayoutINS4_7SwizzleILi2ELi4ELi3EEENS4_18smem_ptr_flag_bitsILi8EEENST_INS5_IJNSA_ILi8EEESH_EEENS5_IJSH_SB_EEEEEEEvNS4_8identityES12_S1C_vS1D_EENS_8epilogue10collective6detail29Sm90TmaWarpSpecializedAdapterINS1G_15DefaultEpilogueISJ_SK_SK_NS1F_6thread17LinearCombinationISJ_Li1EffLNS1K_9ScaleType4KindE0ELNS_15FloatRoundStyleE2ESJ_EENS1_15EpilogueDefaultEEEEEvvEEEEvNT_6ParamsE,"",@"SHT_CUDA_INFO"
	.sectionflags	@""
	.align	4


	//----- nvinfo : EIATTR_CUDA_API_VERSION
	.align		4
        /*0000*/ 	.byte	0x04, 0x37
        /*0002*/ 	.short	(.L_18 - .L_17)
.L_17:
        /*0004*/ 	.word	0x00000082


	//----- nvinfo : EIATTR_KPARAM_INFO
	.align		4
.L_18:
        /*0008*/ 	.byte	0x04, 0x17
        /*000a*/ 	.short	(.L_20 - .L_19)
.L_19:
        /*000c*/ 	.word	0x00000000
        /*0010*/ 	.short	0x0000
        /*0012*/ 	.short	0x0070
        /*0014*/ 	.byte	0x00, 0xf0, 0x01, 0x10


	//----- nvinfo : EIATTR_SPARSE_MMA_MASK
	.align		4
.L_20:
        /*0018*/ 	.byte	0x03, 0x50
        /*001a*/ 	.short	0x0000


	//----- nvinfo : EIATTR_MAXREG_COUNT
	.align		4
        /*001c*/ 	.byte	0x03, 0x1b
        /*001e*/ 	.short	0x00a8


	//----- nvinfo : EIATTR_NUM_BARRIERS
	.align		4
        /*0020*/ 	.byte	0x02, 0x4c
        /*0022*/ 	.byte	0x01
	.zero		1


	//----- nvinfo : EIATTR_ANNOTATIONS
	.align		4
        /*0024*/ 	.byte	0x04, 0x55
        /*0026*/ 	.short	(.L_22 - .L_21)


	//   ....[0]....
.L_21:
        /*0028*/ 	.word	0x00000001
        /*002c*/ 	.byte	0xd0, 0x05, 0x00, 0x00, 0x01, 0x00, 0x00, 0x00, 0xf0, 0x05, 0x00, 0x00, 0x01, 0x00, 0x00, 0x00
        /* <DEDUP_REMOVED lines=774> */
        /*309c*/ 	.byte	0x40, 0x0e, 0x02, 0x00, 0x01, 0x00, 0x00, 0x00, 0x90, 0x0e, 0x02, 0x00


	//----- nvinfo : EIATTR_MERCURY_ISA_VERSION
	.align		4
.L_22:
        /*30a8*/ 	.byte	0x03, 0x5f
        /*30aa*/ 	.short	0x0101


	//----- nvinfo : EIATTR_INT_WARP_WIDE_INSTR_OFFSETS
	.align		4
        /*30ac*/ 	.byte	0x04, 0x31
        /*30ae*/ 	.short	(.L_24 - .L_23)


	//   ....[0]....
.L_23:
        /*30b0*/ 	.word	0x000004b0


	//   ....[1]....
        /*30b4*/ 	.word	0x000004d0


	//   ....[2]....
        /*30b8*/ 	.word	0x000005e0


	//----- nvinfo : EIATTR_COOP_GROUP_MASK_REGIDS
	.align		4
.L_24:
        /*30bc*/ 	.byte	0x04, 0x29
        /*30be*/ 	.short	(.L_26 - .L_25)


	//   ....[0]....
.L_25:
        /*30c0*/ 	.word	0xffffffff


	//   ....[1]....
        /*30c4*/ 	.word	0xffffffff


	//   ....[2]....
        /*30c8*/ 	.word	0xffffffff


	//   ....[3]....
        /*30cc*/ 	.word	0xffffffff


	//   ....[4]....
        /*30d0*/ 	.word	0xffffffff


	//----- nvinfo : EIATTR_COOP_GROUP_INSTR_OFFSETS
	.align		4
.L_26:
        /*30d4*/ 	.byte	0x04, 0x28
        /*30d6*/ 	.short	(.L_28 - .L_27)


	//   ....[0]....
.L_27:
        /*30d8*/ 	.word	0x00000070


	//   ....[1]....
        /*30dc*/ 	.word	0x00000080


	//   ....[2]....
        /*30e0*/ 	.word	0x000001a0


	//   ....[3]....
        /*30e4*/ 	.word	0x000003e0


	//   ....[4]....
        /*30e8*/ 	.word	0x00001fb0


	//----- nvinfo : EIATTR_REG_RECONFIG
	.align		4
.L_28:
        /*30ec*/ 	.byte	0x01, 0x54
	.zero		2


	//----- nvinfo : EIATTR_MBARRIER_INSTR_OFFSETS
	.align		4
        /*30f0*/ 	.byte	0x04, 0x39
        /*30f2*/ 	.short	(.L_30 - .L_29)


	//   ....[0]....
.L_29:
        /*30f4*/ 	.word	0x00000320
        /*30f8*/ 	.word	0x000000ff
        /*30fc*/ 	.word	0x00000000
        /*3100*/ 	.short	0x0100
        /*3102*/ 	.byte	0x0a
	.zero		1


	//   ....[1]....
        /*3104*/ 	.word	0x00000330
        /*3108*/ 	.word	0x000000ff
        /*310c*/ 	.word	0x00000028
        /*3110*/ 	.short	0x0100
        /*3112*/ 	.byte	0x0a
	.zero		1


	//   ....[2]....
        /*3114*/ 	.word	0x00000340
        /*3118*/ 	.word	0x000000ff
        /*311c*/ 	.word	0x00000008
        /*3120*/ 	.short	0x0100
        /*3122*/ 	.byte	0x0a
	.zero		1


	//   ....[3]....
        /*3124*/ 	.word	0x00000350
        /*3128*/ 	.word	0x000000ff
        /*312c*/ 	.word	0x00000030
        /*3130*/ 	.short	0x0100
        /*3132*/ 	.byte	0x0a
	.zero		1


	//   ....[4]....
        /*3134*/ 	.word	0x00000360
        /*3138*/ 	.word	0x000000ff
        /*313c*/ 	.word	0x00000010
        /*3140*/ 	.short	0x0100
        /*3142*/ 	.byte	0x0a
	.zero		1


	//   ....[5]....
        /*3144*/ 	.word	0x00000370
        /*3148*/ 	.word	0x000000ff
        /*314c*/ 	.word	0x00000038
        /*3150*/ 	.short	0x0100
        /*3152*/ 	.byte	0x0a
	.zero		1


	//   ....[6]....
        /*3154*/ 	.word	0x00000380
        /*3158*/ 	.word	0x000000ff
        /*315c*/ 	.word	0x00000018
        /*3160*/ 	.short	0x0100
        /*3162*/ 	.byte	0x0a
	.zero		1


	//   ....[7]....
        /*3164*/ 	.word	0x00000390
        /*3168*/ 	.word	0x000000ff
        /*316c*/ 	.word	0x00000040
        /*3170*/ 	.short	0x0100
        /*3172*/ 	.byte	0x0a
	.zero		1


	//   ....[8]....
        /*3174*/ 	.word	0x000003a0
        /*3178*/ 	.word	0x000000ff
        /*317c*/ 	.word	0x00000020
        /*3180*/ 	.short	0x0100
        /*3182*/ 	.byte	0x0a
	.zero		1


	//   ....[9]....
        /*3184*/ 	.word	0x000003b0
        /*3188*/ 	.word	0x000000ff
        /*318c*/ 	.word	0x00000048
        /*3190*/ 	.short	0x0100
        /*3192*/ 	.byte	0x0a
	.zero		1


	//   ....[10]....
        /*3194*/ 	.word	0x00000610
        /*3198*/ 	.word	0x000000ff
        /*319c*/ 	.word	0x00000060
        /*31a0*/ 	.short	0x0100
        /*31a2*/ 	.byte	0x08
	.zero		1


	//   ....[11]....
        /*31a4*/ 	.word	0x00000620
        /*31a8*/ 	.word	0x000000ff
        /*31ac*/ 	.word	0x00000068
        /*31b0*/ 	.short	0x0100
        /*31b2*/ 	.byte	0x08
	.zero		1


	//   ....[12]....
        /*31b4*/ 	.word	0x000023c0
        /*31b8*/ 	.word	0x000000ff
        /*31bc*/ 	.word	0x00000000
        /*31c0*/ 	.short	0x010a
        /*31c2*/ 	.byte	0x14
	.zero		1


	//   ....[13]....
        /*31c4*/ 	.word	0x00002420
        /*31c8*/ 	.word	0x000000ff
        /*31cc*/ 	.word	0x00000000
        /*31d0*/ 	.short	0x010a
        /*31d2*/ 	.byte	0x14
	.zero		1


	//   ....[14]....
        /*31d4*/ 	.word	0x00004960
        /*31d8*/ 	.word	0x000000ff
        /*31dc*/ 	.word	0x00000000
        /*31e0*/ 	.short	0x010a
        /*31e2*/ 	.byte	0x16
	.zero		1


	//   ....[15]....
        /*31e4*/ 	.word	0x000049a0
        /*31e8*/ 	.word	0x000000ff
        /*31ec*/ 	.word	0x00000000
        /*31f0*/ 	.short	0x010a
        /*31f2*/ 	.byte	0x16
	.zero		1


	//   ....[16]....
        /*31f4*/ 	.word	0x00006f20
        /*31f8*/ 	.word	0x000000ff
        /*31fc*/ 	.word	0x00000000
        /*3200*/ 	.short	0x0101
        /*3202*/ 	.byte	0x15
	.zero		1


	//   ....[17]....
        /*3204*/ 	.word	0x00009530
        /*3208*/ 	.word	0x000000ff
        /*320c*/ 	.word	0x00000000
        /*3210*/ 	.short	0x0101
        /*3212*/ 	.byte	0x06
	.zero		1


	//   ....[18]....
        /*3214*/ 	.word	0x00020010
        /*3218*/ 	.word	0x0000000e
        /*321c*/ 	.word	0x00000028
        /*3220*/ 	.short	0x010a
        /*3222*/ 	.byte	0x3f
	.zero		1


	//   ....[19]....
        /*3224*/ 	.word	0x000203a0
        /*3228*/ 	.word	0x00000004
        /*322c*/ 	.word	0x00000068
        /*3230*/ 	.short	0x0101
        /*3232*/ 	.byte	0x3f
	.zero		1


	//   ....[20]....
        /*3234*/ 	.word	0x00020b50
        /*3238*/ 	.word	0x00000007
        /*323c*/ 	.word	0x00000000
        /*3240*/ 	.short	0x010a
        /*3242*/ 	.byte	0x3f
	.zero		1


	//   ....[21]....
        /*3244*/ 	.word	0x00020bd0
        /*3248*/ 	.word	0x00000009
        /*324c*/ 	.word	0x00000000
        /*3250*/ 	.short	0x010a
        /*3252*/ 	.byte	0x3f
	.zero		1


	//   ....[22]....
        /*3254*/ 	.word	0x00020c60
        /*3258*/ 	.word	0x00000006
        /*325c*/ 	.word	0x00000000
        /*3260*/ 	.short	0x010a
        /*3262*/ 	.byte	0x3f
	.zero		1


	//   ....[23]....
        /*3264*/ 	.word	0x00020cf0
        /*3268*/ 	.word	0x00000009
        /*326c*/ 	.word	0x00000000
        /*3270*/ 	.short	0x010a
        /*3272*/ 	.byte	0x3f
	.zero		1


	//   ....[24]....
        /*3274*/ 	.word	0x00020d80
        /*3278*/ 	.word	0x00000003
        /*327c*/ 	.word	0x00000000
        /*3280*/ 	.short	0x010a
        /*3282*/ 	.byte	0x3f
	.zero		1


	//   ....[25]....
        /*3284*/ 	.word	0x00020df0
        /*3288*/ 	.word	0x00000003
        /*328c*/ 	.word	0x00000000
        /*3290*/ 	.short	0x010a
        /*3292*/ 	.byte	0x3f
	.zero		1


	//   ....[26]....
        /*3294*/ 	.word	0x00020e60
        /*3298*/ 	.word	0x00000000
        /*329c*/ 	.word	0x00000000
        /*32a0*/ 	.short	0x010a
        /*32a2*/ 	.byte	0x3f
	.zero		1


	//   ....[27]....
        /*32a4*/ 	.word	0x00020f40
        /*32a8*/ 	.word	0x0000000e
        /*32ac*/ 	.word	0x00000028
        /*32b0*/ 	.short	0x010a
        /*32b2*/ 	.byte	0x3f
	.zero		1


	//   ....[28]....
        /*32b4*/ 	.word	0x00021020
        /*32b8*/ 	.word	0x00000007
        /*32bc*/ 	.word	0x00000000
        /*32c0*/ 	.short	0x010a
        /*32c2*/ 	.byte	0x3f
	.zero		1


	//   ....[29]....
        /*32c4*/ 	.word	0x00021070
        /*32c8*/ 	.word	0x00000009
        /*32cc*/ 	.word	0x00000000
        /*32d0*/ 	.short	0x010a
        /*32d2*/ 	.byte	0x3f
	.zero		1


	//   ....[30]....
        /*32d4*/ 	.word	0x000210c0
        /*32d8*/ 	.word	0x00000006
        /*32dc*/ 	.word	0x00000000
        /*32e0*/ 	.short	0x010a
        /*32e2*/ 	.byte	0x3f
	.zero		1


	//   ....[31]....
        /*32e4*/ 	.word	0x00021110
        /*32e8*/ 	.word	0x00000009
        /*32ec*/ 	.word	0x00000000
        /*32f0*/ 	.short	0x010a
        /*32f2*/ 	.byte	0x3f
	.zero		1


	//----- nvinfo : EIATTR_NUM_MBARRIERS
	.align		4
.L_30:
        /*32f4*/ 	.byte	0x03, 0x38
        /*32f6*/ 	.short	0x000c


	//----- nvinfo : EIATTR_EXIT_INSTR_OFFSETS
	.align		4
        /*32f8*/ 	.byte	0x04, 0x1c
        /*32fa*/ 	.short	(.L_32 - .L_31)


	//   ....[0]....
.L_31:
        /*32fc*/ 	.word	0x00000680


	//   ....[1]....
        /*3300*/ 	.word	0x00000fe0


	//   ....[2]....
        /*3304*/ 	.word	0x0001f610


	//   ....[3]....
        /*3308*/ 	.word	0x0001fca0


	//   ....[4]....
        /*330c*/ 	.word	0x00020dd0


	//----- nvinfo : EIATTR_MAX_THREADS
	.align		4
.L_32:
        /*3310*/ 	.byte	0x04, 0x05
        /*3312*/ 	.short	(.L_34 - .L_33)
.L_33:
        /*3314*/ 	.word	0x00000180
        /*3318*/ 	.word	0x00000001
        /*331c*/ 	.word	0x00000001


	//----- nvinfo : EIATTR_CRS_STACK_SIZE
	.align		4
.L_34:
        /*3320*/ 	.byte	0x04, 0x1e
        /*3322*/ 	.short	(.L_36 - .L_35)
.L_35:
        /*3324*/ 	.word	0x00000000


	//----- nvinfo : EIATTR_CBANK_PARAM_SIZE
	.align		4
.L_36:
        /*3328*/ 	.byte	0x03, 0x19
        /*332a*/ 	.short	0x0470


	//----- nvinfo : EIATTR_PARAM_CBANK
	.align		4
        /*332c*/ 	.byte	0x04, 0x0a
        /*332e*/ 	.short	(.L_38 - .L_37)
	.align		4
.L_37:
        /*3330*/ 	.word	index@(.nv.constant0._ZN7cutlass13device_kernelINS_4gemm6kernel13GemmUniversalIN4cute5tupleIJiiiiEEENS1_10collective13CollectiveMmaINS1_37MainloopSm90TmaGmmaWarpSpecializedFP8ILi5ENS5_IJNS4_1CILi1EEESB_SB_EEENS1_35KernelTmaWarpSpecializedCooperativeEEENS5_IJNSA_ILi512EEENSA_ILi96EEENSA_ILi64EEEEEENS_12float_e4m3_tENS5_IJlSB_lEEESJ_SK_NS4_8TiledMMAINS4_8MMA_AtomIJNS4_4SM904GMMA30MMA_64x96x32_F32E4M3E4M3_SS_TNILNSO_7ScaleInE1ELSQ_1EEEEEENS4_6LayoutINS5_IJNSA_ILi2EEESB_SB_EEENS5_IJSB_NSA_ILi0EEESW_EEEEENS5_IJNS4_10UnderscoreESZ_SZ_EEEEENS4_13SM90_TMA_LOADENS4_14ComposedLayoutINS4_7SwizzleILi2ELi4ELi3EEENS4_18smem_ptr_flag_bitsILi8EEENST_INS5_IJNSA_ILi8EEESH_EEENS5_IJSH_SB_EEEEEEEvNS4_8identityES12_S1C_vS1D_EENS_8epilogue10collective6detail29Sm90TmaWarpSpecializedAdapterINS1G_15DefaultEpilogueISJ_SK_SK_NS1F_6thread17LinearCombinationISJ_Li1EffLNS1K_9ScaleType4KindE0ELNS_15FloatRoundStyleE2ESJ_EENS1_15EpilogueDefaultEEEEEvvEEEEvNT_6ParamsE)
        /*3334*/ 	.short	0x0210
        /*3336*/ 	.short	0x0470


	//----- nvinfo : EIATTR_SW_WAR
	.align		4
.L_38:
        /*3338*/ 	.byte	0x04, 0x36
        /*333a*/ 	.short	(.L_40 - .L_39)
.L_39:
        /*333c*/ 	.word	0x00000008
.L_40:


//--------------------- .nv.callgraph             --------------------------
	.section	.nv.callgraph,"",@"SHT_CUDA_CALLGRAPH"
	.align	4
	.sectionentsize	8
	.align		4
        /*0000*/ 	.word	0x00000000
	.align		4
        /*0004*/ 	.word	0xffffffff
	.align		4
        /*0008*/ 	.word	0x00000000
	.align		4
        /*000c*/ 	.word	0xfffffffe
	.align		4
        /*0010*/ 	.word	0x00000000
	.align		4
        /*0014*/ 	.word	0xfffffffd
	.align		4
        /*0018*/ 	.word	0x00000000
	.align		4
        /*001c*/ 	.word	0xfffffffc


//--------------------- .nv.constant4             --------------------------
	.section	.nv.constant4,"a",@progbits
	.align	8
	.align		8
.nv.constant4:
        /*0000*/ 	.dword	_ZN40_INTERNAL_0c5ecf4a_4_k_cu_34020eed_189744cuda3std3__45__cpo5beginE
	.align		8
        /*0008*/ 	.dword	_ZN40_INTERNAL_0c5ecf4a_4_k_cu_34020eed_189744cuda3std3__45__cpo3endE
	.align		8
        /*0010*/ 	.dword	_ZN40_INTERNAL_0c5ecf4a_4_k_cu_34020eed_189744cuda3std3__45__cpo6cbeginE
	.align		8
        /*0018*/ 	.dword	_ZN40_INTERNAL_0c5ecf4a_4_k_cu_34020eed_189744cuda3std3__45__cpo4cendE
	.align		8
        /*0020*/ 	.dword	_ZN40_INTERNAL_0c5ecf4a_4_k_cu_34020eed_189744cuda3std3__442_GLOBAL__N__0c5ecf4a_4_k_cu_34020eed_189746ignoreE
	.align		8
        /*0028*/ 	.dword	_ZN40_INTERNAL_0c5ecf4a_4_k_cu_34020eed_189744cuda3std3__419piecewise_constructE
	.align		8
        /*0030*/ 	.dword	_ZN40_INTERNAL_0c5ecf4a_4_k_cu_34020eed_189744cuda3std3__48in_placeE
	.align		8
        /*0038*/ 	.dword	_ZN40_INTERNAL_0c5ecf4a_4_k_cu_34020eed_189744cuda3std6ranges3__45__cpo4swapE
	.align		8
        /*0040*/ 	.dword	_ZN40_INTERNAL_0c5ecf4a_4_k_cu_34020eed_189744cuda3std6ranges3__45__cpo9iter_moveE
	.align		8
        /*0048*/ 	.dword	_ZN40_INTERNAL_0c5ecf4a_4_k_cu_34020eed_189744cute7productE
	.align		8
        /*0050*/ 	.dword	_ZN40_INTERNAL_0c5ecf4a_4_k_cu_34020eed_189744cute1_E


//--------------------- .text._ZN7cutlass13device_kernelINS_4gemm6kernel13GemmUniversalIN4cute5tupleIJiiiiEEENS1_10collective13CollectiveMmaINS1_37MainloopSm90TmaGmmaWarpSpecializedFP8ILi5ENS5_IJNS4_1CILi1EEESB_SB_EEENS1_35KernelTmaWarpSpecializedCooperativeEEENS5_IJNSA_ILi512EEENSA_ILi96EEENSA_ILi64EEEEEENS_12float_e4m3_tENS5_IJlSB_lEEESJ_SK_NS4_8TiledMMAINS4_8MMA_AtomIJNS4_4SM904GMMA30MMA_64x96x32_F32E4M3E4M3_SS_TNILNSO_7ScaleInE1ELSQ_1EEEEEENS4_6LayoutINS5_IJNSA_ILi2EEESB_SB_EEENS5_IJSB_NSA_ILi0EEESW_EEEEENS5_IJNS4_10UnderscoreESZ_SZ_EEEEENS4_13SM90_TMA_LOADENS4_14ComposedLayoutINS4_7SwizzleILi2ELi4ELi3EEENS4_18smem_ptr_flag_bitsILi8EEENST_INS5_IJNSA_ILi8EEESH_EEENS5_IJSH_SB_EEEEEEEvNS4_8identityES12_S1C_vS1D_EENS_8epilogue10collective6detail29Sm90TmaWarpSpecializedAdapterINS1G_15DefaultEpilogueISJ_SK_SK_NS1F_6thread17LinearCombinationISJ_Li1EffLNS1K_9ScaleType4KindE0ELNS_15FloatRoundStyleE2ESJ_EENS1_15EpilogueDefaultEEEEEvvEEEEvNT_6ParamsE --------------------------
	.section	.text._ZN7cutlass13device_kernelINS_4gemm6kernel13GemmUniversalIN4cute5tupleIJiiiiEEENS1_10collective13CollectiveMmaINS1_37MainloopSm90TmaGmmaWarpSpecializedFP8ILi5ENS5_IJNS4_1CILi1EEESB_SB_EEENS1_35KernelTmaWarpSpecializedCooperativeEEENS5_IJNSA_ILi512EEENSA_ILi96EEENSA_ILi64EEEEEENS_12float_e4m3_tENS5_IJlSB_lEEESJ_SK_NS4_8TiledMMAINS4_8MMA_AtomIJNS4_4SM904GMMA30MMA_64x96x32_F32E4M3E4M3_SS_TNILNSO_7ScaleInE1ELSQ_1EEEEEENS4_6LayoutINS5_IJNSA_ILi2EEESB_SB_EEENS5_IJSB_NSA_ILi0EEESW_EEEEENS5_IJNS4_10UnderscoreESZ_SZ_EEEEENS4_13SM90_TMA_LOADENS4_14ComposedLayoutINS4_7SwizzleILi2ELi4ELi3EEENS4_18smem_ptr_flag_bitsILi8EEENST_INS5_IJNSA_ILi8EEESH_EEENS5_IJSH_SB_EEEEEEEvNS4_8identityES12_S1C_vS1D_EENS_8epilogue10collective6detail29Sm90TmaWarpSpecializedAdapterINS1G_15DefaultEpilogueISJ_SK_SK_NS1F_6thread17LinearCombinationISJ_Li1EffLNS1K_9ScaleType4KindE0ELNS_15FloatRoundStyleE2ESJ_EENS1_15EpilogueDefaultEEEEEvvEEEEvNT_6ParamsE,"ax",@progbits
	.align	128
.text._ZN7cutlass13device_kernelINS_4gemm6kernel13GemmUniversalIN4cute5tupleIJiiiiEEENS1_10collective13CollectiveMmaINS1_37MainloopSm90TmaGmmaWarpSpecializedFP8ILi5ENS5_IJNS4_1CILi1EEESB_SB_EEENS1_35KernelTmaWarpSpecializedCooperativeEEENS5_IJNSA_ILi512EEENSA_ILi96EEENSA_ILi64EEEEEENS_12float_e4m3_tENS5_IJlSB_lEEESJ_SK_NS4_8TiledMMAINS4_8MMA_AtomIJNS4_4SM904GMMA30MMA_64x96x32_F32E4M3E4M3_SS_TNILNSO_7ScaleInE1ELSQ_1EEEEEENS4_6LayoutINS5_IJNSA_ILi2EEESB_SB_EEENS5_IJSB_NSA_ILi0EEESW_EEEEENS5_IJNS4_10UnderscoreESZ_SZ_EEEEENS4_13SM90_TMA_LOADENS4_14ComposedLayoutINS4_7SwizzleILi2ELi4ELi3EEENS4_18smem_ptr_flag_bitsILi8EEENST_INS5_IJNSA_ILi8EEESH_EEENS5_IJSH_SB_EEEEEEEvNS4_8identityES12_S1C_vS1D_EENS_8epilogue10collective6detail29Sm90TmaWarpSpecializedAdapterINS1G_15DefaultEpilogueISJ_SK_SK_NS1F_6thread17LinearCombinationISJ_Li1EffLNS1K_9ScaleType4KindE0ELNS_15FloatRoundStyleE2ESJ_EENS1_15EpilogueDefaultEEEEEvvEEEEvNT_6ParamsE:
        .type           _ZN7cutlass13device_kernelINS_4gemm6kernel13GemmUniversalIN4cute5tupleIJiiiiEEENS1_10collective13CollectiveMmaINS1_37MainloopSm90TmaGmmaWarpSpecializedFP8ILi5ENS5_IJNS4_1CILi1EEESB_SB_EEENS1_35KernelTmaWarpSpecializedCooperativeEEENS5_IJNSA_ILi512EEENSA_ILi96EEENSA_ILi64EEEEEENS_12float_e4m3_tENS5_IJlSB_lEEESJ_SK_NS4_8TiledMMAINS4_8MMA_AtomIJNS4_4SM904GMMA30MMA_64x96x32_F32E4M3E4M3_SS_TNILNSO_7ScaleInE1ELSQ_1EEEEEENS4_6LayoutINS5_IJNSA_ILi2EEESB_SB_EEENS5_IJSB_NSA_ILi0EEESW_EEEEENS5_IJNS4_10UnderscoreESZ_SZ_EEEEENS4_13SM90_TMA_LOADENS4_14ComposedLayoutINS4_7SwizzleILi2ELi4ELi3EEENS4_18smem_ptr_flag_bitsILi8EEENST_INS5_IJNSA_ILi8EEESH_EEENS5_IJSH_SB_EEEEEEEvNS4_8identityES12_S1C_vS1D_EENS_8epilogue10collective6detail29Sm90TmaWarpSpecializedAdapterINS1G_15DefaultEpilogueISJ_SK_SK_NS1F_6thread17LinearCombinationISJ_Li1EffLNS1K_9ScaleType4KindE0ELNS_15FloatRoundStyleE2ESJ_EENS1_15EpilogueDefaultEEEEEvvEEEEvNT_6ParamsE,@function
        .size           _ZN7cutlass13device_kernelINS_4gemm6kernel13GemmUniversalIN4cute5tupleIJiiiiEEENS1_10collective13CollectiveMmaINS1_37MainloopSm90TmaGmmaWarpSpecializedFP8ILi5ENS5_IJNS4_1CILi1EEESB_SB_EEENS1_35KernelTmaWarpSpecializedCooperativeEEENS5_IJNSA_ILi512EEENSA_ILi96EEENSA_ILi64EEEEEENS_12float_e4m3_tENS5_IJlSB_lEEESJ_SK_NS4_8TiledMMAINS4_8MMA_AtomIJNS4_4SM904GMMA30MMA_64x96x32_F32E4M3E4M3_SS_TNILNSO_7ScaleInE1ELSQ_1EEEEEENS4_6LayoutINS5_IJNSA_ILi2EEESB_SB_EEENS5_IJSB_NSA_ILi0EEESW_EEEEENS5_IJNS4_10UnderscoreESZ_SZ_EEEEENS4_13SM90_TMA_LOADENS4_14ComposedLayoutINS4_7SwizzleILi2ELi4ELi3EEENS4_18smem_ptr_flag_bitsILi8EEENST_INS5_IJNSA_ILi8EEESH_EEENS5_IJSH_SB_EEEEEEEvNS4_8identityES12_S1C_vS1D_EENS_8epilogue10collective6detail29Sm90TmaWarpSpecializedAdapterINS1G_15DefaultEpilogueISJ_SK_SK_NS1F_6thread17LinearCombinationISJ_Li1EffLNS1K_9ScaleType4KindE0ELNS_15FloatRoundStyleE2ESJ_EENS1_15EpilogueDefaultEEEEEvvEEEEvNT_6ParamsE,(.L_x_123 - _ZN7cutlass13device_kernelINS_4gemm6kernel13GemmUniversalIN4cute5tupleIJiiiiEEENS1_10collective13CollectiveMmaINS1_37MainloopSm90TmaGmmaWarpSpecializedFP8ILi5ENS5_IJNS4_1CILi1EEESB_SB_EEENS1_35KernelTmaWarpSpecializedCooperativeEEENS5_IJNSA_ILi512EEENSA_ILi96EEENSA_ILi64EEEEEENS_12float_e4m3_tENS5_IJlSB_lEEESJ_SK_NS4_8TiledMMAINS4_8MMA_AtomIJNS4_4SM904GMMA30MMA_64x96x32_F32E4M3E4M3_SS_TNILNSO_7ScaleInE1ELSQ_1EEEEEENS4_6LayoutINS5_IJNSA_ILi2EEESB_SB_EEENS5_IJSB_NSA_ILi0EEESW_EEEEENS5_IJNS4_10UnderscoreESZ_SZ_EEEEENS4_13SM90_TMA_LOADENS4_14ComposedLayoutINS4_7SwizzleILi2ELi4ELi3EEENS4_18smem_ptr_flag_bitsILi8EEENST_INS5_IJNSA_ILi8EEESH_EEENS5_IJSH_SB_EEEEEEEvNS4_8identityES12_S1C_vS1D_EENS_8epilogue10collective6detail29Sm90TmaWarpSpecializedAdapterINS1G_15DefaultEpilogueISJ_SK_SK_NS1F_6thread17LinearCombinationISJ_Li1EffLNS1K_9ScaleType4KindE0ELNS_15FloatRoundStyleE2ESJ_EENS1_15EpilogueDefaultEEEEEvvEEEEvNT_6ParamsE)
        .other          _ZN7cutlass13device_kernelINS_4gemm6kernel13GemmUniversalIN4cute5tupleIJiiiiEEENS1_10collective13CollectiveMmaINS1_37MainloopSm90TmaGmmaWarpSpecializedFP8ILi5ENS5_IJNS4_1CILi1EEESB_SB_EEENS1_35KernelTmaWarpSpecializedCooperativeEEENS5_IJNSA_ILi512EEENSA_ILi96EEENSA_ILi64EEEEEENS_12float_e4m3_tENS5_IJlSB_lEEESJ_SK_NS4_8TiledMMAINS4_8MMA_AtomIJNS4_4SM904GMMA30MMA_64x96x32_F32E4M3E4M3_SS_TNILNSO_7ScaleInE1ELSQ_1EEEEEENS4_6LayoutINS5_IJNSA_ILi2EEESB_SB_EEENS5_IJSB_NSA_ILi0EEESW_EEEEENS5_IJNS4_10UnderscoreESZ_SZ_EEEEENS4_13SM90_TMA_LOADENS4_14ComposedLayoutINS4_7SwizzleILi2ELi4ELi3EEENS4_18smem_ptr_flag_bitsILi8EEENST_INS5_IJNSA_ILi8EEESH_EEENS5_IJSH_SB_EEEEEEEvNS4_8identityES12_S1C_vS1D_EENS_8epilogue10collective6detail29Sm90TmaWarpSpecializedAdapterINS1G_15DefaultEpilogueISJ_SK_SK_NS1F_6thread17LinearCombinationISJ_Li1EffLNS1K_9ScaleType4KindE0ELNS_15FloatRoundStyleE2ESJ_EENS1_15EpilogueDefaultEEEEEvvEEEEvNT_6ParamsE,@"STO_CUDA_ENTRY STV_DEFAULT"
_ZN7cutlass13device_kernelINS_4gemm6kernel13GemmUniversalIN4cute5tupleIJiiiiEEENS1_10collective13CollectiveMmaINS1_37MainloopSm90TmaGmmaWarpSpecializedFP8ILi5ENS5_IJNS4_1CILi1EEESB_SB_EEENS1_35KernelTmaWarpSpecializedCooperativeEEENS5_IJNSA_ILi512EEENSA_ILi96EEENSA_ILi64EEEEEENS_12float_e4m3_tENS5_IJlSB_lEEESJ_SK_NS4_8TiledMMAINS4_8MMA_AtomIJNS4_4SM904GMMA30MMA_64x96x32_F32E4M3E4M3_SS_TNILNSO_7ScaleInE1ELSQ_1EEEEEENS4_6LayoutINS5_IJNSA_ILi2EEESB_SB_EEENS5_IJSB_NSA_ILi0EEESW_EEEEENS5_IJNS4_10UnderscoreESZ_SZ_EEEEENS4_13SM90_TMA_LOADENS4_14ComposedLayoutINS4_7SwizzleILi2ELi4ELi3EEENS4_18smem_ptr_flag_bitsILi8EEENST_INS5_IJNSA_ILi8EEESH_EEENS5_IJSH_SB_EEEEEEEvNS4_8identityES12_S1C_vS1D_EENS_8epilogue10collective6detail29Sm90TmaWarpSpecializedAdapterINS1G_15DefaultEpilogueISJ_SK_SK_NS1F_6thread17LinearCombinationISJ_Li1EffLNS1K_9ScaleType4KindE0ELNS_15FloatRoundStyleE2ESJ_EENS1_15EpilogueDefaultEEEEEvvEEEEvNT_6ParamsE:
[----:B------:R-:W0:Y:S02]  /*0000*/  LDC R1, c[0x0][0x28] ;  /* 0x00000a00ff017b82 */ /* 0x000e240000000800 */
[----:B0-----:R-:W-:Y:S01]  /*0010*/  VIADD R1, R1, 0xfffffcf8 ;  /* 0xfffffcf801017836 */ /* 0x001fe20000000000 */
[----:B------:R-:W0:Y:S01]  /*0020*/  S2R R2, SR_TID.X ;  /* 0x0000000000027919 */ /* 0x000e220000002100 */
[----:B------:R-:W-:Y:S01]  /*0030*/  ELECT P0, URZ, PT ;  /* 0x00000000003f782f */ /* 0x000fe20003800000 */
[----:B------:R-:W-:Y:S01]  /*0040*/  BSSY B0, `(.L_x_0) ;  /* 0x0000015000007945 */ /* 0x000fe20003800000 */
[--C-:B0-----:R-:W-:Y:S02]  /*0050*/  SHF.R.U32.HI R0, RZ, 0x5, R2.reuse ;  /* 0x00000005ff007819 */ /* 0x101fe40000011602 */
[----:B------:R-:W-:-:S03]  /*0060*/  SHF.R.U32.HI R2, RZ, 0x7, R2 ;  /* 0x00000007ff027819 */ /* 0x000fc60000011602 */
[----:B------:R-:W0:Y:S04]  /*0070*/  SHFL.IDX PT, R3, R0, RZ, 0x1f ;  /* 0x00001fff00037589 */ /* 0x000e2800000e0000 */
[----:B------:R-:W1:Y:S01]  /*0080*/  SHFL.IDX PT, R2, R2, RZ, 0x1f ;  /* 0x00001fff02027589 */ /* 0x000e6200000e0000 */
[----:B0-----:R-:W-:Y:S02]  /*0090*/  R2UR UR4, R3 ;  /* 0x00000000030472ca */ /* 0x001fe400000e0000 */
[----:B-1----:R-:W-:-:S11]  /*00a0*/  R2UR UR8, R2 ;  /* 0x00000000020872ca */ /* 0x002fd600000e0000 */
[----:B------:R-:W-:Y:S02]  /*00b0*/  USHF.R.S32.HI UR5, URZ, 0x1f, UR4 ;  /* 0x0000001f3f057899 */ /* 0x000fe40008011404 */
[----:B------:R-:W-:Y:S02]  /*00c0*/  ISETP.NE.OR P0, PT, RZ, UR4, !P0 ;  /* 0x00000004ff007c0c */ /* 0x000fe4000c705670 */
[----:B------:R-:W-:-:S04]  /*00d0*/  ULEA.HI UR5, UR5, UR4, URZ, 0x2 ;  /* 0x0000000405057291 */ /* 0x000fc8000f8f103f */
[----:B------:R-:W-:-:S04]  /*00e0*/  ULOP3.LUT UR5, UR5, 0xfffffffc, URZ, 0xc0, !UPT ;  /* 0xfffffffc05057892 */ /* 0x000fc8000f8ec03f */
[----:B------:R-:W-:-:S03]  /*00f0*/  UIADD3 UR6, UR4, -UR5, URZ ;  /* 0x8000000504067290 */ /* 0x000fc6000fffe03f */
[----:B------:R-:W-:Y:S09]  /*0100*/  @P0 BRA `(.L_x_1) ;  /* 0x0000000000200947 */ /* 0x000ff20003800000 */
[----:B------:R-:W-:Y:S02]  /*0110*/  ULDC.64 UR4, c[0x0][0x198] ;  /* 0x0000660000047ab9 */ /* 0x000fe40000000a00 */
[----:B------:R-:W-:Y:S02]  /*0120*/  UIADD3 UR10, UP0, UR4, 0xf0, URZ ;  /* 0x000000f0040a7890 */ /* 0x000fe4000ff1e03f */
[----:B------:R-:W-:Y:S02]  /*0130*/  UIADD3 UR4, UP1, UR4, 0x1f0, URZ ;  /* 0x000001f004047890 */ /* 0x000fe4000ff3e03f */
[----:B------:R-:W-:Y:S02]  /*0140*/  UIADD3.X UR11, URZ, UR5, URZ, UP0, !UPT ;  /* 0x000000053f0b7290 */ /* 0x000fe400087fe43f */
[----:B------:R-:W-:-:S07]  /*0150*/  UIADD3.X UR5, URZ, UR5, URZ, UP1, !UPT ;  /* 0x000000053f057290 */ /* 0x000fce0008ffe43f */
[----:B------:R0:W-:Y:S02]  /*0160*/  UTMACCTL.PF [UR10] ;  /* 0x000000000a0079b9 */ /* 0x0001e40008040000 */
[----:B------:R0:W-:Y:S02]  /*0170*/  UTMACCTL.PF [UR4] ;  /* 0x00000000040079b9 */ /* 0x0001e40008040000 */
[----:B0-----:R-:W-:Y:S01]  /*0180*/  NOP ;  /* 0x0000000000007918 */ /* 0x001fe20000000000 */
.L_x_1:
[----:B------:R-:W-:Y:S05]  /*0190*/  BSYNC B0 ;  /* 0x0000000000007941 */ /* 0x000fea0003800000 */
.L_x_0:
[----:B------:R-:W0:Y:S01]  /*01a0*/  SHFL.IDX PT, R2, R0, RZ, 0x1f ;  /* 0x00001fff00027589 */ /* 0x000e2200000e0000 */
[----:B------:R-:W-:Y:S01]  /*01b0*/  UISETP.NE.AND UP0, UPT, UR6, 0x3, UPT ;  /* 0x000000030600788c */ /* 0x000fe2000bf05270 */
[----:B------:R-:W-:Y:S01]  /*01c0*/  ISETP.NE.AND P1, PT, RZ, UR8, PT ;  /* 0x00000008ff007c0c */ /* 0x000fe2000bf25270 */
[----:B------:R-:W-:Y:S02]  /*01d0*/  UIADD3 UR11, UR8, -0x1, URZ ;  /* 0xffffffff080b7890 */ /* 0x000fe4000fffe03f */
[----:B------:R-:W-:Y:S02]  /*01e0*/  UISETP.EQ.OR UP0, UPT, UR6, URZ, !UP0 ;  /* 0x0000003f0600728c */ /* 0x000fe4000c702670 */
[----:B------:R-:W-:Y:S02]  /*01f0*/  UISETP.GE.U32.AND UP1, UPT, UR11, 0x2, UPT ;  /* 0x000000020b00788c */ /* 0x000fe4000bf26070 */
[----:B------:R-:W-:-:S04]  /*0200*/  UISETP.EQ.AND UP0, UPT, UR8, URZ, UP0 ;  /* 0x0000003f0800728c */ /* 0x000fc80008702270 */
[----:B------:R-:W-:-:S04]  /*0210*/  USEL UR7, URZ, 0x1, !UP0 ;  /* 0x000000013f077887 */ /* 0x000fc8000c000000 */
[----:B------:R-:W-:Y:S01]  /*0220*/  USEL UR7, UR7, 0x2, UP1 ;  /* 0x0000000207077887 */ /* 0x000fe20008800000 */
[----:B0-----:R-:W-:-:S13]  /*0230*/  ISETP.NE.AND P0, PT, R2, RZ, PT ;  /* 0x000000ff0200720c */ /* 0x001fda0003f05270 */
[----:B------:R-:W-:Y:S05]  /*0240*/  @P0 BRA `(.L_x_2) ;  /* 0x0000000000600947 */ /* 0x000fea0003800000 */
[----:B------:R-:W0:Y:S01]  /*0250*/  S2UR UR10, SR_CgaCtaId ;  /* 0x00000000000a79c3 */ /* 0x000e220000008800 */
[----:B------:R-:W-:Y:S01]  /*0260*/  UMOV UR4, 0x400 ;  /* 0x0000040000047882 */ /* 0x000fe20000000000 */
[----:B------:R-:W-:Y:S01]  /*0270*/  UMOV UR5, 0x1 ;  /* 0x0000000100057882 */ /* 0x000fe20000000000 */
[----:B------:R-:W-:Y:S01]  /*0280*/  UMOV UR8, 0x100 ;  /* 0x0000010000087882 */ /* 0x000fe20000000000 */
[----:B------:R-:W-:Y:S01]  /*0290*/  ELECT P0, URZ, PT ;  /* 0x00000000003f782f */ /* 0x000fe20003800000 */
[----:B------:R-:W-:-:S04]  /*02a0*/  UIADD3 UR8, -UR8, 0x100000, URZ ;  /* 0x0010000008087890 */ /* 0x000fc8000fffe13f */
[----:B------:R-:W-:Y:S02]  /*02b0*/  USHF.L.U32 UR9, UR8, 0xb, URZ ;  /* 0x0000000b08097899 */ /* 0x000fe4000800063f */
[----:B------:R-:W-:Y:S02]  /*02c0*/  USHF.L.U32 UR8, UR8, 0x1, URZ ;  /* 0x0000000108087899 */ /* 0x000fe4000800063f */
[----:B0-----:R-:W-:Y:S02]  /*02d0*/  ULEA UR10, UR10, UR4, 0x18 ;  /* 0x000000040a0a7291 */ /* 0x001fe4000f8ec03f */
[----:B------:R-:W-:-:S04]  /*02e0*/  UIADD3 UR4, -UR5, 0x100000, URZ ;  /* 0x0010000005047890 */ /* 0x000fc8000fffe13f */
[----:B------:R-:W-:Y:S02]  /*02f0*/  USHF.L.U32 UR5, UR4, 0xb, URZ ;  /* 0x0000000b04057899 */ /* 0x000fe4000800063f */
[----:B------:R-:W-:Y:S01]  /*0300*/  USHF.L.U32 UR4, UR4, 0x1, URZ ;  /* 0x0000000104047899 */ /* 0x000fe2000800063f */
[----:B------:R-:W0:Y:S11]  /*0310*/  FENCE.VIEW.ASYNC.S ;  /* 0x00000000000073c6 */ /* 0x000e360000000000 */
[----:B0-----:R0:W1:Y:S01]  /*0320*/  SYNCS.EXCH.64 URZ, [UR10], UR4 ;  /* 0x000000040a3f75b2 */ /* 0x0010620008000100 */
[----:B------:R0:W2:Y:S01]  /*0330*/  SYNCS.EXCH.64 URZ, [UR10+0x28], UR8 ;  /* 0x000028080a3f75b2 */ /* 0x0000a20008000100 */
[----:B------:R0:W3:Y:S01]  /*0340*/  SYNCS.EXCH.64 URZ, [UR10+0x8], UR4 ;  /* 0x000008040a3f75b2 */ /* 0x0000e20008000100 */
[----:B------:R0:W4:Y:S01]  /*0350*/  SYNCS.EXCH.64 URZ, [UR10+0x30], UR8 ;  /* 0x000030080a3f75b2 */ /* 0x0001220008000100 */
[----:B------:R0:W0:Y:S01]  /*0360*/  SYNCS.EXCH.64 URZ, [UR10+0x10], UR4 ;  /* 0x000010040a3f75b2 */ /* 0x0000220008000100 */
[----:B------:R0:W0:Y:S01]  /*0370*/  SYNCS.EXCH.64 URZ, [UR10+0x38], UR8 ;  /* 0x000038080a3f75b2 */ /* 0x0000220008000100 */
[----:B------:R0:W0:Y:S01]  /*0380*/  SYNCS.EXCH.64 URZ, [UR10+0x18], UR4 ;  /* 0x000018040a3f75b2 */ /* 0x0000220008000100 */
[----:B------:R0:W0:Y:S01]  /*0390*/  SYNCS.EXCH.64 URZ, [UR10+0x40], UR8 ;  /* 0x000040080a3f75b2 */ /* 0x0000220008000100 */
[----:B------:R0:W0:Y:S01]  /*03a0*/  SYNCS.EXCH.64 URZ, [UR10+0x20], UR4 ;  /* 0x000020040a3f75b2 */ /* 0x0000220008000100 */
[----:B------:R0:W0:Y:S01]  /*03b0*/  SYNCS.EXCH.64 URZ, [UR10+0x48], UR8 ;  /* 0x000048080a3f75b2 */ /* 0x0000220008000100 */
[----:B------:R-:W-:Y:S01]  /*03c0*/  NOP ;  /* 0x0000000000007918 */ /* 0x000fe20000000000 */
.L_x_2:
[----:B------:R-:W5:Y:S01]  /*03d0*/  LDC R5, c[0x0][0x65c] ;  /* 0x00019700ff057b82 */ /* 0x000f620000000800 */
[----:B------:R1:W2:Y:S01]  /*03e0*/  SHFL.IDX PT, R2, R0, RZ, 0x1f ;  /* 0x00001fff00027589 */ /* 0x0002a200000e0000 */
[----:B------:R-:W-:Y:S01]  /*03f0*/  ELECT P0, URZ, PT ;  /* 0x00000000003f782f */ /* 0x000fe20003800000 */
[----:B------:R-:W-:Y:S01]  /*0400*/  IMAD.MOV.U32 R3, RZ, RZ, RZ ;  /* 0x000000ffff037224 */ /* 0x000fe200078e00ff */
[----:B0-----:R-:W-:Y:S01]  /*0410*/  UMOV UR4, 0x20 ;  /* 0x0000002000047882 */ /* 0x001fe20000000000 */
[----:B------:R-:W0:Y:S01]  /*0420*/  S2R R4, SR_CTAID.Y ;  /* 0x0000000000047919 */ /* 0x000e220000002600 */
[----:B------:R-:W-:Y:S01]  /*0430*/  NOP ;  /* 0x0000000000007918 */ /* 0x000fe20000000000 */
[----:B------:R-:W-:Y:S01]  /*0440*/  NOP ;  /* 0x0000000000007918 */ /* 0x000fe20000000000 */
[----:B-1----:R-:W-:Y:S02]  /*0450*/  LOP3.LUT R0, R0, 0xefffffff, RZ, 0xc0, !PT ;  /* 0xefffffff00007812 */ /* 0x002fe400078ec0ff */
[----:B-----5:R-:W-:-:S02]  /*0460*/  ISETP.NE.AND P2, PT, R5, 0x1, PT ;  /* 0x000000010500780c */ /* 0x020fc40003f45270 */
[----:B--2---:R-:W-:Y:S02]  /*0470*/  ISETP.NE.OR P0, PT, R2, RZ, !P0 ;  /* 0x000000ff0200720c */ /* 0x004fe40004705670 */
[----:B------:R-:W1:Y:S09]  /*0480*/  S2R R2, SR_CTAID.X ;  /* 0x0000000000027919 */ /* 0x000e720000002500 */
[----:B------:R-:W1:Y:S01]  /*0490*/  @P2 LDC R9, c[0x0][0x10] ;  /* 0x00000400ff092b82 */ /* 0x000e620000000800 */
[----:B0-----:R-:W-:Y:S01]  /*04a0*/  @P2 IMAD.MOV.U32 R6, RZ, RZ, R4 ;  /* 0x000000ffff062224 */ /* 0x001fe200078e0004 */
[----:B------:R-:W-:Y:S01]  /*04b0*/  VOTEU.ALL UP0, P0 ;  /* 0x00000000003f7886 */ /* 0x000fe20000000000 */
[----:B------:R-:W-:Y:S01]  /*04c0*/  @P2 IMAD.MOV.U32 R7, RZ, RZ, RZ ;  /* 0x000000ffff072224 */ /* 0x000fe200078e00ff */
[----:B------:R-:W-:Y:S01]  /*04d0*/  VOTEU.ALL UP1, P0 ;  /* 0x00000000003f7886 */ /* 0x000fe20000020000 */
[----:B------:R-:W-:Y:S01]  /*04e0*/  @P2 IMAD.MOV.U32 R11, RZ, RZ, RZ ;  /* 0x000000ffff0b2224 */ /* 0x000fe200078e00ff */
[----:B------:R-:W-:Y:S01]  /*04f0*/  @P2 LOP3.LUT R0, R0, 0x10000000, RZ, 0xfc, !PT ;  /* 0x1000000000002812 */ /* 0x000fe200078efcff */
[----:B------:R-:W-:Y:S01]  /*0500*/  @!UP0 UMOV UR8, 0x400 ;  /* 0x0000040000088882 */ /* 0x000fe20000000000 */
[----:B------:R-:W0:Y:S01]  /*0510*/  @!P2 LDC R5, c[0x0][0xc] ;  /* 0x00000300ff05ab82 */ /* 0x000e220000000800 */
[----:B------:R-:W-:-:S04]  /*0520*/  @!UP0 UIADD3 UR4, -UR4, 0x100000, URZ ;  /* 0x0010000004048890 */ /* 0x000fc8000fffe13f */
[----:B------:R-:W-:Y:S02]  /*0530*/  @!UP0 USHF.L.U32 UR5, UR4, 0xb, URZ ;  /* 0x0000000b04058899 */ /* 0x000fe4000800063f */
[----:B------:R-:W-:Y:S01]  /*0540*/  @!UP0 USHF.L.U32 UR4, UR4, 0x1, URZ ;  /* 0x0000000104048899 */ /* 0x000fe2000800063f */
[----:B------:R-:W2:Y:S01]  /*0550*/  @!UP0 S2UR UR9, SR_CgaCtaId ;  /* 0x00000000000989c3 */ /* 0x000ea20000008800 */
[----:B-1----:R-:W-:-:S04]  /*0560*/  @P2 IMAD.WIDE.U32 R8, R2, R9, R6 ;  /* 0x0000000902082225 */ /* 0x002fc800078e0006 */
[----:B------:R-:W-:Y:S02]  /*0570*/  @P2 IMAD.MOV.U32 R14, RZ, RZ, R8 ;  /* 0x000000ffff0e2224 */ /* 0x000fe400078e0008 */
[----:B------:R-:W-:Y:S02]  /*0580*/  @P2 IMAD.IADD R15, R9, 0x1, R11 ;  /* 0x00000001090f2824 */ /* 0x000fe400078e020b */
[----:B0-----:R-:W-:-:S04]  /*0590*/  @!P2 IMAD.WIDE.U32 R6, R5, R4, R2 ;  /* 0x000000040506a225 */ /* 0x001fc800078e0002 */
[----:B------:R-:W-:Y:S02]  /*05a0*/  @!P2 IMAD.MOV.U32 R14, RZ, RZ, R6 ;  /* 0x000000ffff0ea224 */ /* 0x000fe400078e0006 */
[----:B------:R-:W-:Y:S01]  /*05b0*/  @!P2 IMAD.MOV.U32 R15, RZ, RZ, R7 ;  /* 0x000000ffff0fa224 */ /* 0x000fe200078e0007 */
[----:B--2---:R-:W-:Y:S02]  /*05c0*/  @!UP0 ULEA UR8, UR9, UR8, 0x18 ;  /* 0x0000000809088291 */ /* 0x004fe4000f8ec03f */
[----:B------:R0:W-:Y:S01]  /*05d0*/  STL [R1+0x280], R14 ;  /* 0x0002800e01007387 */ /* 0x0001e20000100800 */
[----:B------:R-:W-:-:S03]  /*05e0*/  VOTEU.ALL UP0, P0 ;  /* 0x00000000003f7886 */ /* 0x000fc60000000000 */
[----:B------:R0:W-:Y:S04]  /*05f0*/  STL [R1+0x27c], R15 ;  /* 0x00027c0f01007387 */ /* 0x0001e80000100800 */
[----:B------:R-:W1:Y:S02]  /*0600*/  FENCE.VIEW.ASYNC.S ;  /* 0x00000000000073c6 */ /* 0x000e640000000000 */
[----:B-1----:R0:W3:Y:S01]  /*0610*/  @!UP0 SYNCS.EXCH.64 URZ, [UR8+0x60], UR4 ;  /* 0x00006004083f85b2 */ /* 0x0020e20008000100 */
[----:B------:R0:W3:Y:S01]  /*0620*/  @!UP1 SYNCS.EXCH.64 URZ, [UR8+0x68], UR4 ;  /* 0x00006804083f95b2 */ /* 0x0000e20008000100 */
[----:B------:R-:W-:Y:S01]  /*0630*/  NOP ;  /* 0x0000000000007918 */ /* 0x000fe20000000000 */
[----:B---34-:R-:W-:Y:S06]  /*0640*/  BAR.SYNC.DEFER_BLOCKING 0x0 ;  /* 0x0000000000007b1d */ /* 0x018fec0000010000 */
[----:B0-----:R-:W-:Y:S05]  /*0650*/  @!P1 BRA `(.L_x_3) ;  /* 0x000001ec00f09947 */ /* 0x001fea0003800000 */
[----:B------:R-:W-:-:S06]  /*0660*/  UISETP.GT.U32.AND UP0, UPT, UR11, 0x1, UPT ;  /* 0x000000010b00788c */ /* 0x000fcc000bf04070 */
[----:B------:R-:W-:-:S13]  /*0670*/  PLOP3.LUT P0, PT, PT, PT, UP0, 0x80, 0x0 ;  /* 0x000000000000781c */ /* 0x000fda0003f0f008 */
[----:B------:R-:W-:Y:S05]  /*0680*/  @P0 EXIT ;  /* 0x000000000000094d */ /* 0x000fea0003800000 */
[----:B------:R-:W-:Y:S01]  /*0690*/  IMAD.MOV.U32 R7, RZ, RZ, -0x1 ;  /* 0xffffffffff077424 */ /* 0x000fe200078e00ff */
[----:B------:R-:W-:Y:S01]  /*06a0*/  ULDC.64 UR4, c[0x0][0x650] ;  /* 0x0001940000047ab9 */ /* 0x000fe20000000a00 */
[----:B------:R-:W-:Y:S01]  /*06b0*/  IMAD.MOV.U32 R6, RZ, RZ, -0x1 ;  /* 0xffffffffff067424 */ /* 0x000fe200078e00ff */
[----:B------:R-:W-:Y:S01]  /*06c0*/  ISETP.GE.U32.AND P0, PT, R14, UR4, PT ;  /* 0x000000040e007c0c */ /* 0x000fe2000bf06070 */
[----:B------:R-:W-:Y:S01]  /*06d0*/  UMOV UR24, 0xffffffff ;  /* 0xffffffff00187882 */ /* 0x000fe20000000000 */
[----:B------:R0:W-:Y:S01]  /*06e0*/  STL [R1+0x288], R7 ;  /* 0x0002880701007387 */ /* 0x0001e20000100800 */
[----:B------:R-:W-:Y:S02]  /*06f0*/  PRMT R5, RZ, 0x7610, R5 ;  /* 0x00007610ff057816 */ /* 0x000fe40000000005 */
[----:B------:R-:W-:Y:S01]  /*0700*/  ISETP.GE.U32.AND.EX P0, PT, R15, UR5, PT, P0 ;  /* 0x000000050f007c0c */ /* 0x000fe2000bf06100 */
[----:B------:R0:W-:-:S12]  /*0710*/  STL [R1+0x284], R6 ;  /* 0x0002840601007387 */ /* 0x0001d80000100800 */
[----:B0-----:R-:W-:Y:S05]  /*0720*/  @P0 BRA `(.L_x_4) ;  /* 0x00000004006c0947 */ /* 0x001fea0003800000 */
[----:B------:R-:W-:Y:S01]  /*0730*/  ULDC.64 UR14, c[0x0][0x628] ;  /* 0x00018a00000e7ab9 */ /* 0x000fe20000000a00 */
[----:B------:R-:W0:Y:S01]  /*0740*/  LDC.64 R12, c[0x0][0x620] ;  /* 0x00018800ff0c7b82 */ /* 0x000e220000000a00 */
[----:B------:R-:W-:Y:S01]  /*0750*/  ISETP.NE.U32.AND P0, PT, RZ, UR14, PT ;  /* 0x0000000eff007c0c */ /* 0x000fe2000bf05070 */
[----:B------:R-:W-:Y:S01]  /*0760*/  ULDC UR13, c[0x0][0x630] ;  /* 0x00018c00000d7ab9 */ /* 0x000fe20000000800 */
[----:B------:R-:W-:Y:S02]  /*0770*/  R2UR UR4, R14 ;  /* 0x000000000e0472ca */ /* 0x000fe400000e0000 */
[----:B------:R-:W-:Y:S02]  /*0780*/  ISETP.NE.AND.EX P0, PT, RZ, UR15, PT, P0 ;  /* 0x0000000fff007c0c */ /* 0x000fe4000bf05300 */
[----:B------:R-:W-:-:S11]  /*0790*/  R2UR UR5, R15 ;  /* 0x000000000f0572ca */ /* 0x000fd600000e0000 */
[----:B------:R-:W-:Y:S05]  /*07a0*/  @!P0 BRA `(.L_x_5) ;  /* 0x0000000000308947 */ /* 0x000fea0003800000 */
[----:B------:R-:W-:Y:S01]  /*07b0*/  R2UR UR4, R14 ;  /* 0x000000000e0472ca */ /* 0x000fe200000e0000 */
[----:B------:R-:W-:Y:S01]  /*07c0*/  ULDC UR6, c[0x0][0x634] ;  /* 0x00018d0000067ab9 */ /* 0x000fe20000000800 */
[----:B------:R-:W-:-:S11]  /*07d0*/  R2UR UR12, R15 ;  /* 0x000000000f0c72ca */ /* 0x000fd600000e0000 */
[----:B------:R-:W-:-:S04]  /*07e0*/  UIADD3 UR6, UP0, UR4, UR6, URZ ;  /* 0x0000000604067290 */ /* 0x000fc8000ff1e03f */
[----:B------:R-:W-:-:S04]  /*07f0*/  UIADD3.X UR12, URZ, UR12, URZ, UP0, !UPT ;  /* 0x0000000c3f0c7290 */ /* 0x000fc800087fe43f */
[----:B------:R-:W-:-:S04]  /*0800*/  UIMAD.WIDE.U32 UR4, UR12, UR14, URZ ;  /* 0x0000000e0c0472a5 */ /* 0x000fc8000f8e003f */
[----:B------:R-:W-:Y:S02]  /*0810*/  UIMAD.WIDE.U32 UR8, UP0, UR6, UR15, UR4 ;  /* 0x0000000f060872a5 */ /* 0x000fe4000f800004 */
[----:B------:R-:W-:Y:S02]  /*0820*/  UIMAD.WIDE.U32 UR4, UR6, UR14, URZ ;  /* 0x0000000e060472a5 */ /* 0x000fe4000f8e003f */
[----:B------:R-:W-:Y:S02]  /*0830*/  UIADD3.X UR11, URZ, URZ, URZ, UP0, !UPT ;  /* 0x0000003f3f0b7290 */ /* 0x000fe400087fe43f */
[----:B------:R-:W-:Y:S01]  /*0840*/  UIADD3 URZ, UP0, UR5, UR8, URZ ;  /* 0x00000008053f7290 */ /* 0x000fe2000ff1e03f */
[----:B------:R-:W-:-:S03]  /*0850*/  UMOV UR10, UR9 ;  /* 0x00000009000a7c82 */ /* 0x000fc60008000000 */
[----:B------:R-:W-:-:S12]  /*0860*/  UIMAD.WIDE.U32.X UR4, UR12, UR15, UR10, UP0 ;  /* 0x0000000f0c0472a5 */ /* 0x000fd800080e040a */
.L_x_5:
[----:B------:R-:W-:Y:S01]  /*0870*/  USHF.R.U64 UR24, UR4, UR13, UR5 ;  /* 0x0000000d04187299 */ /* 0x000fe20008001205 */
[----:B------:R-:W1:Y:S01]  /*0880*/  LDC R10, c[0x0][0x618] ;  /* 0x00018600ff0a7b82 */ /* 0x000e620000000800 */
[----:B------:R-:W-:Y:S01]  /*0890*/  USHF.R.U32.HI UR4, URZ, UR13, UR5 ;  /* 0x0000000d3f047299 */ /* 0x000fe20008011605 */
[----:B------:R-:W-:Y:S01]  /*08a0*/  I2FP.F32.U32 R3, R2 ;  /* 0x0000000200037245 */ /* 0x000fe20000201000 */
[----:B------:R-:W-:Y:S01]  /*08b0*/  IMAD.MOV.U32 R6, RZ, RZ, R14 ;  /* 0x000000ffff067224 */ /* 0x000fe200078e000e */
[----:B------:R-:W-:Y:S01]  /*08c0*/  ULDC UR5, c[0x0][0x150] ;  /* 0x0000540000057ab9 */ /* 0x000fe20000000800 */
[----:B------:R-:W-:Y:S01]  /*08d0*/  IADD3 R9, P0, RZ, -UR24, RZ ;  /* 0x80000018ff097c10 */ /* 0x000fe2000ff1e0ff */
[----:B------:R-:W-:Y:S02]  /*08e0*/  IMAD.MOV.U32 R7, RZ, RZ, R15 ;  /* 0x000000ffff077224 */ /* 0x000fe400078e000f */
[----:B------:R-:W-:Y:S01]  /*08f0*/  FMUL R3, R3, UR5 ;  /* 0x0000000503037c20 */ /* 0x000fe20008400000 */
[----:B------:R-:W2:Y:S01]  /*0900*/  LDC.64 R20, c[0x0][0x640] ;  /* 0x00019000ff147b82 */ /* 0x000ea20000000a00 */
[----:B------:R-:W-:Y:S01]  /*0910*/  IMAD.X R11, RZ, RZ, ~UR4, P0 ;  /* 0x80000004ff0b7e24 */ /* 0x000fe200080e06ff */
[----:B------:R-:W-:Y:S01]  /*0920*/  ULDC UR4, c[0x0][0x154] ;  /* 0x0000550000047ab9 */ /* 0x000fe20000000800 */
[----:B0-----:R-:W-:-:S02]  /*0930*/  IMAD.WIDE.U32 R6, R9, R12, R6 ;  /* 0x0000000c09067225 */ /* 0x001fc400078e0006 */
[----:B------:R-:W0:Y:S02]  /*0940*/  F2I.U32.TRUNC.NTZ R3, R3 ;  /* 0x0000000300037305 */ /* 0x000e24000020f000 */
[----:B------:R-:W-:Y:S01]  /*0950*/  IMAD R8, R11, R12, RZ ;  /* 0x0000000c0b087224 */ /* 0x000fe200078e02ff */
[----:B------:R-:W3:Y:S03]  /*0960*/  LDC R5, c[0x0][0x144] ;  /* 0x00005100ff057b82 */ /* 0x000ee60000000800 */
[----:B------:R-:W-:-:S04]  /*0970*/  IMAD R9, R9, R13, R8 ;  /* 0x0000000d09097224 */ /* 0x000fc800078e0208 */
[----:B------:R-:W-:Y:S01]  /*0980*/  IMAD.IADD R7, R7, 0x1, R9 ;  /* 0x0000000107077824 */ /* 0x000fe200078e0209 */
[----:B------:R-:W4:Y:S01]  /*0990*/  LDC R12, c[0x0][0x608] ;  /* 0x00018200ff0c7b82 */ /* 0x000f220000000800 */
[----:B------:R-:W-:Y:S02]  /*09a0*/  IMAD.MOV.U32 R9, RZ, RZ, -0x1 ;  /* 0xffffffffff097424 */ /* 0x000fe400078e00ff */
[----:B0-----:R-:W-:Y:S01]  /*09b0*/  IMAD.MOV R8, RZ, RZ, -R3 ;  /* 0x000000ffff087224 */ /* 0x001fe200078e0a03 */
[----:B-1----:R-:W-:Y:S02]  /*09c0*/  SHF.R.U64 R14, R6, R10, R7 ;  /* 0x0000000a060e7219 */ /* 0x002fe40000001207 */
[----:B------:R-:W-:Y:S02]  /*09d0*/  I2FP.F32.U32 R6, R4 ;  /* 0x0000000400067245 */ /* 0x000fe40000201000 */
[----:B------:R-:W0:Y:S01]  /*09e0*/  LDC R18, c[0x0][0x658] ;  /* 0x00019600ff127b82 */ /* 0x000e220000000800 */
[----:B--2---:R-:W-:-:S02]  /*09f0*/  ISETP.NE.U32.AND P0, PT, R20, RZ, PT ;  /* 0x000000ff1400720c */ /* 0x004fc40003f05070 */
[----:B------:R-:W-:Y:S01]  /*0a00*/  SHF.R.U32.HI R3, RZ, R10, R7 ;  /* 0x0000000aff037219 */ /* 0x000fe20000011607 */
[----:B------:R-:W-:Y:S01]  /*0a10*/  FMUL R6, R6, UR4 ;  /* 0x0000000406067c20 */ /* 0x000fe20008400000 */
[----:B------:R-:W-:Y:S01]  /*0a20*/  ISETP.NE.AND.EX P0, PT, R21, RZ, PT, P0 ;  /* 0x000000ff1500720c */ /* 0x000fe20003f05300 */
[----:B------:R-:W-:Y:S02]  /*0a30*/  IMAD.MOV.U32 R7, RZ, RZ, 0x1 ;  /* 0x00000001ff077424 */ /* 0x000fe400078e00ff */
[----:B------:R-:W1:Y:S01]  /*0a40*/  LDC R13, c[0x0][0x148] ;  /* 0x00005200ff0d7b82 */ /* 0x000e620000000800 */
[----:B---3--:R-:W-:-:S07]  /*0a50*/  IMAD R5, R5, R8, R2 ;  /* 0x0000000805057224 */ /* 0x008fce00078e0202 */
[----:B------:R-:W2:Y:S01]  /*0a60*/  LDC R16, c[0x0][0x600] ;  /* 0x00018000ff107b82 */ /* 0x000ea20000000800 */
[-CC-:B----4-:R-:W-:Y:S02]  /*0a70*/  SHF.R.U64 R24, R14, R12.reuse, R3.reuse ;  /* 0x0000000c0e187219 */ /* 0x190fe40000001203 */
[----:B------:R-:W-:Y:S02]  /*0a80*/  SHF.R.U32.HI R3, RZ, R12, R3 ;  /* 0x0000000cff037219 */ /* 0x000fe40000011603 */
[----:B------:R3:W4:Y:S03]  /*0a90*/  F2I.U32.TRUNC.NTZ R12, R6 ;  /* 0x00000006000c7305 */ /* 0x000726000020f000 */
[----:B------:R-:W1:Y:S01]  /*0aa0*/  LDC R17, c[0x0][0x648] ;  /* 0x00019200ff117b82 */ /* 0x000e620000000800 */
[-C--:B0-----:R-:W-:Y:S02]  /*0ab0*/  SHF.L.U32 R2, R9, R18.reuse, RZ ;  /* 0x0000001209027219 */ /* 0x081fe400000006ff */
[----:B------:R-:W-:-:S02]  /*0ac0*/  SHF.R.U64 R26, R24, R18, R3 ;  /* 0x00000012181a7219 */ /* 0x000fc40000001203 */
[----:B------:R-:W-:Y:S02]  /*0ad0*/  LOP3.LUT R11, RZ, R2, RZ, 0x33, !PT ;  /* 0x00000002ff0b7212 */ /* 0x000fe400078e33ff */
[-C--:B------:R-:W-:Y:S01]  /*0ae0*/  SHF.R.U32.HI R3, RZ, R18.reuse, R3 ;  /* 0x00000012ff037219 */ /* 0x080fe20000011603 */
[----:B------:R-:W0:Y:S01]  /*0af0*/  LDC R19, c[0x0][0x638] ;  /* 0x00018e00ff137b82 */ /* 0x000e220000000800 */
[----:B------:R-:W-:Y:S01]  /*0b00*/  SHF.L.U32 R10, R7, R18, RZ ;  /* 0x00000012070a7219 */ /* 0x000fe200000006ff */
[----:B------:R-:W-:-:S06]  /*0b10*/  IMAD.MOV.U32 R2, RZ, RZ, R26 ;  /* 0x000000ffff027224 */ /* 0x000fcc00078e001a */
[----:B------:R-:W0:Y:S01]  /*0b20*/  LDC R22, c[0x0][0x610] ;  /* 0x00018400ff167b82 */ /* 0x000e220000000800 */
[----:B---34-:R-:W-:Y:S05]  /*0b30*/  @!P0 BRA `(.L_x_6) ;  /* 0x0000000000288947 */ /* 0x018fea0003800000 */
[----:B------:R-:W3:Y:S02]  /*0b40*/  LDC R9, c[0x0][0x64c] ;  /* 0x00019300ff097b82 */ /* 0x000ee40000000800 */
[----:B---3--:R-:W-:-:S05]  /*0b50*/  IADD3 R9, P0, R26, R9, RZ ;  /* 0x000000091a097210 */ /* 0x008fca0007f1e0ff */
[----:B------:R-:W-:-:S04]  /*0b60*/  IMAD.X R15, RZ, RZ, R3, P0 ;  /* 0x000000ffff0f7224 */ /* 0x000fc800000e0603 */
[----:B------:R-:W-:-:S04]  /*0b70*/  IMAD.WIDE.U32 R2, R15, R20, RZ ;  /* 0x000000140f027225 */ /* 0x000fc800078e00ff */
[----:B------:R-:W-:-:S04]  /*0b80*/  IMAD.WIDE.U32 R6, P0, R9, R21, R2 ;  /* 0x0000001509067225 */ /* 0x000fc80007800002 */
[----:B------:R-:W-:-:S04]  /*0b90*/  IMAD.WIDE.U32 R2, R9, R20, RZ ;  /* 0x0000001409027225 */ /* 0x000fc800078e00ff */
[----:B------:R-:W-:Y:S01]  /*0ba0*/  IMAD.X R9, RZ, RZ, RZ, P0 ;  /* 0x000000ffff097224 */ /* 0x000fe200000e06ff */
[----:B------:R-:W-:Y:S01]  /*0bb0*/  IADD3 RZ, P0, R3, R6, RZ ;  /* 0x0000000603ff7210 */ /* 0x000fe20007f1e0ff */
[----:B------:R-:W-:-:S04]  /*0bc0*/  IMAD.MOV.U32 R8, RZ, RZ, R7 ;  /* 0x000000ffff087224 */ /* 0x000fc800078e0007 */
[----:B------:R-:W-:-:S08]  /*0bd0*/  IMAD.WIDE.U32.X R2, R15, R21, R8, P0 ;  /* 0x000000150f027225 */ /* 0x000fd000000e0408 */
.L_x_6:
[----:B-1----:R-:W-:Y:S01]  /*0be0*/  SHF.R.U64 R2, R2, R17, R3 ;  /* 0x0000001102027219 */ /* 0x002fe20000001203 */
[----:B--2---:R-:W-:Y:S01]  /*0bf0*/  VIADD R3, R16, 0xffffffff ;  /* 0xffffffff10037836 */ /* 0x004fe20000000000 */
[----:B------:R-:W-:Y:S01]  /*0c00*/  LOP3.LUT R11, R24, R11, RZ, 0xc0, !PT ;  /* 0x0000000b180b7212 */ /* 0x000fe200078ec0ff */
[----:B------:R-:W-:Y:S02]  /*0c10*/  IMAD.MOV R12, RZ, RZ, -R12 ;  /* 0x000000ffff0c7224 */ /* 0x000fe400078e0a0c */
[----:B------:R-:W-:Y:S01]  /*0c20*/  IMAD.MOV R6, RZ, RZ, -R2 ;  /* 0x000000ffff067224 */ /* 0x000fe200078e0a02 */
[----:B------:R-:W-:Y:S01]  /*0c30*/  LOP3.LUT R14, R14, R3, RZ, 0xc0, !PT ;  /* 0x000000030e0e7212 */ /* 0x000fe200078ec0ff */
[----:B------:R-:W-:Y:S02]  /*0c40*/  @P2 IMAD R5, R13, R12, R4 ;  /* 0x0000000c0d052224 */ /* 0x000fe400078e0204 */
[----:B------:R-:W-:Y:S02]  /*0c50*/  IMAD R2, R10, R2, R11 ;  /* 0x000000020a027224 */ /* 0x000fe400078e020b */
[----:B0-----:R-:W-:-:S02]  /*0c60*/  IMAD R3, R6, R19, R26 ;  /* 0x0000001306037224 */ /* 0x001fc400078e021a */
[----:B------:R-:W-:Y:S02]  /*0c70*/  IMAD R2, R2, R22, R5 ;  /* 0x0000001602027224 */ /* 0x000fe400078e0205 */
[----:B------:R-:W-:Y:S02]  /*0c80*/  IMAD R3, R3, R16, R14 ;  /* 0x0000001003037224 */ /* 0x000fe400078e020e */
[----:B------:R-:W-:-:S03]  /*0c90*/  IMAD.MOV.U32 R5, RZ, RZ, 0x1 ;  /* 0x00000001ff057424 */ /* 0x000fc600078e00ff */
[----:B------:R-:W-:Y:S02]  /*0ca0*/  SEL R4, R3, R2, !P2 ;  /* 0x0000000203047207 */ /* 0x000fe40005000000 */
[----:B------:R-:W-:-:S03]  /*0cb0*/  SEL R2, R2, R3, !P2 ;  /* 0x0000000302027207 */ /* 0x000fc60005000000 */
[----:B------:R0:W-:Y:S04]  /*0cc0*/  STL [R1+0x284], R4 ;  /* 0x0002840401007387 */ /* 0x0001e80000100800 */
[----:B------:R0:W-:Y:S02]  /*0cd0*/  STL [R1+0x288], R2 ;  /* 0x0002880201007387 */ /* 0x0001e40000100800 */
.L_x_4:
[----:B------:R-:W-:-:S08]  /*0ce0*/  NOP ;  /* 0x0000000000007918 */ /* 0x000fd00000000000 */
[----:B------:R-:W1:Y:S02]  /*0cf0*/  USETMAXREG.TRY_ALLOC.CTAPOOL UP0, 0xe8 ;  /* 0x000000e8000079c8 */ /* 0x000e640008000600 */
[----:B-1----:R-:W-:-:S13]  /*0d00*/  PLOP3.LUT P0, PT, PT, PT, UP0, 0x80, 0x0 ;  /* 0x000000000000781c */ /* 0x002fda0003f0f008 */
[----:B------:R-:W-:Y:S05]  /*0d10*/  @!P0 BRA `(.L_x_4) ;  /* 0xfffffffc00f08947 */ /* 0x000fea000383ffff */
[----:B------:R-:W-:Y:S01]  /*0d20*/  ULDC.64 UR4, c[0x0][0x598] ;  /* 0x0001660000047ab9 */ /* 0x000fe20000000a00 */
[----:B------:R-:W-:Y:S01]  /*0d30*/  ULDC.64 UR26, c[0x0][0x208] ;  /* 0x00008200001a7ab9 */ /* 0x000fe20000000a00 */
[----:B------:R-:W-:-:S04]  /*0d40*/  ISETP.NE.U32.AND P0, PT, RZ, UR4, PT ;  /* 0x00000004ff007c0c */ /* 0x000fc8000bf05070 */
[----:B------:R-:W-:-:S13]  /*0d50*/  ISETP.NE.AND.EX P0, PT, RZ, UR5, PT, P0 ;  /* 0x00000005ff007c0c */ /* 0x000fda000bf05300 */
[----:B------:R-:W-:Y:S05]  /*0d60*/  @!P0 BRA `(.L_x_7) ;  /* 0x0000000000208947 */ /* 0x000fea0003800000 */
[----:B0-----:R-:W0:Y:S02]  /*0d70*/  LDC.64 R2, c[0x0][0x598] ;  /* 0x00016600ff027b82 */ /* 0x001e240000000a00 */
[----:B0-----:R-:W2:Y:S02]  /*0d80*/  LDG.E.64 R2, desc[UR26][R2.64] ;  /* 0x0000001a02027981 */ /* 0x001ea4000c1e1b00 */
[----:B--2---:R-:W-:-:S04]  /*0d90*/  ISETP.NE.U32.AND P0, PT, R2, RZ, PT ;  /* 0x000000ff0200720c */ /* 0x004fc80003f05070 */
[----:B------:R-:W-:-:S13]  /*0da0*/  ISETP.NE.AND.EX P0, PT, R3, RZ, PT, P0 ;  /* 0x000000ff0300720c */ /* 0x000fda0003f05300 */
[----:B------:R-:W-:Y:S05]  /*0db0*/  @!P0 BRA `(.L_x_7) ;  /* 0x00000000000c8947 */ /* 0x000fea0003800000 */
[----:B------:R-:W2:Y:S02]  /*0dc0*/  LD.E R2, desc[UR26][R2.64] ;  /* 0x0000001a02027980 */ /* 0x000ea4000c101900 */
[----:B--2---:R-:W-:Y:S01]  /*0dd0*/  R2UR UR19, R2 ;  /* 0x00000000021372ca */ /* 0x004fe200000e0000 */
[----:B------:R-:W-:-:S14]  /*0de0*/  BRA `(.L_x_8) ;  /* 0x0000000000247947 */ /* 0x000fdc0003800000 */
.L_x_7:
[----:B------:R-:W-:Y:S02]  /*0df0*/  ULDC.64 UR4, c[0x0][0x588] ;  /* 0x0001620000047ab9 */ /* 0x000fe40000000a00 */
[----:B------:R-:W-:-:S04]  /*0e00*/  ISETP.NE.U32.AND P0, PT, RZ, UR4, PT ;  /* 0x00000004ff007c0c */ /* 0x000fc8000bf05070 */
[----:B------:R-:W-:-:S13]  /*0e10*/  ISETP.NE.AND.EX P0, PT, RZ, UR5, PT, P0 ;  /* 0x00000005ff007c0c */ /* 0x000fda000bf05300 */
[----:B------:R-:W-:Y:S05]  /*0e20*/  @!P0 BRA `(.L_x_9) ;  /* 0x0000000000108947 */ /* 0x000fea0003800000 */
[----:B0-----:R-:W0:Y:S02]  /*0e30*/  LDC.64 R2, c[0x0][0x588] ;  /* 0x00016200ff027b82 */ /* 0x001e240000000a00 */
[----:B0-----:R-:W2:Y:S02]  /*0e40*/  LDG.E R2, desc[UR26][R2.64] ;  /* 0x0000001a02027981 */ /* 0x001ea4000c1e1900 */
[----:B--2---:R-:W-:Y:S01]  /*0e50*/  R2UR UR19, R2 ;  /* 0x00000000021372ca */ /* 0x004fe200000e0000 */
[----:B------:R-:W-:-:S14]  /*0e60*/  BRA `(.L_x_8) ;  /* 0x0000000000047947 */ /* 0x000fdc0003800000 */
.L_x_9:
[----:B------:R-:W-:-:S05]  /*0e70*/  ULDC UR19, c[0x0][0x580] ;  /* 0x0001600000137ab9 */ /* 0x000fca0000000800 */
.L_x_8:
[----:B------:R-:W-:Y:S02]  /*0e80*/  ULDC.64 UR4, c[0x0][0x5a0] ;  /* 0x0001680000047ab9 */ /* 0x000fe40000000a00 */
        /* <DEDUP_REMOVED lines=11> */
.L_x_10:
        /* <DEDUP_REMOVED lines=8> */
.L_x_12:
[----:B------:R-:W-:-:S05]  /*0fc0*/  ULDC UR18, c[0x0][0x584] ;  /* 0x0001610000127ab9 */ /* 0x000fca0000000800 */
.L_x_11:
[----:B------:R-:W-:-:S13]  /*0fd0*/  LOP3.LUT P0, RZ, R5, 0xff, RZ, 0xc0, !PT ;  /* 0x000000ff05ff7812 */ /* 0x000fda000780c0ff */
[----:B------:R-:W-:Y:S05]  /*0fe0*/  @!P0 EXIT ;  /* 0x000000000000894d */ /* 0x000fea0003800000 */
[----:B------:R-:W-:Y:S01]  /*0ff0*/  ULDC UR4, c[0x0][0x28c] ;  /* 0x0000a30000047ab9 */ /* 0x000fe20000000800 */
[----:B------:R-:W-:Y:S01]  /*1000*/  ULDC.64 UR14, c[0x0][0x5c8] ;  /* 0x00017200000e7ab9 */ /* 0x000fe20000000a00 */
[----:B------:R-:W-:Y:S02]  /*1010*/  UIADD3 UR4, UR4, 0x3f, URZ ;  /* 0x0000003f04047890 */ /* 0x000fe4000fffe03f */
[----:B------:R-:W-:Y:S02]  /*1020*/  USHF.L.U64.HI UR8, UR14, 0x7, UR15 ;  /* 0x000000070e087899 */ /* 0x000fe4000801020f */
[----:B------:R-:W-:Y:S02]  /*1030*/  USHF.R.S32.HI UR5, URZ, 0x1f, UR4 ;  /* 0x0000001f3f057899 */ /* 0x000fe40008011404 */
[----:B------:R-:W-:Y:S02]  /*1040*/  USHF.L.U32 UR9, UR14, 0x7, URZ ;  /* 0x000000070e097899 */ /* 0x000fe4000800063f */
[----:B------:R-:W-:-:S02]  /*1050*/  ULEA.HI UR5, UR5, UR4, URZ, 0x6 ;  /* 0x0000000405057291 */ /* 0x000fc4000f8f303f */
[----:B------:R-:W-:Y:S02]  /*1060*/  USHF.L.U64.HI UR10, UR14, 0x3, UR15 ;  /* 0x000000030e0a7899 */ /* 0x000fe4000801020f */
[----:B------:R-:W-:Y:S02]  /*1070*/  USHF.L.U32 UR11, UR14, 0x3, URZ ;  /* 0x000000030e0b7899 */ /* 0x000fe4000800063f */
[----:B------:R-:W-:Y:S02]  /*1080*/  USHF.L.U64.HI UR12, UR14, 0x8, UR15 ;  /* 0x000000080e0c7899 */ /* 0x000fe4000801020f */
[----:B------:R-:W-:Y:S02]  /*1090*/  USHF.L.U32 UR13, UR14, 0x8, URZ ;  /* 0x000000080e0d7899 */ /* 0x000fe4000800063f */
[----:B------:R-:W-:Y:S02]  /*10a0*/  USHF.R.S32.HI UR17, URZ, 0x6, UR5 ;  /* 0x000000063f117899 */ /* 0x000fe40008011405 */
[----:B------:R-:W-:Y:S01]  /*10b0*/  ULOP3.LUT UR14, UR7, 0x1, URZ, 0xfc, !UPT ;  /* 0x00000001070e7892 */ /* 0x000fe2000f8efc3f */
[----:B------:R-:W-:Y:S01]  /*10c0*/  UMOV UR4, URZ ;  /* 0x0000003f00047c82 */ /* 0x000fe20008000000 */
[----:B------:R-:W-:-:S10]  /*10d0*/  UMOV UR5, URZ ;  /* 0x0000003f00057c82 */ /* 0x000fd40008000000 */
.L_x_85:
[----:B------:R-:W-:Y:S01]  /*10e0*/  STL [R1+0x278], RZ ;  /* 0x000278ff01007387 */ /* 0x000fe20000100800 */
[----:B-1----:R-:W1:Y:S01]  /*10f0*/  S2UR UR25, SR_CgaCtaId ;  /* 0x00000000001979c3 */ /* 0x002e620000008800 */
[----:B------:R-:W-:Y:S01]  /*1100*/  UMOV UR23, 0x400 ;  /* 0x0000040000177882 */ /* 0x000fe20000000000 */
[----:B------:R-:W-:Y:S01]  /*1110*/  UMOV UR6, URZ ;  /* 0x0000003f00067c82 */ /* 0x000fe20008000000 */
[----:B------:R-:W-:Y:S01]  /*1120*/  STL [R1+0x274], RZ ;  /* 0x000274ff01007387 */ /* 0x000fe20000100800 */
[----:B------:R-:W-:Y:S01]  /*1130*/  UMOV UR20, URZ ;  /* 0x0000003f00147c82 */ /* 0x000fe20008000000 */
[----:B------:R-:W-:Y:S01]  /*1140*/  UMOV UR21, URZ ;  /* 0x0000003f00157c82 */ /* 0x000fe20008000000 */
[----:B0-----:R-:W-:Y:S01]  /*1150*/  CS2R R4, SRZ ;  /* 0x0000000000047805 */ /* 0x001fe2000001ff00 */
[----:B------:R-:W-:Y:S01]  /*1160*/  STL [R1+0x270], RZ ;  /* 0x000270ff01007387 */ /* 0x000fe20000100800 */
[----:B------:R-:W0:Y:S01]  /*1170*/  LDC R3, c[0x0][0x28c] ;  /* 0x0000a300ff037b82 */ /* 0x000e220000000800 */
[----:B------:R-:W-:-:S02]  /*1180*/  CS2R R6, SRZ ;  /* 0x0000000000067805 */ /* 0x000fc4000001ff00 */
[----:B------:R-:W-:Y:S01]  /*1190*/  CS2R R8, SRZ ;  /* 0x0000000000087805 */ /* 0x000fe2000001ff00 */
[----:B------:R-:W-:Y:S01]  /*11a0*/  STL [R1+0x26c], RZ ;  /* 0x00026cff01007387 */ /* 0x000fe20000100800 */
[----:B------:R-:W-:Y:S02]  /*11b0*/  CS2R R10, SRZ ;  /* 0x00000000000a7805 */ /* 0x000fe4000001ff00 */
[----:B------:R-:W-:Y:S02]  /*11c0*/  CS2R R12, SRZ ;  /* 0x00000000000c7805 */ /* 0x000fe4000001ff00 */
[----:B------:R-:W-:Y:S01]  /*11d0*/  CS2R R14, SRZ ;  /* 0x00000000000e7805 */ /* 0x000fe2000001ff00 */
[----:B------:R-:W-:Y:S01]  /*11e0*/  STL [R1+0x268], RZ ;  /* 0x000268ff01007387 */ /* 0x000fe20000100800 */
[----:B------:R-:W-:Y:S02]  /*11f0*/  CS2R R16, SRZ ;  /* 0x0000000000107805 */ /* 0x000fe4000001ff00 */
        /* <DEDUP_REMOVED lines=11> */
[----:B------:R-:W-:Y:S01]  /*12b0*/  IMAD.MOV.U32 R226, RZ, RZ, RZ ;  /* 0x000000ffffe27224 */ /* 0x000fe200078e00ff */
[----:B------:R-:W-:Y:S01]  /*12c0*/  CS2R R168, SRZ ;  /* 0x0000000000a87805 */ /* 0x000fe2000001ff00 */
[----:B------:R-:W-:Y:S01]  /*12d0*/  IMAD.U32 R227, RZ, RZ, UR4 ;  /* 0x00000004ffe37e24 */ /* 0x000fe2000f8e00ff */
[----:B------:R-:W-:Y:S01]  /*12e0*/  STL [R1+0x258], RZ ;  /* 0x000258ff01007387 */ /* 0x000fe20000100800 */
[----:B0-----:R-:W-:Y:S02]  /*12f0*/  ISETP.GE.AND P0, PT, R3, 0x1, PT ;  /* 0x000000010300780c */ /* 0x001fe40003f06270 */
[----:B------:R-:W-:Y:S02]  /*1300*/  CS2R R170, SRZ ;  /* 0x0000000000aa7805 */ /* 0x000fe4000001ff00 */
[----:B------:R-:W-:Y:S01]  /*1310*/  CS2R R172, SRZ ;  /* 0x0000000000ac7805 */ /* 0x000fe2000001ff00 */
[----:B------:R-:W-:Y:S01]  /*1320*/  STL [R1+0x254], RZ ;  /* 0x000254ff01007387 */ /* 0x000fe20000100800 */
[----:B------:R-:W-:-:S02]  /*1330*/  CS2R R174, SRZ ;  /* 0x0000000000ae7805 */ /* 0x000fc4000001ff00 */
[----:B------:R-:W-:Y:S02]  /*1340*/  CS2R R176, SRZ ;  /* 0x0000000000b07805 */ /* 0x000fe4000001ff00 */
[----:B------:R-:W-:Y:S01]  /*1350*/  CS2R R178, SRZ ;  /* 0x0000000000b27805 */ /* 0x000fe2000001ff00 */
[----:B------:R-:W-:Y:S01]  /*1360*/  STL [R1+0x250], RZ ;  /* 0x000250ff01007387 */ /* 0x000fe20000100800 */
[----:B------:R-:W-:Y:S02]  /*1370*/  CS2R R180, SRZ ;  /* 0x0000000000b47805 */ /* 0x000fe4000001ff00 */
        /* <DEDUP_REMOVED lines=118> */
[----:B------:R-:W-:Y:S04]  /*1ae0*/  STL [R1+0x1d8], RZ ;  /* 0x0001d8ff01007387 */ /* 0x000fe80000100800 */
        /* <DEDUP_REMOVED lines=30> */
[----:B------:R-:W-:Y:S01]  /*1cd0*/  STL [R1+0x15c], RZ ;  /* 0x00015cff01007387 */ /* 0x000fe20000100800 */
[----:B------:R-:W0:Y:S03]  /*1ce0*/  S2R R2, SR_TID.X ;  /* 0x0000000000027919 */ /* 0x000e260000002100 */
        /* <DEDUP_REMOVED lines=8> */
[----:B0-----:R-:W-:-:S03]  /*1d70*/  LOP3.LUT R2, R2, 0x80, RZ, 0xc0, !PT ;  /* 0x0000008002027812 */ /* 0x001fc600078ec0ff */
[----:B------:R-:W-:Y:S01]  /*1d80*/  STL [R1+0x138], RZ ;  /* 0x000138ff01007387 */ /* 0x000fe20000100800 */
[----:B------:R-:W-:-:S03]  /*1d90*/  SHF.R.U32.HI R2, RZ, 0x7, R2 ;  /* 0x00000007ff027819 */ /* 0x000fc60000011602 */
        /* <DEDUP_REMOVED lines=33> */
[----:B------:R-:W0:Y:S04]  /*1fb0*/  SHFL.IDX PT, R2, R2, RZ, 0x1f ;  /* 0x00001fff02027589 */ /* 0x000e2800000e0000 */
[----:B------:R2:W-:Y:S04]  /*1fc0*/  STL [R1+0xb0], RZ ;  /* 0x0000b0ff01007387 */ /* 0x0005e80000100800 */
[----:B------:R2:W-:Y:S04]  /*1fd0*/  STL [R1+0xac], RZ ;  /* 0x0000acff01007387 */ /* 0x0005e80000100800 */
[----:B------:R2:W-:Y:S04]  /*1fe0*/  STL [R1+0xa8], RZ ;  /* 0x0000a8ff01007387 */ /* 0x0005e80000100800 */
[----:B------:R2:W-:Y:S04]  /*1ff0*/  STL [R1+0xa4], RZ ;  /* 0x0000a4ff01007387 */ /* 0x0005e80000100800 */
[----:B------:R2:W-:Y:S04]  /*2000*/  STL [R1+0xa0], RZ ;  /* 0x0000a0ff01007387 */ /* 0x0005e80000100800 */
[----:B------:R2:W-:Y:S01]  /*2010*/  STL [R1+0x9c], RZ ;  /* 0x00009cff01007387 */ /* 0x0005e20000100800 */
[----:B0-----:R-:W-:-:S02]  /*2020*/  R2UR UR16, R2 ;  /* 0x00000000021072ca */ /* 0x001fc400000e0000 */
[----:B------:R-:W-:Y:S01]  /*2030*/  CS2R R2, SRZ ;  /* 0x0000000000027805 */ /* 0x000fe2000001ff00 */
[----:B------:R2:W-:Y:S04]  /*2040*/  STL [R1+0x98], RZ ;  /* 0x000098ff01007387 */ /* 0x0005e80000100800 */
[----:B------:R2:W-:Y:S04]  /*2050*/  STL [R1+0x94], RZ ;  /* 0x000094ff01007387 */ /* 0x0005e80000100800 */
[----:B------:R2:W-:Y:S02]  /*2060*/  STL [R1+0x90], RZ ;  /* 0x000090ff01007387 */ /* 0x0005e40000100800 */
[----:B------:R-:W-:-:S02]  /*2070*/  ULEA.HI UR15, UR16, UR16, URZ, 0x1 ;  /* 0x00000010100f7291 */ /* 0x000fc4000f8f083f */
[----:B------:R2:W-:Y:S02]  /*2080*/  STL [R1+0x8c], RZ ;  /* 0x00008cff01007387 */ /* 0x0005e40000100800 */
[----:B------:R-:W-:Y:S02]  /*2090*/  ULOP3.LUT UR22, UR15, 0xffffe, URZ, 0xc0, !UPT ;  /* 0x000ffffe0f167892 */ /* 0x000fe4000f8ec03f */
[----:B------:R2:W-:Y:S01]  /*20a0*/  STL [R1+0x88], RZ ;  /* 0x000088ff01007387 */ /* 0x0005e20000100800 */
[----:B-1----:R-:W-:Y:S02]  /*20b0*/  ULEA UR15, UR25, UR23, 0x18 ;  /* 0x00000017190f7291 */ /* 0x002fe4000f8ec03f */
[----:B------:R-:W-:Y:S01]  /*20c0*/  UIADD3 UR22, UR16, -UR22, URZ ;  /* 0x8000001610167290 */ /* 0x000fe2000fffe03f */
[----:B------:R2:W-:Y:S01]  /*20d0*/  STL [R1+0x84], RZ ;  /* 0x000084ff01007387 */ /* 0x0005e20000100800 */
[----:B------:R-:W-:Y:S02]  /*20e0*/  UMOV UR25, UR5 ;  /* 0x0000000500197c82 */ /* 0x000fe40008000000 */
[----:B------:R-:W-:Y:S01]  /*20f0*/  ULEA UR22, UR22, UR15, 0xc ;  /* 0x0000000f16167291 */ /* 0x000fe2000f8e603f */
[----:B------:R2:W-:Y:S03]  /*2100*/  STL [R1+0x80], RZ ;  /* 0x000080ff01007387 */ /* 0x0005e60000100800 */
[----:B------:R-:W-:Y:S01]  /*2110*/  UIADD3 UR22, UR22, 0x100, URZ ;  /* 0x0000010016167890 */ /* 0x000fe2000fffe03f */
[----:B------:R2:W-:Y:S03]  /*2120*/  STL [R1+0x7c], RZ ;  /* 0x00007cff01007387 */ /* 0x0005e60000100800 */
[----:B------:R-:W-:Y:S01]  /*2130*/  USHF.R.U32.HI UR16, URZ, 0x4, UR22 ;  /* 0x000000043f107899 */ /* 0x000fe20008011616 */
[----:B------:R2:W-:Y:S03]  /*2140*/  STL [R1+0x78], RZ ;  /* 0x000078ff01007387 */ /* 0x0005e60000100800 */
[----:B------:R-:W-:Y:S01]  /*2150*/  ULOP3.LUT UR16, UR16, 0x3fff, URZ, 0xc0, !UPT ;  /* 0x00003fff10107892 */ /* 0x000fe2000f8ec03f */
[----:B------:R2:W-:Y:S04]  /*2160*/  STL [R1+0x74], RZ ;  /* 0x000074ff01007387 */ /* 0x0005e80000100800 */
        /* <DEDUP_REMOVED lines=28> */
[----:B------:R2:W-:Y:S01]  /*2330*/  STL [R1], RZ ;  /* 0x000000ff01007387 */ /* 0x0005e20000100800 */
[----:B------:R-:W-:Y:S05]  /*2340*/  @!P0 BRA `(.L_x_13) ;  /* 0x00000024003c8947 */ /* 0x000fea0003800000 */
[----:B------:R-:W-:-:S06]  /*2350*/  UISETP.NE.AND UP0, UPT, UR14, 0x3, UPT ;  /* 0x000000030e00788c */ /* 0x000fcc000bf05270 */
[----:B------:R-:W-:-:S13]  /*2360*/  PLOP3.LUT P1, PT, PT, PT, UP0, 0x80, 0x0 ;  /* 0x000000000000781c */ /* 0x000fda0003f2f008 */
[----:B------:R-:W-:Y:S05]  /*2370*/  @!P1 BRA `(.L_x_14) ;  /* 0x0000000000049947 */ /* 0x000fea0003800000 */
[----:B------:R-:W-:Y:S01]  /*2380*/  BPT.TRAP 0x1 ;  /* 0x000000040000795c */ /* 0x000fe20000300000 */
.L_x_14:
[----:B------:R-:W-:Y:S01]  /*2390*/  ULEA UR20, UR5, UR15, 0x3 ;  /* 0x0000000f05147291 */ /* 0x000fe2000f8e183f */
[----:B------:R-:W-:-:S05]  /*23a0*/  IMAD.U32 R2, RZ, RZ, UR4 ;  /* 0x00000004ff027e24 */ /* 0x000fca000f8e00ff */
[----:B------:R-:W-:-:S04]  /*23b0*/  SHF.L.U32 R2, R2, 0x1f, RZ ;  /* 0x0000001f02027819 */ /* 0x000fc800000006ff */
[----:B------:R0:W1:Y:S01]  /*23c0*/  SYNCS.PHASECHK.TRANS64.TRYWAIT P0, [UR20], R2 ;  /* 0x00000002ff0075a7 */ /* 0x0000620008000154 */
[----:B------:R-:W-:Y:S05]  /*23d0*/  @!P1 BRA `(.L_x_15) ;  /* 0x0000000000049947 */ /* 0x000fea0003800000 */
[----:B------:R-:W-:Y:S01]  /*23e0*/  BPT.TRAP 0x1 ;  /* 0x000000040000795c */ /* 0x000fe20000300000 */
.L_x_15:
[----:B------:R3:W-:Y:S01]  /*23f0*/  STL [R1+0x278], RZ ;  /* 0x000278ff01007387 */ /* 0x0007e20000100800 */
[----:B------:R-:W-:Y:S01]  /*2400*/  UMOV UR6, 0x2 ;  /* 0x0000000200067882 */ /* 0x000fe20000000000 */
[----:B-1----:R-:W-:Y:S05]  /*2410*/  @P0 BRA `(.L_x_16) ;  /* 0x0000000000080947 */ /* 0x002fea0003800000 */
[----:B------:R-:W1:Y:S02]  /*2420*/  SYNCS.PHASECHK.TRANS64.TRYWAIT P0, [UR20], R2 ;  /* 0x00000002ff0075a7 */ /* 0x000e640008000154 */
[----:B-1----:R-:W-:Y:S05]  /*2430*/  @!P0 BRA `(.L_x_17) ;  /* 0x000001e800688947 */ /* 0x002fea0003800000 */
.L_x_16:
[----:B------:R4:W-:Y:S01]  /*2440*/  STL [R1+0x274], RZ ;  /* 0x000274ff01007387 */ /* 0x0009e20000100800 */
[----:B------:R-:W-:Y:S01]  /*2450*/  UIADD3 UR20, UR15, 0x28100, URZ ;  /* 0x000281000f147890 */ /* 0x000fe2000fffe03f */
[----:B------:R-:W-:Y:S01]  /*2460*/  WARPGROUP.ARRIVE ;  /* 0x00000000000079c5 */ /* 0x000fe20000000000 */
[----:B------:R-:W-:Y:S01]  /*2470*/  ULOP3.LUT UR25, UR16, 0x10000, URZ, 0xfc, !UPT ;  /* 0x0001000010197892 */ /* 0x000fe2000f8efc3f */
[----:B------:R4:W-:Y:S01]  /*2480*/  STL [R1+0x270], RZ ;  /* 0x000270ff01007387 */ /* 0x0009e20000100800 */
[----:B------:R-:W-:Y:S01]  /*2490*/  USHF.R.U32.HI UR20, URZ, 0x4, UR20 ;  /* 0x000000043f147899 */ /* 0x000fe20008011614 */
[----:B01----:R-:W-:Y:S01]  /*24a0*/  CS2R R2, SRZ ;  /* 0x0000000000027805 */ /* 0x003fe2000001ff00 */
[----:B------:R-:W-:Y:S01]  /*24b0*/  ULEA UR25, UR5, UR25, 0xb ;  /* 0x0000001905197291 */ /* 0x000fe2000f8e583f */
[----:B------:R4:W-:Y:S01]  /*24c0*/  STL [R1+0x26c], RZ ;  /* 0x00026cff01007387 */ /* 0x0009e20000100800 */
[----:B------:R-:W-:Y:S01]  /*24d0*/  ULOP3.LUT UR20, UR20, 0x3fff, URZ, 0xc0, !UPT ;  /* 0x00003fff14147892 */ /* 0x000fe2000f8ec03f */
[----:B------:R-:W-:Y:S01]  /*24e0*/  CS2R R4, SRZ ;  /* 0x0000000000047805 */ /* 0x000fe2000001ff00 */
[----:B------:R-:W-:Y:S01]  /*24f0*/  UMOV UR21, 0x80000020 ;  /* 0x8000002000157882 */ /* 0x000fe20000000000 */
[----:B------:R4:W-:Y:S01]  /*2500*/  STL [R1+0x268], RZ ;  /* 0x000268ff01007387 */ /* 0x0009e20000100800 */
[----:B------:R-:W-:Y:S01]  /*2510*/  ULOP3.LUT UR20, UR20, 0x10000, URZ, 0xfc, !UPT ;  /* 0x0001000014147892 */ /* 0x000fe2000f8efc3f */
[----:B------:R-:W-:Y:S01]  /*2520*/  CS2R R6, SRZ ;  /* 0x0000000000067805 */ /* 0x000fe2000001ff00 */
[----:B------:R-:W-:Y:S01]  /*2530*/  UMOV UR23, 0x80000020 ;  /* 0x8000002000177882 */ /* 0x000fe20000000000 */
[----:B------:R4:W-:Y:S01]  /*2540*/  STL [R1+0x264], RZ ;  /* 0x000264ff01007387 */ /* 0x0009e20000100800 */
[----:B------:R-:W-:Y:S01]  /*2550*/  UIMAD UR28, UR5, 0x180, UR20 ;  /* 0x00000180051c78a4 */ /* 0x000fe2000f8e0214 */
[----:B------:R-:W-:-:S02]  /*2560*/  CS2R R8, SRZ ;  /* 0x0000000000087805 */ /* 0x000fc4000001ff00 */
[----:B------:R-:W-:Y:S01]  /*2570*/  CS2R R10, SRZ ;  /* 0x00000000000a7805 */ /* 0x000fe2000001ff00 */
[----:B------:R4:W-:Y:S01]  /*2580*/  STL [R1+0x260], RZ ;  /* 0x000260ff01007387 */ /* 0x0009e20000100800 */
[----:B------:R-:W-:Y:S01]  /*2590*/  UMOV UR20, UR25 ;  /* 0x0000001900147c82 */ /* 0x000fe20008000000 */
[----:B------:R-:W-:Y:S02]  /*25a0*/  CS2R R12, SRZ ;  /* 0x00000000000c7805 */ /* 0x000fe4000001ff00 */
[----:B------:R-:W-:Y:S01]  /*25b0*/  CS2R R14, SRZ ;  /* 0x00000000000e7805 */ /* 0x000fe2000001ff00 */
[----:B------:R4:W-:Y:S01]  /*25c0*/  STL [R1+0x25c], RZ ;  /* 0x00025cff01007387 */ /* 0x0009e20000100800 */
[----:B------:R-:W-:Y:S01]  /*25d0*/  UMOV UR22, UR28 ;  /* 0x0000001c00167c82 */ /* 0x000fe20008000000 */
[----:B------:R-:W-:Y:S01]  /*25e0*/  CS2R R16, SRZ ;  /* 0x0000000000107805 */ /* 0x000fe2000001ff00 */
[----:B------:R-:W-:Y:S01]  /*25f0*/  QGMMA.64x96x32.F32.E4M3.E4M3 R168, gdesc[UR20], RZ, !UPT ;  /* 0x0160000014a879f3 */ /* 0x000fe2000c7008ff */
[----:B------:R4:W-:Y:S01]  /*2600*/  STL [R1+0x258], RZ ;  /* 0x000258ff01007387 */ /* 0x0009e20000100800 */
[----:B------:R-:W-:Y:S01]  /*2610*/  UIADD3 UR20, UR25, 0x200, URZ ;  /* 0x0000020019147890 */ /* 0x000fe2000fffe03f */
[----:B------:R-:W-:Y:S01]  /*2620*/  CS2R R18, SRZ ;  /* 0x0000000000127805 */ /* 0x000fe2000001ff00 */
[----:B------:R-:W-:Y:S01]  /*2630*/  UMOV UR21, 0x80000020 ;  /* 0x8000002000157882 */ /* 0x000fe20000000000 */
[----:B------:R4:W-:Y:S01]  /*2640*/  STL [R1+0x254], RZ ;  /* 0x000254ff01007387 */ /* 0x0009e20000100800 */
[----:B------:R-:W-:-:S02]  /*2650*/  CS2R R20, SRZ ;  /* 0x0000000000147805 */ /* 0x000fc4000001ff00 */
[----:B------:R-:W-:Y:S02]  /*2660*/  CS2R R22, SRZ ;  /* 0x0000000000167805 */ /* 0x000fe4000001ff00 */
[----:B------:R-:W-:Y:S01]  /*2670*/  CS2R R216, SRZ ;  /* 0x0000000000d87805 */ /* 0x000fe2000001ff00 */
[----:B------:R4:W-:Y:S01]  /*2680*/  STL [R1+0x250], RZ ;  /* 0x000250ff01007387 */ /* 0x0009e20000100800 */
[----:B------:R-:W-:Y:S01]  /*2690*/  CS2R R218, SRZ ;  /* 0x0000000000da7805 */ /* 0x000fe2000001ff00 */
[----:B------:R-:W-:Y:S01]  /*26a0*/  QGMMA.64x96x32.F32.E4M3.E4M3 R120, gdesc[UR20], RZ, !UPT ;  /* 0x01600000147879f3 */ /* 0x000fe2000c7008ff */
[----:B------:R-:W-:Y:S01]  /*26b0*/  UIADD3 UR20, UR25, 0x400, URZ ;  /* 0x0000040019147890 */ /* 0x000fe2000fffe03f */
[----:B------:R4:W-:Y:S01]  /*26c0*/  STL [R1+0x24c], RZ ;  /* 0x00024cff01007387 */ /* 0x0009e20000100800 */
[----:B------:R-:W-:Y:S01]  /*26d0*/  UMOV UR21, 0x80000020 ;  /* 0x8000002000157882 */ /* 0x000fe20000000000 */
[----:B------:R-:W-:Y:S02]  /*26e0*/  CS2R R220, SRZ ;  /* 0x0000000000dc7805 */ /* 0x000fe4000001ff00 */
[----:B------:R-:W-:Y:S01]  /*26f0*/  CS2R R222, SRZ ;  /* 0x0000000000de7805 */ /* 0x000fe2000001ff00 */
[----:B------:R4:W-:Y:S01]  /*2700*/  STL [R1+0x248], RZ ;  /* 0x000248ff01007387 */ /* 0x0009e20000100800 */
[----:B------:R-:W-:Y:S01]  /*2710*/  CS2R R224, SRZ ;  /* 0x0000000000e07805 */ /* 0x000fe2000001ff00 */
[----:B------:R-:W-:-:S02]  /*2720*/  IMAD.MOV.U32 R226, RZ, RZ, RZ ;  /* 0x000000ffffe27224 */ /* 0x000fc400078e00ff */
[----:B------:R4:W-:Y:S01]  /*2730*/  STL [R1+0x244], RZ ;  /* 0x000244ff01007387 */ /* 0x0009e20000100800 */
[----:B------:R-:W-:Y:S01]  /*2740*/  QGMMA.64x96x32.F32.E4M3.E4M3 R72, gdesc[UR20], RZ, !UPT ;  /* 0x01600000144879f3 */ /* 0x000fe2000c7008ff */
[----:B------:R-:W-:Y:S02]  /*2750*/  UIADD3 UR20, UR25, 0x600, URZ ;  /* 0x0000060019147890 */ /* 0x000fe4000fffe03f */
[----:B------:R4:W-:Y:S01]  /*2760*/  STL [R1+0x240], RZ ;  /* 0x000240ff01007387 */ /* 0x0009e20000100800 */
[----:B------:R-:W-:-:S03]  /*2770*/  UMOV UR21, 0x80000020 ;  /* 0x8000002000157882 */ /* 0x000fc60000000000 */
[----:B------:R4:W-:Y:S03]  /*2780*/  STL [R1+0x23c], RZ ;  /* 0x00023cff01007387 */ /* 0x0009e60000100800 */
[----:B------:R-:W-:Y:S01]  /*2790*/  QGMMA.64x96x32.F32.E4M3.E4M3 R24, gdesc[UR20], RZ, !UPT ;  /* 0x01600000141879f3 */ /* 0x000fe2000c7008ff */
[----:B------:R4:W-:Y:S01]  /*27a0*/  STL [R1+0x238], RZ ;  /* 0x000238ff01007387 */ /* 0x0009e20000100800 */
[----:B------:R-:W-:Y:S02]  /*27b0*/  UIADD3 UR20, UR25, 0x2, URZ ;  /* 0x0000000219147890 */ /* 0x000fe4000fffe03f */
[----:B------:R-:W-:Y:S01]  /*27c0*/  UIADD3 UR22, UR28, 0x2, URZ ;  /* 0x000000021c167890 */ /* 0x000fe2000fffe03f */
[----:B------:R4:W-:Y:S01]  /*27d0*/  STL [R1+0x234], RZ ;  /* 0x000234ff01007387 */ /* 0x0009e20000100800 */
[----:B------:R-:W-:Y:S01]  /*27e0*/  UMOV UR21, 0x80000020 ;  /* 0x8000002000157882 */ /* 0x000fe20000000000 */
[----:B------:R-:W-:-:S02]  /*27f0*/  UMOV UR23, 0x80000020 ;  /* 0x8000002000177882 */ /* 0x000fc40000000000 */
        /* <DEDUP_REMOVED lines=12> */
[----:B------:R4:W-:Y:S01]  /*28c0*/  STL [R1+0x200], RZ ;  /* 0x000200ff01007387 */ /* 0x0009e20000100800 */
[----:B------:R-:W-:Y:S03]  /*28d0*/  QGMMA.64x96x32.F32.E4M3.E4M3 R168, gdesc[UR20], R168 ;  /* 0x0160000014a879f3 */ /* 0x000fe600087008a8 */
[----:B------:R4:W-:Y:S01]  /*28e0*/  STL [R1+0x1fc], RZ ;  /* 0x0001fcff01007387 */ /* 0x0009e20000100800 */
[----:B------:R-:W-:Y:S01]  /*28f0*/  UIADD3 UR20, UR25, 0x202, URZ ;  /* 0x0000020219147890 */ /* 0x000fe2000fffe03f */
[----:B------:R-:W-:-:S02]  /*2900*/  UMOV UR21, 0x80000020 ;  /* 0x8000002000157882 */ /* 0x000fc40000000000 */
[----:B------:R4:W-:Y:S04]  /*2910*/  STL [R1+0x1f8], RZ ;  /* 0x0001f8ff01007387 */ /* 0x0009e80000100800 */
[----:B------:R4:W-:Y:S02]  /*2920*/  STL [R1+0x1f4], RZ ;  /* 0x0001f4ff01007387 */ /* 0x0009e40000100800 */
[----:B------:R-:W-:Y:S01]  /*2930*/  QGMMA.64x96x32.F32.E4M3.E4M3 R120, gdesc[UR20], R120 ;  /* 0x01600000147879f3 */ /* 0x000fe20008700878 */
[----:B------:R-:W-:Y:S01]  /*2940*/  UIADD3 UR20, UR25, 0x402, URZ ;  /* 0x0000040219147890 */ /* 0x000fe2000fffe03f */
[----:B------:R4:W-:Y:S01]  /*2950*/  STL [R1+0x1f0], RZ ;  /* 0x0001f0ff01007387 */ /* 0x0009e20000100800 */
[----:B------:R-:W-:-:S03]  /*2960*/  UMOV UR21, 0x80000020 ;  /* 0x8000002000157882 */ /* 0x000fc60000000000 */
[----:B------:R4:W-:Y:S04]  /*2970*/  STL [R1+0x1ec], RZ ;  /* 0x0001ecff01007387 */ /* 0x0009e80000100800 */
[----:B------:R4:W-:Y:S01]  /*2980*/  STL [R1+0x1e8], RZ ;  /* 0x0001e8ff01007387 */ /* 0x0009e20000100800 */
[----:B------:R-:W-:Y:S01]  /*2990*/  QGMMA.64x96x32.F32.E4M3.E4M3 R72, gdesc[UR20], R72 ;  /* 0x01600000144879f3 */ /* 0x000fe20008700848 */
[----:B------:R-:W-:Y:S02]  /*29a0*/  UIADD3 UR20, UR25, 0x602, URZ ;  /* 0x0000060219147890 */ /* 0x000fe4000fffe03f */
[----:B------:R4:W-:Y:S01]  /*29b0*/  STL [R1+0x1e4], RZ ;  /* 0x0001e4ff01007387 */ /* 0x0009e20000100800 */
[----:B------:R-:W-:-:S03]  /*29c0*/  UMOV UR21, 0x80000020 ;  /* 0x8000002000157882 */ /* 0x000fc60000000000 */
[----:B------:R4:W-:Y:S03]  /*29d0*/  STL [R1+0x1e0], RZ ;  /* 0x0001e0ff01007387 */ /* 0x0009e60000100800 */
[----:B------:R-:W-:Y:S01]  /*29e0*/  QGMMA.64x96x32.F32.E4M3.E4M3 R24, gdesc[UR20], R24, gsb0 ;  /* 0x01600000141879f3 */ /* 0x000fe20008000818 */
[----:B------:R4:W-:Y:S01]  /*29f0*/  STL [R1+0x1dc], RZ ;  /* 0x0001dcff01007387 */ /* 0x0009e20000100800 */
[----:B------:R-:W-:Y:S02]  /*2a00*/  ULDC UR20, c[0x0][0x50c] ;  /* 0x0001430000147ab9 */ /* 0x000fe40000000800 */
[----:B------:R-:W-:Y:S01]  /*2a10*/  UISETP.NE.AND UP0, UPT, UR20, 0x2, UPT ;  /* 0x000000021400788c */ /* 0x000fe2000bf05270 */
[----:B------:R4:W-:Y:S03]  /*2a20*/  STL [R1+0x1d8], RZ ;  /* 0x0001d8ff01007387 */ /* 0x0009e60000100800 */
[----:B------:R-:W-:Y:S01]  /*2a30*/  USEL UR20, URZ, 0x1, UP0 ;  /* 0x000000013f147887 */ /* 0x000fe20008000000 */
[----:B------:R4:W-:Y:S04]  /*2a40*/  STL [R1+0x1d4], RZ ;  /* 0x0001d4ff01007387 */ /* 0x0009e80000100800 */
[----:B------:R4:W-:Y:S01]  /*2a50*/  STL [R1+0x1d0], RZ ;  /* 0x0001d0ff01007387 */ /* 0x0009e20000100800 */
[----:B------:R-:W-:-:S03]  /*2a60*/  ISETP.NE.AND P0, PT, RZ, UR20, PT ;  /* 0x00000014ff007c0c */ /* 0x000fc6000bf05270 */
        /* <DEDUP_REMOVED lines=117> */
[----:B------:R-:W-:Y:S02]  /*31c0*/  WARPGROUP.DEPBAR.LE gsb0, 0x0 ;  /* 0x00008000000079c5 */ /* 0x000fe40000010000 */
[----:B------:R-:W-:-:S01]  /*31d0*/  FADD R227, RZ, R201 ;  /* 0x000000c9ffe37221 */ /* 0x000fc20000000000 */
[----:B------:R-:W-:Y:S01]  /*31e0*/  FADD R226, RZ, R168 ;  /* 0x000000a8ffe27221 */ /* 0x000fe20000000000 */
[----:B------:R-:W-:-:S01]  /*31f0*/  FADD R225, RZ, R169 ;  /* 0x000000a9ffe17221 */ /* 0x000fc20000000000 */
[----:B------:R-:W-:Y:S01]  /*3200*/  FADD R224, RZ, R170 ;  /* 0x000000aaffe07221 */ /* 0x000fe20000000000 */
[----:B------:R-:W-:-:S01]  /*3210*/  FADD R223, RZ, R171 ;  /* 0x000000abffdf7221 */ /* 0x000fc20000000000 */
[----:B------:R0:W-:Y:S01]  /*3220*/  STL [R1], R227 ;  /* 0x000000e301007387 */ /* 0x0001e20000100800 */
[----:B------:R-:W-:-:S01]  /*3230*/  FADD R222, RZ, R172 ;  /* 0x000000acffde7221 */ /* 0x000fc20000000000 */
[----:B------:R-:W-:Y:S01]  /*3240*/  FADD R221, RZ, R173 ;  /* 0x000000adffdd7221 */ /* 0x000fe20000000000 */
[----:B------:R-:W-:-:S01]  /*3250*/  FADD R220, RZ, R174 ;  /* 0x000000aeffdc7221 */ /* 0x000fc20000000000 */
[----:B------:R-:W-:Y:S01]  /*3260*/  FADD R219, RZ, R175 ;  /* 0x000000afffdb7221 */ /* 0x000fe20000000000 */
[----:B------:R-:W-:-:S01]  /*3270*/  FADD R218, RZ, R176 ;  /* 0x000000b0ffda7221 */ /* 0x000fc20000000000 */
[----:B------:R-:W-:Y:S01]  /*3280*/  FADD R217, RZ, R177 ;  /* 0x000000b1ffd97221 */ /* 0x000fe20000000000 */
[----:B------:R-:W-:-:S01]  /*3290*/  FADD R216, RZ, R178 ;  /* 0x000000b2ffd87221 */ /* 0x000fc20000000000 */
[----:B------:R-:W-:Y:S01]  /*32a0*/  FADD R23, RZ, R179 ;  /* 0x000000b3ff177221 */ /* 0x000fe20000000000 */
[----:B------:R-:W-:-:S01]  /*32b0*/  FADD R22, RZ, R180 ;  /* 0x000000b4ff167221 */ /* 0x000fc20000000000 */
[----:B0-----:R-:W-:Y:S01]  /*32c0*/  FADD R227, RZ, R202 ;  /* 0x000000caffe37221 */ /* 0x001fe20000000000 */
[----:B------:R-:W-:-:S01]  /*32d0*/  FADD R21, RZ, R181 ;  /* 0x000000b5ff157221 */ /* 0x000fc20000000000 */
[----:B------:R-:W-:Y:S01]  /*32e0*/  FADD R20, RZ, R182 ;  /* 0x000000b6ff147221 */ /* 0x000fe20000000000 */
[----:B------:R-:W-:-:S01]  /*32f0*/  FADD R19, RZ, R183 ;  /* 0x000000b7ff137221 */ /* 0x000fc20000000000 */
[----:B------:R-:W-:Y:S01]  /*3300*/  FADD R18, RZ, R184 ;  /* 0x000000b8ff127221 */ /* 0x000fe20000000000 */
[----:B------:R0:W-:Y:S01]  /*3310*/  STL [R1+0x4], R227 ;  /* 0x000004e301007387 */ /* 0x0001e20000100800 */
        /* <DEDUP_REMOVED lines=18> */
[----:B------:R-:W-:Y:S01]  /*3440*/  UMOV UR6, URZ ;  /* 0x0000003f00067c82 */ /* 0x000fe20008000000 */
[----:B0-----:R-:W-:-:S05]  /*3450*/  FADD R227, RZ, R204 ;  /* 0x000000ccffe37221 */ /* 0x001fca0000000000 */
[----:B------:R0:W-:Y:S02]  /*3460*/  STL [R1+0xc], R227 ;  /* 0x00000ce301007387 */ /* 0x0001e40000100800 */
        /* <DEDUP_REMOVED lines=310> */
.L_x_18:
[----:B------:R-:W-:-:S04]  /*47d0*/  UIADD3 UR25, UR5, 0x1, URZ ;  /* 0x0000000105197890 */ /* 0x000fc8000fffe03f */
[----:B------:R-:W-:-:S04]  /*47e0*/  UISETP.NE.AND UP0, UPT, UR25, 0x5, UPT ;  /* 0x000000051900788c */ /* 0x000fc8000bf05270 */
[----:B------:R-:W-:Y:S02]  /*47f0*/  USEL UR21, URZ, 0x1, UP0 ;  /* 0x000000013f157887 */ /* 0x000fe40008000000 */
[----:B------:R-:W-:Y:S02]  /*4800*/  USEL UR25, UR25, URZ, UP0 ;  /* 0x0000003f19197287 */ /* 0x000fe40008000000 */
[----:B------:R-:W-:-:S06]  /*4810*/  ULOP3.LUT UR21, UR4, UR21, URZ, 0x3c, !UPT ;  /* 0x0000001504157292 */ /* 0x000fcc000f8e3c3f */
[----:B0-----:R-:W-:Y:S01]  /*4820*/  IMAD.U32 R227, RZ, RZ, UR21 ;  /* 0x00000015ffe37e24 */ /* 0x001fe2000f8e00ff */
[----:B------:R-:W-:-:S06]  /*4830*/  UMOV UR21, 0x1 ;  /* 0x0000000100157882 */ /* 0x000fcc0000000000 */
.L_x_13:
[----:B------:R-:W-:-:S04]  /*4840*/  UISETP.LT.AND UP0, UPT, UR17, 0x1, UPT ;  /* 0x000000011100788c */ /* 0x000fc8000bf01270 */
[----:B------:R-:W-:-:S04]  /*4850*/  USEL UR22, UR17, 0x1, UP0 ;  /* 0x0000000111167887 */ /* 0x000fc80008000000 */
[----:B------:R-:W-:-:S04]  /*4860*/  UIADD3 UR22, UR17, -UR22, URZ ;  /* 0x8000001611167290 */ /* 0x000fc8000fffe03f */
[----:B------:R-:W-:-:S06]  /*4870*/  UISETP.GE.AND UP0, UPT, UR22, 0x1, UPT ;  /* 0x000000011600788c */ /* 0x000fcc000bf06270 */
[----:B------:R-:W-:-:S13]  /*4880*/  PLOP3.LUT P0, PT, PT, PT, UP0, 0x80, 0x0 ;  /* 0x000000000000781c */ /* 0x000fda0003f0f008 */
[----:B------:R-:W-:Y:S05]  /*4890*/  @!P0 BRA `(.L_x_19) ;  /* 0x0000002400dc8947 */ /* 0x000fea0003800000 */
[----:B------:R-:W-:Y:S01]  /*48a0*/  IMAD.U32 R228, RZ, RZ, UR22 ;  /* 0x00000016ffe47e24 */ /* 0x000fe2000f8e00ff */
[----:B------:R-:W-:Y:S01]  /*48b0*/  UMOV UR28, UR5 ;  /* 0x00000005001c7c82 */ /* 0x000fe20008000000 */
[----:B------:R-:W-:-:S05]  /*48c0*/  ULDC UR30, c[0x0][0x50c] ;  /* 0x00014300001e7ab9 */ /* 0x000fca0000000800 */
.L_x_27:
[----:B------:R-:W-:-:S06]  /*48d0*/  UISETP.NE.AND UP0, UPT, UR14, 0x3, UPT ;  /* 0x000000030e00788c */ /* 0x000fcc000bf05270 */
[----:B------:R-:W-:-:S13]  /*48e0*/  PLOP3.LUT P1, PT, PT, PT, UP0, 0x80, 0x0 ;  /* 0x000000000000781c */ /* 0x000fda0003f2f008 */
[----:B01----:R-:W-:Y:S05]  /*48f0*/  @!P1 BRA `(.L_x_20) ;  /* 0x0000000000049947 */ /* 0x003fea0003800000 */
[----:B------:R-:W-:Y:S01]  /*4900*/  BPT.TRAP 0x1 ;  /* 0x000000040000795c */ /* 0x000fe20000300000 */
.L_x_20:
[----:B------:R-:W0:Y:S01]  /*4910*/  S2UR UR22, SR_CgaCtaId ;  /* 0x00000000001679c3 */ /* 0x000e220000008800 */
[----:B------:R-:W-:Y:S01]  /*4920*/  UMOV UR15, 0x400 ;  /* 0x00000400000f7882 */ /* 0x000fe20000000000 */
[----:B------:R-:W-:Y:S01]  /*4930*/  SHF.L.U32 R229, R227, 0x1f, RZ ;  /* 0x0000001fe3e57819 */ /* 0x000fe200000006ff */
[----:B0-----:R-:W-:-:S04]  /*4940*/  ULEA UR15, UR22, UR15, 0x18 ;  /* 0x0000000f160f7291 */ /* 0x001fc8000f8ec03f */
[----:B------:R-:W-:-:S09]  /*4950*/  ULEA UR22, UR25, UR15, 0x3 ;  /* 0x0000000f19167291 */ /* 0x000fd2000f8e183f */
[----:B------:R0:W1:Y:S01]  /*4960*/  SYNCS.PHASECHK.TRANS64.TRYWAIT P0, [UR22], R229 ;  /* 0x000000e5ff0075a7 */ /* 0x0000620008000156 */
[----:B------:R-:W-:Y:S05]  /*4970*/  @!P1 BRA `(.L_x_21) ;  /* 0x0000000000049947 */ /* 0x000fea0003800000 */
[----:B------:R-:W-:Y:S01]  /*4980*/  BPT.TRAP 0x1 ;  /* 0x000000040000795c */ /* 0x000fe20000300000 */
.L_x_21:
[----:B-1----:R-:W-:Y:S05]  /*4990*/  @P0 BRA `(.L_x_22) ;  /* 0x0000000000080947 */ /* 0x002fea0003800000 */
[----:B------:R-:W1:Y:S02]  /*49a0*/  SYNCS.PHASECHK.TRANS64.TRYWAIT P0, [UR22], R229 ;  /* 0x000000e5ff0075a7 */ /* 0x000e640008000156 */
[----:B-1----:R-:W-:Y:S05]  /*49b0*/  @!P0 BRA `(.L_x_23) ;  /* 0x000001c400208947 */ /* 0x002fea0003800000 */
.L_x_22:
[----:B------:R-:W-:Y:S01]  /*49c0*/  UIADD3 UR22, UR15, 0x28100, URZ ;  /* 0x000281000f167890 */ /* 0x000fe2000fffe03f */
[----:B------:R-:W-:Y:S01]  /*49d0*/  WARPGROUP.ARRIVE ;  /* 0x00000000000079c5 */ /* 0x000fe20000000000 */
[----:B------:R-:W-:Y:S02]  /*49e0*/  UISETP.NE.AND UP0, UPT, UR20, URZ, UPT ;  /* 0x0000003f1400728c */ /* 0x000fe4000bf05270 */
[----:B------:R-:W-:Y:S02]  /*49f0*/  USHF.R.U32.HI UR22, URZ, 0x4, UR22 ;  /* 0x000000043f167899 */ /* 0x000fe40008011616 */
[----:B------:R-:W-:Y:S02]  /*4a00*/  USEL UR21, UR21, URZ, !UP0 ;  /* 0x0000003f15157287 */ /* 0x000fe4000c000000 */
[----:B------:R-:W-:Y:S02]  /*4a10*/  ULOP3.LUT UR22, UR22, 0x3fff, URZ, 0xc0, !UPT ;  /* 0x00003fff16167892 */ /* 0x000fe4000f8ec03f */
[----:B------:R-:W-:-:S02]  /*4a20*/  ULOP3.LUT UR29, UR16, 0x10000, URZ, 0xfc, !UPT ;  /* 0x00010000101d7892 */ /* 0x000fc4000f8efc3f */
[----:B------:R-:W-:Y:S02]  /*4a30*/  ULOP3.LUT UR22, UR22, 0x10000, URZ, 0xfc, !UPT ;  /* 0x0001000016167892 */ /* 0x000fe4000f8efc3f */
[----:B------:R-:W-:Y:S02]  /*4a40*/  UISETP.NE.U32.AND UP0, UPT, UR21, URZ, UPT ;  /* 0x0000003f1500728c */ /* 0x000fe4000bf05070 */
[----:B------:R-:W-:Y:S02]  /*4a50*/  ULEA UR29, UR25, UR29, 0xb ;  /* 0x0000001d191d7291 */ /* 0x000fe4000f8e583f */
[----:B------:R-:W-:Y:S01]  /*4a60*/  UIMAD UR31, UR25, 0x180, UR22 ;  /* 0x00000180191f78a4 */ /* 0x000fe2000f8e0216 */
[----:B------:R-:W-:Y:S01]  /*4a70*/  UMOV UR21, 0x80000020 ;  /* 0x8000002000157882 */ /* 0x000fe20000000000 */
[----:B------:R-:W-:Y:S01]  /*4a80*/  UMOV UR23, 0x80000020 ;  /* 0x8000002000177882 */ /* 0x000fe20000000000 */
[----:B------:R-:W-:Y:S02]  /*4a90*/  UIADD3 UR6, UR6, 0x2, URZ ;  /* 0x0000000206067890 */ /* 0x000fe4000fffe03f */
[----:B------:R-:W-:-:S02]  /*4aa0*/  UMOV UR20, UR29 ;  /* 0x0000001d00147c82 */ /* 0x000fc40008000000 */
[----:B------:R-:W-:Y:S02]  /*4ab0*/  UMOV UR22, UR31 ;  /* 0x0000001f00167c82 */ /* 0x000fe40008000000 */
[----:B------:R-:W-:Y:S01]  /*4ac0*/  QGMMA.64x96x32.F32.E4M3.E4M3 R168, gdesc[UR20], R168, UP0 ;  /* 0x0160000014a879f3 */ /* 0x000fe2000bf008a8 */
[----:B------:R-:W-:Y:S01]  /*4ad0*/  UIADD3 UR20, UR29, 0x200, URZ ;  /* 0x000002001d147890 */ /* 0x000fe2000fffe03f */
[----:B------:R-:W-:-:S08]  /*4ae0*/  UMOV UR21, 0x80000020 ;  /* 0x8000002000157882 */ /* 0x000fd00000000000 */
[----:B------:R-:W-:Y:S01]  /*4af0*/  QGMMA.64x96x32.F32.E4M3.E4M3 R120, gdesc[UR20], R120, UP0 ;  /* 0x01600000147879f3 */ /* 0x000fe2000bf00878 */
[----:B------:R-:W-:Y:S01]  /*4b00*/  UIADD3 UR20, UR29, 0x400, URZ ;  /* 0x000004001d147890 */ /* 0x000fe2000fffe03f */
[----:B------:R-:W-:-:S08]  /*4b10*/  UMOV UR21, 0x80000020 ;  /* 0x8000002000157882 */ /* 0x000fd00000000000 */
[----:B------:R-:W-:Y:S01]  /*4b20*/  QGMMA.64x96x32.F32.E4M3.E4M3 R72, gdesc[UR20], R72, UP0 ;  /* 0x01600000144879f3 */ /* 0x000fe2000bf00848 */
[----:B------:R-:W-:Y:S01]  /*4b30*/  UIADD3 UR20, UR29, 0x600, URZ ;  /* 0x000006001d147890 */ /* 0x000fe2000fffe03f */
[----:B------:R-:W-:-:S08]  /*4b40*/  UMOV UR21, 0x80000020 ;  /* 0x8000002000157882 */ /* 0x000fd00000000000 */
[----:B------:R-:W-:Y:S01]  /*4b50*/  QGMMA.64x96x32.F32.E4M3.E4M3 R24, gdesc[UR20], R24, UP0 ;  /* 0x01600000141879f3 */ /* 0x000fe2000bf00818 */
[----:B------:R-:W-:Y:S02]  /*4b60*/  UIADD3 UR20, UR29, 0x2, URZ ;  /* 0x000000021d147890 */ /* 0x000fe4000fffe03f */
[----:B------:R-:W-:Y:S01]  /*4b70*/  UIADD3 UR22, UR31, 0x2, URZ ;  /* 0x000000021f167890 */ /* 0x000fe2000fffe03f */
[----:B------:R-:W-:Y:S01]  /*4b80*/  UMOV UR21, 0x80000020 ;  /* 0x8000002000157882 */ /* 0x000fe20000000000 */
[----:B------:R-:W-:Y:S01]  /*4b90*/  UMOV UR23, 0x80000020 ;  /* 0x8000002000177882 */ /* 0x000fe20000000000 */
[----:B------:R-:W-:-:S06]  /*4ba0*/  UISETP.NE.AND UP0, UPT, UR6, UR30, UPT ;  /* 0x0000001e0600728c */ /* 0x000fcc000bf05270 */
[----:B------:R-:W-:Y:S01]  /*4bb0*/  QGMMA.64x96x32.F32.E4M3.E4M3 R168, gdesc[UR20], R168 ;  /* 0x0160000014a879f3 */ /* 0x000fe200087008a8 */
[----:B------:R-:W-:Y:S01]  /*4bc0*/  UIADD3 UR20, UR29, 0x202, URZ ;  /* 0x000002021d147890 */ /* 0x000fe2000fffe03f */
[----:B------:R-:W-:-:S08]  /*4bd0*/  UMOV UR21, 0x80000020 ;  /* 0x8000002000157882 */ /* 0x000fd00000000000 */
[----:B------:R-:W-:Y:S01]  /*4be0*/  QGMMA.64x96x32.F32.E4M3.E4M3 R120, gdesc[UR20], R120 ;  /* 0x01600000147879f3 */ /* 0x000fe20008700878 */
[----:B------:R-:W-:Y:S01]  /*4bf0*/  UIADD3 UR20, UR29, 0x402, URZ ;  /* 0x000004021d147890 */ /* 0x000fe2000fffe03f */
[----:B------:R-:W-:-:S08]  /*4c00*/  UMOV UR21, 0x80000020 ;  /* 0x8000002000157882 */ /* 0x000fd00000000000 */
[----:B------:R-:W-:Y:S01]  /*4c10*/  QGMMA.64x96x32.F32.E4M3.E4M3 R72, gdesc[UR20], R72 ;  /* 0x01600000144879f3 */ /* 0x000fe20008700848 */
[----:B------:R-:W-:Y:S01]  /*4c20*/  UIADD3 UR20, UR29, 0x602, URZ ;  /* 0x000006021d147890 */ /* 0x000fe2000fffe03f */
[----:B------:R-:W-:-:S08]  /*4c30*/  UMOV UR21, 0x80000020 ;  /* 0x8000002000157882 */ /* 0x000fd00000000000 */
[----:B------:R-:W-:Y:S01]  /*4c40*/  QGMMA.64x96x32.F32.E4M3.E4M3 R24, gdesc[UR20], R24, gsb0 ;  /* 0x01600000141879f3 */ /* 0x000fe20008000818 */
[----:B------:R-:W-:-:S06]  /*4c50*/  USEL UR20, URZ, 0x1, UP0 ;  /* 0x000000013f147887 */ /* 0x000fcc0008000000 */
[----:B------:R-:W-:Y:S01]  /*4c60*/  ISETP.NE.AND P0, PT, RZ, UR20, PT ;  /* 0x00000014ff007c0c */ /* 0x000fe2000bf05270 */
[----:B------:R-:W-:-:S12]  /*4c70*/  WARPGROUP.DEPBAR.LE gsb0, 0x1 ;  /* 0x00008000000079c5 */ /* 0x000fd80000010100 */
[----:B------:R-:W-:Y:S05]  /*4c80*/  @!P0 BRA `(.L_x_24) ;  /* 0x0000002000888947 */ /* 0x000fea0003800000 */
[----:B------:R-:W-:Y:S02]  /*4c90*/  WARPGROUP.DEPBAR.LE gsb0, 0x0 ;  /* 0x00008000000079c5 */ /* 0x000fe40000010000 */
[----:B------:R-:W-:-:S01]  /*4ca0*/  FADD R226, R168, R226 ;  /* 0x000000e2a8e27221 */ /* 0x000fc20000000000 */
[----:B------:R1:W-:Y:S01]  /*4cb0*/  STL [R1+0x290], R227 ;  /* 0x000290e301007387 */ /* 0x0003e20000100800 */
[----:B------:R-:W-:-:S01]  /*4cc0*/  FADD R225, R169, R225 ;  /* 0x000000e1a9e17221 */ /* 0x000fc20000000000 */
[----:B------:R-:W-:Y:S01]  /*4cd0*/  FADD R224, R170, R224 ;  /* 0x000000e0aae07221 */ /* 0x000fe20000000000 */
[----:B------:R-:W-:-:S01]  /*4ce0*/  FADD R223, R171, R223 ;  /* 0x000000dfabdf7221 */ /* 0x000fc20000000000 */
[----:B-1----:R-:W2:Y:S04]  /*4cf0*/  LDL.LU R227, [R1+0x14] ;  /* 0x0000140001e37983 */ /* 0x002ea80000300800 */
[----:B-----5:R1:W-:Y:S04]  /*4d00*/  STL [R1+0x28c], R0 ;  /* 0x00028c0001007387 */ /* 0x0203e80000100800 */
[----:B-1----:R-:W3:Y:S04]  /*4d10*/  LDL.LU R0, [R1+0x10] ;  /* 0x0000100001007983 */ /* 0x002ee80000300800 */
[----:B------:R1:W-:Y:S04]  /*4d20*/  STL [R1+0x294], R226 ;  /* 0x000294e201007387 */ /* 0x0003e80000100800 */
[----:B-1----:R-:W4:Y:S04]  /*4d30*/  LDL.LU R226, [R1+0xc] ;  /* 0x00000c0001e27983 */ /* 0x002f280000300800 */
[----:B------:R1:W-:Y:S04]  /*4d40*/  STL [R1+0x298], R225 ;  /* 0x000298e101007387 */ /* 0x0003e80000100800 */
[----:B-1----:R-:W4:Y:S04]  /*4d50*/  LDL.LU R225, [R1+0x8] ;  /* 0x0000080001e17983 */ /* 0x002f280000300800 */
[----:B------:R1:W-:Y:S04]  /*4d60*/  STL [R1+0x29c], R224 ;  /* 0x00029ce001007387 */ /* 0x0003e80000100800 */
[----:B-1----:R-:W4:Y:S04]  /*4d70*/  LDL.LU R224, [R1+0x4] ;  /* 0x0000040001e07983 */ /* 0x002f280000300800 */
[----:B------:R1:W-:Y:S04]  /*4d80*/  STL [R1+0x2a0], R223 ;  /* 0x0002a0df01007387 */ /* 0x0003e80000100800 */
[----:B-1----:R-:W4:Y:S01]  /*4d90*/  LDL.LU R223, [R1] ;  /* 0x0000000001df7983 */ /* 0x002f220000300800 */
[----:B------:R-:W-:-:S01]  /*4da0*/  FADD R222, R172, R222 ;  /* 0x000000deacde7221 */ /* 0x000fc20000000000 */
[----:B------:R-:W-:Y:S01]  /*4db0*/  FADD R221, R173, R221 ;  /* 0x000000ddaddd7221 */ /* 0x000fe20000000000 */
[----:B------:R-:W-:-:S01]  /*4dc0*/  FADD R220, R174, R220 ;  /* 0x000000dcaedc7221 */ /* 0x000fc20000000000 */
[----:B------:R-:W-:Y:S01]  /*4dd0*/  FADD R219, R175, R219 ;  /* 0x000000dbafdb7221 */ /* 0x000fe20000000000 */
[----:B------:R-:W-:-:S01]  /*4de0*/  FADD R218, R176, R218 ;  /* 0x000000dab0da7221 */ /* 0x000fc20000000000 */
[----:B------:R-:W-:Y:S01]  /*4df0*/  STL [R1+0x2a4], R222 ;  /* 0x0002a4de01007387 */ /* 0x000fe20000100800 */
        /* <DEDUP_REMOVED lines=31> */
[----:B------:R-:W-:Y:S04]  /*4ff0*/  STL [R1+0x2c4], R22 ;  /* 0x0002c41601007387 */ /* 0x000fe80000100800 */
[----:B------:R-:W-:Y:S04]  /*5000*/  STL [R1+0x2c8], R21 ;  /* 0x0002c81501007387 */ /* 0x000fe80000100800 */
[----:B------:R-:W-:Y:S01]  /*5010*/  STL [R1+0x2cc], R20 ;  /* 0x0002cc1401007387 */ /* 0x000fe20000100800 */
[----:B--2---:R-:W-:-:S01]  /*5020*/  FADD R227, R206, R227 ;  /* 0x000000e3cee37221 */ /* 0x004fc20000000000 */
[----:B---3--:R-:W-:Y:S01]  /*5030*/  FADD R0, R205, R0 ;  /* 0x00000000cd007221 */ /* 0x008fe20000000000 */
[----:B----4-:R-:W-:-:S01]  /*5040*/  FADD R226, R204, R226 ;  /* 0x000000e2cce27221 */ /* 0x010fc20000000000 */
[----:B------:R-:W-:Y:S01]  /*5050*/  FADD R225, R203, R225 ;  /* 0x000000e1cbe17221 */ /* 0x000fe20000000000 */
[----:B------:R-:W-:-:S01]  /*5060*/  FADD R224, R202, R224 ;  /* 0x000000e0cae07221 */ /* 0x000fc20000000000 */
[----:B------:R-:W-:-:S05]  /*5070*/  FADD R223, R201, R223 ;  /* 0x000000dfc9df7221 */ /* 0x000fca0000000000 */
[----:B------:R-:W-:Y:S04]  /*5080*/  STL [R1], R223 ;  /* 0x000000df01007387 */ /* 0x000fe80000100800 */
[----:B------:R-:W-:Y:S04]  /*5090*/  STL [R1+0x4], R224 ;  /* 0x000004e001007387 */ /* 0x000fe80000100800 */
[----:B------:R-:W-:Y:S04]  /*50a0*/  STL [R1+0x8], R225 ;  /* 0x000008e101007387 */ /* 0x000fe80000100800 */
[----:B------:R1:W-:Y:S04]  /*50b0*/  STL [R1+0x14], R227 ;  /* 0x000014e301007387 */ /* 0x0003e80000100800 */
[----:B------:R2:W-:Y:S04]  /*50c0*/  STL [R1+0xc], R226 ;  /* 0x00000ce201007387 */ /* 0x0005e80000100800 */
[----:B-1----:R-:W3:Y:S04]  /*50d0*/  LDL.LU R227, [R1+0x18] ;  /* 0x0000180001e37983 */ /* 0x002ee80000300800 */
[----:B------:R1:W-:Y:S04]  /*50e0*/  STL [R1+0x10], R0 ;  /* 0x0000100001007387 */ /* 0x0003e80000100800 */
[----:B--2---:R-:W2:Y:S04]  /*50f0*/  LDL.LU R226, [R1+0x1c] ;  /* 0x00001c0001e27983 */ /* 0x004ea80000300800 */
[----:B------:R-:W4:Y:S04]  /*5100*/  LDL.LU R225, [R1+0x20] ;  /* 0x0000200001e17983 */ /* 0x000f280000300800 */
        /* <DEDUP_REMOVED lines=13> */
[----:B-1----:R-:W4:Y:S01]  /*51e0*/  LDL.LU R0, [R1+0x58] ;  /* 0x0000580001007983 */ /* 0x002f220000300800 */
[----:B---3--:R-:W-:-:S05]  /*51f0*/  FADD R227, R207, R227 ;  /* 0x000000e3cfe37221 */ /* 0x008fca0000000000 */
[----:B------:R1:W-:Y:S01]  /*5200*/  STL [R1+0x18], R227 ;  /* 0x000018e301007387 */ /* 0x0003e20000100800 */
[----:B--2---:R-:W-:-:S01]  /*5210*/  FADD R226, R208, R226 ;  /* 0x000000e2d0e27221 */ /* 0x004fc20000000000 */
[----:B----4-:R-:W-:-:S04]  /*5220*/  FADD R225, R209, R225 ;  /* 0x000000e1d1e17221 */ /* 0x010fc80000000000 */
[----:B------:R2:W-:Y:S01]  /*5230*/  STL [R1+0x1c], R226 ;  /* 0x00001ce201007387 */ /* 0x0005e20000100800 */
[----:B------:R-:W-:-:S03]  /*5240*/  FADD R224, R210, R224 ;  /* 0x000000e0d2e07221 */ /* 0x000fc60000000000 */
        /* <DEDUP_REMOVED lines=24> */
[----:B-1----:R-:W4:Y:S01]  /*53d0*/  LDL.LU R227, [R1+0x5c] ;  /* 0x00005c0001e37983 */ /* 0x002f220000300800 */
[----:B------:R-:W-:-:S03]  /*53e0*/  FADD R0, R127, R0 ;  /* 0x000000007f007221 */ /* 0x000fc60000000000 */
[----:B------:R1:W-:Y:S04]  /*53f0*/  STL [R1+0x50], R21 ;  /* 0x0000501501007387 */ /* 0x0003e80000100800 */
[----:B--2---:R-:W2:Y:S04]  /*5400*/  LDL.LU R226, [R1+0x60] ;  /* 0x0000600001e27983 */ /* 0x004ea80000300800 */
[----:B------:R1:W-:Y:S04]  /*5410*/  STL [R1+0x54], R20 ;  /* 0x0000541401007387 */ /* 0x0003e80000100800 */
[----:B---3--:R-:W3:Y:S04]  /*5420*/  LDL.LU R225, [R1+0x64] ;  /* 0x0000640001e17983 */ /* 0x008ee80000300800 */
[----:B------:R1:W-:Y:S04]  /*5430*/  STL [R1+0x58], R0 ;  /* 0x0000580001007387 */ /* 0x0003e80000100800 */
[----:B----4-:R-:W4:Y:S04]  /*5440*/  LDL.LU R224, [R1+0x68] ;  /* 0x0000680001e07983 */ /* 0x010f280000300800 */
[----:B0-----:R-:W4:Y:S04]  /*5450*/  LDL.LU R223, [R1+0x6c] ;  /* 0x00006c0001df7983 */ /* 0x001f280000300800 */
        /* <DEDUP_REMOVED lines=9> */
[----:B-1----:R-:W4:Y:S04]  /*54f0*/  LDL.LU R21, [R1+0x94] ;  /* 0x0000940001157983 */ /* 0x002f280000300800 */
[----:B------:R-:W4:Y:S04]  /*5500*/  LDL.LU R20, [R1+0x98] ;  /* 0x0000980001147983 */ /* 0x000f280000300800 */
[----:B------:R-:W4:Y:S01]  /*5510*/  LDL.LU R0, [R1+0x9c] ;  /* 0x00009c0001007983 */ /* 0x000f220000300800 */
[----:B------:R-:W-:-:S01]  /*5520*/  FADD R227, R128, R227 ;  /* 0x000000e380e37221 */ /* 0x000fc20000000000 */
[----:B--2---:R-:W-:-:S04]  /*5530*/  FADD R226, R129, R226 ;  /* 0x000000e281e27221 */ /* 0x004fc80000000000 */
[----:B------:R0:W-:Y:S01]  /*5540*/  STL [R1+0x5c], R227 ;  /* 0x00005ce301007387 */ /* 0x0001e20000100800 */
[----:B---3--:R-:W-:-:S03]  /*5550*/  FADD R225, R130, R225 ;  /* 0x000000e182e17221 */ /* 0x008fc60000000000 */
[----:B------:R1:W-:Y:S01]  /*5560*/  STL [R1+0x60], R226 ;  /* 0x000060e201007387 */ /* 0x0003e20000100800 */
[----:B----4-:R-:W-:-:S03]  /*5570*/  FADD R224, R131, R224 ;  /* 0x000000e083e07221 */ /* 0x010fc60000000000 */
        /* <DEDUP_REMOVED lines=24> */
[----:B0-----:R-:W4:Y:S01]  /*5700*/  LDL.LU R227, [R1+0xa0] ;  /* 0x0000a00001e37983 */ /* 0x001f220000300800 */
[----:B------:R-:W-:-:S03]  /*5710*/  FADD R0, R144, R0 ;  /* 0x0000000090007221 */ /* 0x000fc60000000000 */
[----:B------:R0:W-:Y:S04]  /*5720*/  STL [R1+0x94], R21 ;  /* 0x0000941501007387 */ /* 0x0001e80000100800 */
[----:B-1----:R-:W4:Y:S04]  /*5730*/  LDL.LU R226, [R1+0xa4] ;  /* 0x0000a40001e27983 */ /* 0x002f280000300800 */
[----:B------:R1:W-:Y:S04]  /*5740*/  STL [R1+0x98], R20 ;  /* 0x0000981401007387 */ /* 0x0003e80000100800 */
[----:B--2---:R-:W2:Y:S04]  /*5750*/  LDL.LU R225, [R1+0xa8] ;  /* 0x0000a80001e17983 */ /* 0x004ea80000300800 */
[----:B------:R1:W-:Y:S04]  /*5760*/  STL [R1+0x9c], R0 ;  /* 0x00009c0001007387 */ /* 0x0003e80000100800 */
[----:B---3--:R-:W3:Y:S04]  /*5770*/  LDL.LU R224, [R1+0xac] ;  /* 0x0000ac0001e07983 */ /* 0x008ee80000300800 */
[----:B----4-:R-:W4:Y:S04]  /*5780*/  LDL.LU R223, [R1+0xb0] ;  /* 0x0000b00001df7983 */ /* 0x010f280000300800 */
        /* <DEDUP_REMOVED lines=9> */
[----:B0-----:R-:W4:Y:S04]  /*5820*/  LDL.LU R21, [R1+0xd8] ;  /* 0x0000d80001157983 */ /* 0x001f280000300800 */
[----:B-1----:R-:W4:Y:S04]  /*5830*/  LDL.LU R20, [R1+0xdc] ;  /* 0x0000dc0001147983 */ /* 0x002f280000300800 */
[----:B------:R-:W4:Y:S01]  /*5840*/  LDL.LU R0, [R1+0xe0] ;  /* 0x0000e00001007983 */ /* 0x000f220000300800 */
[----:B------:R-:W-:-:S01]  /*5850*/  FADD R227, R145, R227 ;  /* 0x000000e391e37221 */ /* 0x000fc20000000000 */
[----:B------:R-:W-:-:S04]  /*5860*/  FADD R226, R146, R226 ;  /* 0x000000e292e27221 */ /* 0x000fc80000000000 */
[----:B------:R0:W-:Y:S01]  /*5870*/  STL [R1+0xa0], R227 ;  /* 0x0000a0e301007387 */ /* 0x0001e20000100800 */
[----:B--2---:R-:W-:-:S03]  /*5880*/  FADD R225, R147, R225 ;  /* 0x000000e193e17221 */ /* 0x004fc60000000000 */
        /* <DEDUP_REMOVED lines=253> */
[----:B------:R-:W-:Y:S01]  /*6860*/  STL [R1+0x1f4], R227 ;  /* 0x0001f4e301007387 */ /* 0x000fe20000100800 */
[----:B--2---:R-:W-:-:S03]  /*6870*/  FADD R225, R40, R225 ;  /* 0x000000e128e17221 */ /* 0x004fc60000000000 */
[----:B------:R-:W-:Y:S01]  /*6880*/  STL [R1+0x1f8], R226 ;  /* 0x0001f8e201007387 */ /* 0x000fe20000100800 */
[----:B---3--:R-:W-:-:S03]  /*6890*/  FADD R224, R41, R224 ;  /* 0x000000e029e07221 */ /* 0x008fc60000000000 */
[----:B------:R-:W-:Y:S01]  /*68a0*/  STL [R1+0x1fc], R225 ;  /* 0x0001fce101007387 */ /* 0x000fe20000100800 */
[----:B----4-:R-:W-:-:S03]  /*68b0*/  FADD R223, R42, R223 ;  /* 0x000000df2adf7221 */ /* 0x010fc60000000000 */
[----:B------:R-:W-:Y:S01]  /*68c0*/  STL [R1+0x200], R224 ;  /* 0x000200e001007387 */ /* 0x000fe20000100800 */
[----:B------:R-:W-:-:S03]  /*68d0*/  FADD R222, R43, R222 ;  /* 0x000000de2bde7221 */ /* 0x000fc60000000000 */
        /* <DEDUP_REMOVED lines=17> */
[----:B------:R-:W-:-:S01]  /*69f0*/  FADD R21, R52, R21 ;  /* 0x0000001534157221 */ /* 0x000fc20000000000 */
[----:B------:R-:W-:Y:S02]  /*6a00*/  FADD R20, R53, R20 ;  /* 0x0000001435147221 */ /* 0x000fe40000000000 */
[----:B------:R-:W-:Y:S04]  /*6a10*/  STL [R1+0x228], R22 ;  /* 0x0002281601007387 */ /* 0x000fe80000100800 */
[----:B------:R0:W-:Y:S01]  /*6a20*/  STL [R1+0x230], R20 ;  /* 0x0002301401007387 */ /* 0x0001e20000100800 */
[----:B------:R-:W-:-:S03]  /*6a30*/  FADD R0, R54, R0 ;  /* 0x0000000036007221 */ /* 0x000fc60000000000 */
[----:B------:R1:W-:Y:S04]  /*6a40*/  STL [R1+0x22c], R21 ;  /* 0x00022c1501007387 */ /* 0x0003e80000100800 */
[----:B0-----:R-:W2:Y:S04]  /*6a50*/  LDL.LU R20, [R1+0x238] ;  /* 0x0002380001147983 */ /* 0x001ea80000300800 */
[----:B-1----:R-:W3:Y:S04]  /*6a60*/  LDL.LU R21, [R1+0x23c] ;  /* 0x00023c0001157983 */ /* 0x002ee80000300800 */
[----:B------:R-:W4:Y:S04]  /*6a70*/  LDL.LU R22, [R1+0x240] ;  /* 0x0002400001167983 */ /* 0x000f280000300800 */
[----:B------:R0:W-:Y:S04]  /*6a80*/  STL [R1+0x234], R0 ;  /* 0x0002340001007387 */ /* 0x0001e80000100800 */
        /* <DEDUP_REMOVED lines=13> */
[----:B0-----:R-:W4:Y:S01]  /*6b60*/  LDL.LU R0, [R1+0x278] ;  /* 0x0002780001007983 */ /* 0x001f220000300800 */
[----:B--2---:R-:W-:-:S01]  /*6b70*/  FADD R20, R55, R20 ;  /* 0x0000001437147221 */ /* 0x004fc20000000000 */
[----:B---3--:R-:W-:-:S04]  /*6b80*/  FADD R21, R56, R21 ;  /* 0x0000001538157221 */ /* 0x008fc80000000000 */
[----:B------:R0:W-:Y:S01]  /*6b90*/  STL [R1+0x238], R20 ;  /* 0x0002381401007387 */ /* 0x0001e20000100800 */
[----:B----4-:R-:W-:-:S03]  /*6ba0*/  FADD R22, R57, R22 ;  /* 0x0000001639167221 */ /* 0x010fc60000000000 */
[----:B0-----:R1:W5:Y:S01]  /*6bb0*/  LDL.LU R20, [R1+0x2cc] ;  /* 0x0002cc0001147983 */ /* 0x0013620000300800 */
[----:B------:R-:W-:-:S03]  /*6bc0*/  FADD R23, R58, R23 ;  /* 0x000000173a177221 */ /* 0x000fc60000000000 */
[----:B------:R0:W-:Y:S01]  /*6bd0*/  STL [R1+0x23c], R21 ;  /* 0x00023c1501007387 */ /* 0x0001e20000100800 */
[----:B------:R-:W-:-:S01]  /*6be0*/  FADD R216, R59, R216 ;  /* 0x000000d83bd87221 */ /* 0x000fc20000000000 */
[----:B------:R-:W-:Y:S02]  /*6bf0*/  FADD R217, R60, R217 ;  /* 0x000000d93cd97221 */ /* 0x000fe40000000000 */
[----:B0-----:R1:W5:Y:S01]  /*6c00*/  LDL.LU R21, [R1+0x2c8] ;  /* 0x0002c80001157983 */ /* 0x0013620000300800 */
[----:B------:R-:W-:-:S03]  /*6c10*/  FADD R218, R61, R218 ;  /* 0x000000da3dda7221 */ /* 0x000fc60000000000 */
[----:B------:R0:W-:Y:S01]  /*6c20*/  STL [R1+0x240], R22 ;  /* 0x0002401601007387 */ /* 0x0001e20000100800 */
[----:B------:R-:W-:-:S01]  /*6c30*/  FADD R219, R62, R219 ;  /* 0x000000db3edb7221 */ /* 0x000fc20000000000 */
[----:B------:R-:W-:Y:S02]  /*6c40*/  FADD R220, R63, R220 ;  /* 0x000000dc3fdc7221 */ /* 0x000fe40000000000 */
[----:B0-----:R1:W5:Y:S04]  /*6c50*/  LDL.LU R22, [R1+0x2c4] ;  /* 0x0002c40001167983 */ /* 0x0013680000300800 */
[----:B------:R0:W-:Y:S01]  /*6c60*/  STL [R1+0x244], R23 ;  /* 0x0002441701007387 */ /* 0x0001e20000100800 */
[----:B------:R-:W-:-:S01]  /*6c70*/  FADD R221, R64, R221 ;  /* 0x000000dd40dd7221 */ /* 0x000fc20000000000 */
[----:B------:R-:W-:-:S02]  /*6c80*/  FADD R222, R65, R222 ;  /* 0x000000de41de7221 */ /* 0x000fc40000000000 */
[----:B0-----:R1:W5:Y:S04]  /*6c90*/  LDL.LU R23, [R1+0x2c0] ;  /* 0x0002c00001177983 */ /* 0x0013680000300800 */
[----:B------:R0:W-:Y:S01]  /*6ca0*/  STL [R1+0x248], R216 ;  /* 0x000248d801007387 */ /* 0x0001e20000100800 */
[----:B------:R-:W-:-:S03]  /*6cb0*/  FADD R223, R66, R223 ;  /* 0x000000df42df7221 */ /* 0x000fc60000000000 */
        /* <DEDUP_REMOVED lines=16> */
[----:B------:R0:W-:Y:S04]  /*6dc0*/  STL [R1+0x260], R222 ;  /* 0x000260de01007387 */ /* 0x0001e80000100800 */
        /* <DEDUP_REMOVED lines=12> */
[----:B0-----:R1:W5:Y:S01]  /*6e90*/  LDL.LU R0, [R1+0x28c] ;  /* 0x00028c0001007983 */ /* 0x0013620000300800 */
[----:B------:R-:W-:-:S05]  /*6ea0*/  UMOV UR6, URZ ;  /* 0x0000003f00067c82 */ /* 0x000fca0008000000 */
.L_x_24:
[----:B------:R-:W-:Y:S05]  /*6eb0*/  @!P1 BRA `(.L_x_25) ;  /* 0x0000000000049947 */ /* 0x000fea0003800000 */
[----:B------:R-:W-:Y:S01]  /*6ec0*/  BPT.TRAP 0x1 ;  /* 0x000000040000795c */ /* 0x000fe20000300000 */
.L_x_25:
[----:B------:R-:W-:Y:S02]  /*6ed0*/  UISETP.GT.U32.AND UP0, UPT, UR7, 0x1, UPT ;  /* 0x000000010700788c */ /* 0x000fe4000bf04070 */
[----:B------:R-:W-:-:S04]  /*6ee0*/  ULEA UR21, UR28, UR15, 0x3 ;  /* 0x0000000f1c157291 */ /* 0x000fc8000f8e183f */
[----:B------:R-:W-:Y:S01]  /*6ef0*/  UIADD3 UR21, UR21, 0x28, URZ ;  /* 0x0000002815157890 */ /* 0x000fe2000fffe03f */
[----:B------:R-:W-:-:S03]  /*6f00*/  PLOP3.LUT P0, PT, PT, PT, UP0, 0x80, 0x0 ;  /* 0x000000000000781c */ /* 0x000fc60003f0f008 */
[----:B------:R-:W-:-:S09]  /*6f10*/  UPRMT UR21, URZ, 0x654, UR21 ;  /* 0x000006543f157896 */ /* 0x000fd20008000015 */
[----:B------:R-:W-:Y:S01]  /*6f20*/  SYNCS.ARRIVE.TRANS64.RED.A1T0 RZ, [UR21], RZ ;  /* 0x000000ffffff79a7 */ /* 0x000fe20008100415 */
[----:B------:R-:W-:Y:S05]  /*6f30*/  @P0 BRA `(.L_x_26) ;  /* 0x0000000000040947 */ /* 0x000fea0003800000 */
[----:B------:R-:W-:Y:S01]  /*6f40*/  BPT.TRAP 0x1 ;  /* 0x000000040000795c */ /* 0x000fe20000300000 */
.L_x_26:
[----:B------:R-:W-:Y:S01]  /*6f50*/  UIADD3 UR25, UR25, 0x1, URZ ;  /* 0x0000000119197890 */ /* 0x000fe2000fffe03f */
[C---:B------:R-:W-:Y:S01]  /*6f60*/  ISETP.GT.AND P0, PT, R228.reuse, 0x1, PT ;  /* 0x00000001e400780c */ /* 0x040fe20003f04270 */
[----:B------:R-:W-:Y:S01]  /*6f70*/  UIADD3 UR28, UR28, 0x1, URZ ;  /* 0x000000011c1c7890 */ /* 0x000fe2000fffe03f */
[----:B------:R-:W-:Y:S01]  /*6f80*/  VIADD R228, R228, 0xffffffff ;  /* 0xffffffffe4e47836 */ /* 0x000fe20000000000 */
[----:B------:R-:W-:Y:S02]  /*6f90*/  UISETP.NE.AND UP0, UPT, UR25, 0x5, UPT ;  /* 0x000000051900788c */ /* 0x000fe4000bf05270 */
[----:B------:R-:W-:Y:S02]  /*6fa0*/  UISETP.NE.AND UP1, UPT, UR28, 0x5, UPT ;  /* 0x000000051c00788c */ /* 0x000fe4000bf25270 */
[----:B------:R-:W-:Y:S02]  /*6fb0*/  USEL UR21, URZ, 0x1, UP0 ;  /* 0x000000013f157887 */ /* 0x000fe40008000000 */
[----:B------:R-:W-:-:S02]  /*6fc0*/  USEL UR25, UR25, URZ, UP0 ;  /* 0x0000003f19197287 */ /* 0x000fc40008000000 */
[----:B------:R-:W-:Y:S02]  /*6fd0*/  USEL UR28, UR28, URZ, UP1 ;  /* 0x0000003f1c1c7287 */ /* 0x000fe40008800000 */
[----:B-----5:R-:W-:Y:S01]  /*6fe0*/  LOP3.LUT R227, R227, UR21, RZ, 0x3c, !PT ;  /* 0x00000015e3e37c12 */ /* 0x020fe2000f8e3cff */
[----:B------:R-:W-:Y:S01]  /*6ff0*/  UMOV UR21, 0x1 ;  /* 0x0000000100157882 */ /* 0x000fe20000000000 */
[----:B------:R-:W-:Y:S08]  /*7000*/  @P0 BRA `(.L_x_27) ;  /* 0xffffffd800300947 */ /* 0x000ff0000383ffff */
.L_x_19:
[----:B------:R-:W-:-:S04]  /*7010*/  UISETP.NE.AND UP0, UPT, UR6, URZ, UPT ;  /* 0x0000003f0600728c */ /* 0x000fc8000bf05270 */
[----:B------:R-:W-:-:S06]  /*7020*/  USEL UR6, URZ, 0x1, !UP0 ;  /* 0x000000013f067887 */ /* 0x000fcc000c000000 */
[----:B------:R-:W-:-:S13]  /*7030*/  ISETP.NE.AND P0, PT, RZ, UR6, PT ;  /* 0x00000006ff007c0c */ /* 0x000fda000bf05270 */
[----:B------:R-:W-:Y:S05]  /*7040*/  @!P0 BRA `(.L_x_28) ;  /* 0x0000002000ec8947 */ /* 0x000fea0003800000 */
[----:B------:R-:W-:Y:S02]  /*7050*/  WARPGROUP.DEPBAR.LE gsb0, 0x0 ;  /* 0x00008000000079c5 */ /* 0x000fe40000010000 */
[----:B------:R-:W-:Y:S01]  /*7060*/  FADD R226, R168, R226 ;  /* 0x000000e2a8e27221 */ /* 0x000fe20000000000 */
[----:B------:R-:W2:Y:S01]  /*7070*/  LDL.LU R227, [R1+0xc] ;  /* 0x00000c0001e37983 */ /* 0x000ea20000300800 */
[----:B------:R-:W-:-:S03]  /*7080*/  FADD R225, R169, R225 ;  /* 0x000000e1a9e17221 */ /* 0x000fc60000000000 */
[----:B------:R0:W-:Y:S04]  /*7090*/  STL [R1+0x28c], R0 ;  /* 0x00028c0001007387 */ /* 0x0001e80000100800 */
[----:B0-----:R-:W3:Y:S04]  /*70a0*/  LDL.LU R0, [R1+0x8] ;  /* 0x0000080001007983 */ /* 0x001ee80000300800 */
[----:B------:R0:W-:Y:S04]  /*70b0*/  STL [R1+0x290], R226 ;  /* 0x000290e201007387 */ /* 0x0001e80000100800 */
[----:B0-----:R-:W4:Y:S04]  /*70c0*/  LDL.LU R226, [R1+0x4] ;  /* 0x0000040001e27983 */ /* 0x001f280000300800 */
[----:B------:R0:W-:Y:S04]  /*70d0*/  STL [R1+0x294], R225 ;  /* 0x000294e101007387 */ /* 0x0001e80000100800 */
[----:B0-----:R-:W4:Y:S01]  /*70e0*/  LDL.LU R225, [R1] ;  /* 0x0000000001e17983 */ /* 0x001f220000300800 */
[----:B------:R-:W-:Y:S01]  /*70f0*/  FADD R224, R170, R224 ;  /* 0x000000e0aae07221 */ /* 0x000fe20000000000 */
[----:B------:R-:W-:Y:S01]  /*7100*/  FADD R223, R171, R223 ;  /* 0x000000dfabdf7221 */ /* 0x000fe20000000000 */
[----:B------:R-:W-:Y:S01]  /*7110*/  FADD R222, R172, R222 ;  /* 0x000000deacde7221 */ /* 0x000fe20000000000 */
[----:B------:R-:W-:Y:S01]  /*7120*/  FADD R221, R173, R221 ;  /* 0x000000ddaddd7221 */ /* 0x000fe20000000000 */
[----:B------:R-:W-:Y:S01]  /*7130*/  FADD R220, R174, R220 ;  /* 0x000000dcaedc7221 */ /* 0x000fe20000000000 */
[----:B------:R-:W-:Y:S01]  /*7140*/  STL [R1+0x298], R224 ;  /* 0x000298e001007387 */ /* 0x000fe20000100800 */
        /* <DEDUP_REMOVED lines=33> */
[----:B------:R-:W-:-:S02]  /*7360*/  FADD R2, R200, R2 ;  /* 0x00000002c8027221 */ /* 0x000fc40000000000 */
[----:B------:R-:W-:Y:S04]  /*7370*/  STL [R1+0x2bc], R23 ;  /* 0x0002bc1701007387 */ /* 0x000fe80000100800 */
        /* <DEDUP_REMOVED lines=16> */
[----:B------:R0:W-:Y:S01]  /*7480*/  STL [R1+0x300], R6 ;  /* 0x0003000601007387 */ /* 0x0001e20000100800 */
[----:B--2---:R-:W-:Y:S01]  /*7490*/  FADD R227, R204, R227 ;  /* 0x000000e3cce37221 */ /* 0x004fe20000000000 */
[----:B---3--:R-:W-:Y:S01]  /*74a0*/  FADD R0, R203, R0 ;  /* 0x00000000cb007221 */ /* 0x008fe20000000000 */
[----:B----4-:R-:W-:Y:S01]  /*74b0*/  FADD R226, R202, R226 ;  /* 0x000000e2cae27221 */ /* 0x010fe20000000000 */
[----:B------:R-:W-:-:S05]  /*74c0*/  FADD R225, R201, R225 ;  /* 0x000000e1c9e17221 */ /* 0x000fca0000000000 */
[----:B------:R2:W-:Y:S04]  /*74d0*/  STL [R1], R225 ;  /* 0x000000e101007387 */ /* 0x0005e80000100800 */
[----:B0-----:R-:W3:Y:S04]  /*74e0*/  LDL.LU R6, [R1+0x10] ;  /* 0x0000100001067983 */ /* 0x001ee80000300800 */
[----:B------:R0:W-:Y:S04]  /*74f0*/  STL [R1+0x4], R226 ;  /* 0x000004e201007387 */ /* 0x0001e80000100800 */
[----:B------:R-:W4:Y:S04]  /*7500*/  LDL.LU R7, [R1+0x14] ;  /* 0x0000140001077983 */ /* 0x000f280000300800 */
[----:B------:R1:W-:Y:S04]  /*7510*/  STL [R1+0x8], R0 ;  /* 0x0000080001007387 */ /* 0x0003e80000100800 */
        /* <DEDUP_REMOVED lines=26> */
[----:B--2---:R-:W2:Y:S04]  /*76c0*/  LDL.LU R225, [R1+0x7c] ;  /* 0x00007c0001e17983 */ /* 0x004ea80000300800 */
[----:B0-----:R-:W2:Y:S04]  /*76d0*/  LDL.LU R226, [R1+0x80] ;  /* 0x0000800001e27983 */ /* 0x001ea80000300800 */
[----:B-1----:R-:W2:Y:S04]  /*76e0*/  LDL.LU R0, [R1+0x84] ;  /* 0x0000840001007983 */ /* 0x002ea80000300800 */
[----:B------:R-:W2:Y:S01]  /*76f0*/  LDL.LU R227, [R1+0x88] ;  /* 0x0000880001e37983 */ /* 0x000ea20000300800 */
[----:B---3--:R-:W-:-:S05]  /*7700*/  FADD R6, R205, R6 ;  /* 0x00000006cd067221 */ /* 0x008fca0000000000 */
[----:B------:R0:W-:Y:S01]  /*7710*/  STL [R1+0x10], R6 ;  /* 0x0000100601007387 */ /* 0x0001e20000100800 */
[----:B----4-:R-:W-:-:S05]  /*7720*/  FADD R7, R206, R7 ;  /* 0x00000007ce077221 */ /* 0x010fca0000000000 */
[----:B------:R1:W-:Y:S01]  /*7730*/  STL [R1+0x14], R7 ;  /* 0x0000140701007387 */ /* 0x0003e20000100800 */
[----:B------:R-:W-:-:S05]  /*7740*/  FADD R8, R207, R8 ;  /* 0x00000008cf087221 */ /* 0x000fca0000000000 */
[----:B------:R3:W-:Y:S01]  /*7750*/  STL [R1+0x18], R8 ;  /* 0x0000180801007387 */ /* 0x0007e20000100800 */
[----:B------:R-:W-:Y:S01]  /*7760*/  FADD R9, R208, R9 ;  /* 0x00000009d0097221 */ /* 0x000fe20000000000 */
[----:B------:R-:W-:-:S04]  /*7770*/  FADD R10, R209, R10 ;  /* 0x0000000ad10a7221 */ /* 0x000fc80000000000 */
        /* <DEDUP_REMOVED lines=45> */
[----:B--2---:R-:W-:-:S03]  /*7a50*/  FADD R225, R136, R225 ;  /* 0x000000e188e17221 */ /* 0x004fc60000000000 */
[----:B------:R2:W-:Y:S01]  /*7a60*/  STL [R1+0x78], R224 ;  /* 0x000078e001007387 */ /* 0x0005e20000100800 */
[----:B------:R-:W-:-:S03]  /*7a70*/  FADD R226, R137, R226 ;  /* 0x000000e289e27221 */ /* 0x000fc60000000000 */
[----:B------:R2:W-:Y:S01]  /*7a80*/  STL [R1+0x7c], R225 ;  /* 0x00007ce101007387 */ /* 0x0005e20000100800 */
[----:B------:R-:W-:-:S03]  /*7a90*/  FADD R0, R138, R0 ;  /* 0x000000008a007221 */ /* 0x000fc60000000000 */
[----:B0-----:R-:W2:Y:S01]  /*7aa0*/  LDL.LU R6, [R1+0x8c] ;  /* 0x00008c0001067983 */ /* 0x001ea20000300800 */
[----:B------:R-:W-:-:S03]  /*7ab0*/  FADD R227, R139, R227 ;  /* 0x000000e38be37221 */ /* 0x000fc60000000000 */
[----:B------:R0:W-:Y:S04]  /*7ac0*/  STL [R1+0x80], R226 ;  /* 0x000080e201007387 */ /* 0x0001e80000100800 */
[----:B-1----:R-:W2:Y:S04]  /*7ad0*/  LDL.LU R7, [R1+0x90] ;  /* 0x0000900001077983 */ /* 0x002ea80000300800 */
[----:B------:R1:W-:Y:S04]  /*7ae0*/  STL [R1+0x84], R0 ;  /* 0x0000840001007387 */ /* 0x0003e80000100800 */
[----:B---3--:R-:W3:Y:S04]  /*7af0*/  LDL.LU R8, [R1+0x94] ;  /* 0x0000940001087983 */ /* 0x008ee80000300800 */
[----:B------:R1:W-:Y:S04]  /*7b00*/  STL [R1+0x88], R227 ;  /* 0x000088e301007387 */ /* 0x0003e80000100800 */
        /* <DEDUP_REMOVED lines=24> */
[----:B------:R-:W2:Y:S04]  /*7c90*/  LDL.LU R225, [R1+0xf8] ;  /* 0x0000f80001e17983 */ /* 0x000ea80000300800 */
[----:B0-----:R-:W2:Y:S04]  /*7ca0*/  LDL.LU R226, [R1+0xfc] ;  /* 0x0000fc0001e27983 */ /* 0x001ea80000300800 */
[----:B-1----:R-:W2:Y:S04]  /*7cb0*/  LDL.LU R0, [R1+0x100] ;  /* 0x0001000001007983 */ /* 0x002ea80000300800 */
[----:B------:R-:W2:Y:S01]  /*7cc0*/  LDL.LU R227, [R1+0x104] ;  /* 0x0001040001e37983 */ /* 0x000ea20000300800 */
[----:B------:R-:W-:Y:S01]  /*7cd0*/  FADD R6, R140, R6 ;  /* 0x000000068c067221 */ /* 0x000fe20000000000 */
[----:B------:R-:W-:-:S04]  /*7ce0*/  FADD R7, R141, R7 ;  /* 0x000000078d077221 */ /* 0x000fc80000000000 */
        /* <DEDUP_REMOVED lines=273> */
[----:B------:R-:W2:Y:S04]  /*8e00*/  LDL.LU R225, [R1+0x26c] ;  /* 0x00026c0001e17983 */ /* 0x000ea80000300800 */
[----:B0-----:R-:W2:Y:S04]  /*8e10*/  LDL.LU R226, [R1+0x270] ;  /* 0x0002700001e27983 */ /* 0x001ea80000300800 */
[----:B-1----:R-:W2:Y:S04]  /*8e20*/  LDL.LU R0, [R1+0x274] ;  /* 0x0002740001007983 */ /* 0x002ea80000300800 */
[----:B------:R-:W2:Y:S01]  /*8e30*/  LDL.LU R227, [R1+0x278] ;  /* 0x0002780001e37983 */ /* 0x000ea20000300800 */
[----:B------:R-:W-:-:S05]  /*8e40*/  FADD R6, R41, R6 ;  /* 0x0000000629067221 */ /* 0x000fca0000000000 */
[----:B------:R0:W-:Y:S01]  /*8e50*/  STL [R1+0x200], R6 ;  /* 0x0002000601007387 */ /* 0x0001e20000100800 */
[----:B------:R-:W-:-:S03]  /*8e60*/  FADD R7, R42, R7 ;  /* 0x000000072a077221 */ /* 0x000fc60000000000 */
[----:B0-----:R0:W5:Y:S01]  /*8e70*/  LDL.LU R6, [R1+0x300] ;  /* 0x0003000001067983 */ /* 0x0011620000300800 */
[----:B---3--:R-:W-:-:S03]  /*8e80*/  FADD R8, R43, R8 ;  /* 0x000000082b087221 */ /* 0x008fc60000000000 */
[----:B------:R1:W-:Y:S01]  /*8e90*/  STL [R1+0x204], R7 ;  /* 0x0002040701007387 */ /* 0x0003e20000100800 */
[----:B----4-:R-:W-:Y:S01]  /*8ea0*/  FADD R9, R44, R9 ;  /* 0x000000092c097221 */ /* 0x010fe20000000000 */
[----:B------:R-:W-:Y:S02]  /*8eb0*/  FADD R10, R45, R10 ;  /* 0x0000000a2d0a7221 */ /* 0x000fe40000000000 */
[----:B-1----:R0:W5:Y:S01]  /*8ec0*/  LDL.LU R7, [R1+0x2fc] ;  /* 0x0002fc0001077983 */ /* 0x0021620000300800 */
[----:B------:R-:W-:-:S03]  /*8ed0*/  FADD R11, R46, R11 ;  /* 0x0000000b2e0b7221 */ /* 0x000fc60000000000 */
[----:B------:R1:W-:Y:S01]  /*8ee0*/  STL [R1+0x208], R8 ;  /* 0x0002080801007387 */ /* 0x0003e20000100800 */
[----:B------:R-:W-:-:S03]  /*8ef0*/  FADD R12, R47, R12 ;  /* 0x0000000c2f0c7221 */ /* 0x000fc60000000000 */
[----:B-1----:R0:W5:Y:S01]  /*8f00*/  LDL.LU R8, [R1+0x2f8] ;  /* 0x0002f80001087983 */ /* 0x0021620000300800 */
[----:B------:R-:W-:-:S03]  /*8f10*/  FADD R13, R48, R13 ;  /* 0x0000000d300d7221 */ /* 0x000fc60000000000 */
[----:B------:R1:W-:Y:S01]  /*8f20*/  STL [R1+0x20c], R9 ;  /* 0x00020c0901007387 */ /* 0x0003e20000100800 */
[----:B------:R-:W-:Y:S01]  /*8f30*/  FADD R14, R49, R14 ;  /* 0x0000000e310e7221 */ /* 0x000fe20000000000 */
[----:B------:R-:W-:Y:S02]  /*8f40*/  FADD R15, R50, R15 ;  /* 0x0000000f320f7221 */ /* 0x000fe40000000000 */
[----:B-1----:R0:W5:Y:S04]  /*8f50*/  LDL.LU R9, [R1+0x2f4] ;  /* 0x0002f40001097983 */ /* 0x0021680000300800 */
[----:B------:R1:W-:Y:S01]  /*8f60*/  STL [R1+0x210], R10 ;  /* 0x0002100a01007387 */ /* 0x0003e20000100800 */
[----:B------:R-:W-:Y:S01]  /*8f70*/  FADD R16, R51, R16 ;  /* 0x0000001033107221 */ /* 0x000fe20000000000 */
[----:B------:R-:W-:-:S02]  /*8f80*/  FADD R17, R52, R17 ;  /* 0x0000001134117221 */ /* 0x000fc40000000000 */
[----:B-1----:R0:W5:Y:S04]  /*8f90*/  LDL.LU R10, [R1+0x2f0] ;  /* 0x0002f000010a7983 */ /* 0x0021680000300800 */
[----:B------:R1:W-:Y:S01]  /*8fa0*/  STL [R1+0x214], R11 ;  /* 0x0002140b01007387 */ /* 0x0003e20000100800 */
[----:B------:R-:W-:-:S03]  /*8fb0*/  FADD R18, R53, R18 ;  /* 0x0000001235127221 */ /* 0x000fc60000000000 */
        /* <DEDUP_REMOVED lines=32> */
[----:B--2---:R-:W-:-:S03]  /*91c0*/  FADD R221, R64, R221 ;  /* 0x000000dd40dd7221 */ /* 0x004fc60000000000 */
        /* <DEDUP_REMOVED lines=22> */
[----:B------:R1:W-:Y:S04]  /*9330*/  STL [R1+0x260], R222 ;  /* 0x000260de01007387 */ /* 0x0003e80000100800 */
        /* <DEDUP_REMOVED lines=11> */
[----:B------:R0:W-:Y:S02]  /*93f0*/  STL [R1+0x278], R227 ;  /* 0x000278e301007387 */ /* 0x0001e40000100800 */
.L_x_28:
[----:B------:R-:W-:Y:S02]  /*9400*/  WARPGROUP.DEPBAR.LE gsb0, 0x0 ;  /* 0x00008000000079c5 */ /* 0x000fe40000010000 */
[----:B------:R-:W1:Y:S02]  /*9410*/  LDC R24, c[0x0][0x28c] ;  /* 0x0000a300ff187b82 */ /* 0x000e640000000800 */
[----:B-1----:R-:W-:-:S13]  /*9420*/  ISETP.GE.AND P0, PT, R24, 0x1, PT ;  /* 0x000000011800780c */ /* 0x002fda0003f06270 */
[----:B------:R-:W-:Y:S05]  /*9430*/  @!P0 BRA `(.L_x_29) ;  /* 0x0000000000488947 */ /* 0x000fea0003800000 */
[----:B------:R-:W-:-:S06]  /*9440*/  UISETP.NE.AND UP0, UPT, UR14, 0x3, UPT ;  /* 0x000000030e00788c */ /* 0x000fcc000bf05270 */
[----:B------:R-:W-:-:S13]  /*9450*/  PLOP3.LUT P0, PT, PT, PT, UP0, 0x80, 0x0 ;  /* 0x000000000000781c */ /* 0x000fda0003f0f008 */
[----:B------:R-:W-:Y:S05]  /*9460*/  @!P0 BRA `(.L_x_30) ;  /* 0x0000000000048947 */ /* 0x000fea0003800000 */
[----:B------:R-:W-:Y:S01]  /*9470*/  BPT.TRAP 0x1 ;  /* 0x000000040000795c */ /* 0x000fe20000300000 */
.L_x_30:
[----:B------:R-:W-:-:S04]  /*9480*/  UISETP.LT.AND UP0, UPT, UR17, 0x1, UPT ;  /* 0x000000011100788c */ /* 0x000fc8000bf01270 */
[----:B------:R-:W-:Y:S02]  /*9490*/  USEL UR6, UR17, 0x1, UP0 ;  /* 0x0000000111067887 */ /* 0x000fe40008000000 */
[----:B------:R-:W-:Y:S02]  /*94a0*/  UISETP.GT.U32.AND UP0, UPT, UR7, 0x1, UPT ;  /* 0x000000010700788c */ /* 0x000fe4000bf04070 */
[----:B------:R-:W-:-:S04]  /*94b0*/  UIADD3 UR6, UR5, UR17, -UR6 ;  /* 0x0000001105067290 */ /* 0x000fc8000fffe806 */
[----:B------:R-:W-:Y:S01]  /*94c0*/  UIMAD.WIDE.U32 UR20, UR6, -0x33333333, URZ ;  /* 0xcccccccd061478a5 */ /* 0x000fe2000f8e003f */
[----:B------:R-:W-:-:S03]  /*94d0*/  PLOP3.LUT P0, PT, PT, PT, UP0, 0x80, 0x0 ;  /* 0x000000000000781c */ /* 0x000fc60003f0f008 */
[----:B------:R-:W-:-:S04]  /*94e0*/  USHF.R.U32.HI UR20, URZ, 0x2, UR21 ;  /* 0x000000023f147899 */ /* 0x000fc80008011615 */
[----:B------:R-:W-:-:S04]  /*94f0*/  UIMAD UR6, UR20, -0x5, UR6 ;  /* 0xfffffffb140678a4 */ /* 0x000fc8000f8e0206 */
[----:B------:R-:W-:-:S04]  /*9500*/  ULEA UR6, UR6, UR15, 0x3 ;  /* 0x0000000f06067291 */ /* 0x000fc8000f8e183f */
[----:B------:R-:W-:-:S04]  /*9510*/  UIADD3 UR6, UR6, 0x28, URZ ;  /* 0x0000002806067890 */ /* 0x000fc8000fffe03f */
[----:B------:R-:W-:-:S09]  /*9520*/  UPRMT UR6, URZ, 0x654, UR6 ;  /* 0x000006543f067896 */ /* 0x000fd20008000006 */
[----:B------:R-:W-:Y:S01]  /*9530*/  SYNCS.ARRIVE.TRANS64.RED.A1T0 RZ, [UR6], RZ ;  /* 0x000000ffffff79a7 */ /* 0x000fe20008100406 */
[----:B------:R-:W-:Y:S05]  /*9540*/  @P0 BRA `(.L_x_29) ;  /* 0x0000000000040947 */ /* 0x000fea0003800000 */
[----:B------:R-:W-:Y:S01]  /*9550*/  BPT.TRAP 0x1 ;  /* 0x000000040000795c */ /* 0x000fe20000300000 */
.L_x_29:
[----:B------:R1:W-:Y:S01]  /*9560*/  STL [R1+0x290], R2 ;  /* 0x0002900201007387 */ /* 0x0003e20000100800 */
[----:B------:R-:W2:Y:S01]  /*9570*/  LDC R31, c[0x0][0x288] ;  /* 0x0000a200ff1f7b82 */ /* 0x000ea20000000800 */
[----:B------:R-:W-:Y:S02]  /*9580*/  UIADD3 UR5, UR17, UR5, URZ ;  /* 0x0000000511057290 */ /* 0x000fe4000fffe03f */
[----:B------:R-:W-:Y:S02]  /*9590*/  UISETP.GE.U32.AND UP1, UPT, UR17, 0x5, UPT ;  /* 0x000000051100788c */ /* 0x000fe4000bf26070 */
[----:B------:R-:W-:Y:S01]  /*95a0*/  USHF.R.S32.HI UR15, URZ, 0x1f, UR24 ;  /* 0x0000001f3f0f7899 */ /* 0x000fe20008011418 */
[----:B------:R-:W-:Y:S01]  /*95b0*/  ULDC.64 UR20, c[0x0][0x5d0] ;  /* 0x0001740000147ab9 */ /* 0x000fe20000000a00 */
[----:B------:R-:W-:Y:S01]  /*95c0*/  ULDC UR22, c[0x0][0x284] ;  /* 0x0000a10000167ab9 */ /* 0x000fe20000000800 */
[----:B-1----:R-:W3:Y:S04]  /*95d0*/  LDL.LU R2, [R1+0x284] ;  /* 0x0002840001027983 */ /* 0x002ee80000300800 */
[----:B-----5:R1:W-:Y:S04]  /*95e0*/  STL [R1+0x28c], R0 ;  /* 0x00028c0001007387 */ /* 0x0203e80000100800 */
[----:B0-----:R-:W4:Y:S01]  /*95f0*/  LDL.LU R227, [R1+0x288] ;  /* 0x0002880001e37983 */ /* 0x001f220000300800 */
[----:B-1----:R-:W0:Y:S02]  /*9600*/  S2R R0, SR_TID.X ;  /* 0x0000000000007919 */ /* 0x002e240000002100 */
[----:B0-----:R-:W-:-:S02]  /*9610*/  SHF.R.U32.HI R24, RZ, 0x2, R0 ;  /* 0x00000002ff187819 */ /* 0x001fc40000011600 */
[----:B------:R-:W-:Y:S02]  /*9620*/  LOP3.LUT R26, R0, 0x60, RZ, 0xc0, !PT ;  /* 0x00000060001a7812 */ /* 0x000fe400078ec0ff */
[----:B------:R-:W-:Y:S02]  /*9630*/  SHF.R.U32.HI R27, RZ, 0x7, R0 ;  /* 0x00000007ff1b7819 */ /* 0x000fe40000011600 */
[----:B------:R-:W-:Y:S02]  /*9640*/  LOP3.LUT R25, R24, 0x7, RZ, 0xc0, !PT ;  /* 0x0000000718197812 */ /* 0x000fe400078ec0ff */
[----:B------:R-:W-:Y:S02]  /*9650*/  SHF.R.U32.HI R30, RZ, 0x1, R26 ;  /* 0x00000001ff1e7819 */ /* 0x000fe4000001161a */
[----:B------:R-:W-:Y:S02]  /*9660*/  LOP3.LUT R24, R27, 0x1, RZ, 0xc0, !PT ;  /* 0x000000011b187812 */ /* 0x000fe400078ec0ff */
[----:B------:R-:W-:Y:S01]  /*9670*/  IADD3 R27, RZ, -R30, -R25 ;  /* 0x8000001eff1b7210 */ /* 0x000fe20007ffe819 */
[----:B------:R-:W-:-:S02]  /*9680*/  IMAD.SHL.U32 R28, R0, 0x2, RZ ;  /* 0x00000002001c7824 */ /* 0x000fc400078e00ff */
[C---:B------:R-:W-:Y:S02]  /*9690*/  IMAD.SHL.U32 R26, R24.reuse, 0x40, RZ ;  /* 0x00000040181a7824 */ /* 0x040fe400078e00ff */
[----:B------:R-:W-:Y:S01]  /*96a0*/  IMAD R36, R24, -0x40, R27 ;  /* 0xffffffc018247824 */ /* 0x000fe200078e021b */
[----:B------:R-:W-:Y:S01]  /*96b0*/  LOP3.LUT R24, R0, 0x3, RZ, 0xc0, !PT ;  /* 0x0000000300187812 */ /* 0x000fe200078ec0ff */
[----:B---3--:R-:W-:Y:S02]  /*96c0*/  IMAD R35, R2, 0x60, RZ ;  /* 0x0000006002237824 */ /* 0x008fe400078e02ff */
[----:B------:R0:W5:Y:S04]  /*96d0*/  LDL.LU R2, [R1+0x290] ;  /* 0x0002900001027983 */ /* 0x0001680000300800 */
[----:B------:R0:W5:Y:S01]  /*96e0*/  LDL.LU R0, [R1+0x28c] ;  /* 0x00028c0001007983 */ /* 0x0001620000300800 */
[----:B------:R-:W-:Y:S01]  /*96f0*/  LOP3.LUT R37, R26, 0x40, R25, 0xe2, !PT ;  /* 0x000000401a257812 */ /* 0x000fe200078ee219 */
[----:B----4-:R-:W-:Y:S01]  /*9700*/  IMAD.SHL.U32 R25, R227, 0x200, RZ ;  /* 0x00000200e3197824 */ /* 0x010fe200078e00ff */
[----:B------:R-:W-:Y:S01]  /*9710*/  UISETP.GT.U32.AND UP0, UPT, UR5, 0x4, UPT ;  /* 0x000000040500788c */ /* 0x000fe2000bf04070 */
[C---:B--2---:R-:W-:Y:S01]  /*9720*/  ISETP.GE.AND P0, PT, R35.reuse, R31, PT ;  /* 0x0000001f2300720c */ /* 0x044fe20003f06270 */
[----:B------:R-:W-:Y:S01]  /*9730*/  UIMAD UR6, UR15, UR20, URZ ;  /* 0x000000140f0672a4 */ /* 0x000fe2000f8e023f */
[----:B------:R-:W-:Y:S01]  /*9740*/  LOP3.LUT R28, R35, 0x6, R28, 0xf8, !PT ;  /* 0x00000006231c7812 */ /* 0x000fe200078ef81c */
[----:B------:R-:W-:Y:S01]  /*9750*/  UISETP.LT.U32.AND UP0, UPT, UR17, 0x5, UP0 ;  /* 0x000000051100788c */ /* 0x000fe20008701070 */
[----:B------:R-:W-:Y:S01]  /*9760*/  ISETP.GE.OR P0, PT, R25, UR22, P0 ;  /* 0x0000001619007c0c */ /* 0x000fe20008706670 */
[----:B------:R-:W-:Y:S01]  /*9770*/  IMAD.U32 R27, RZ, RZ, UR20 ;  /* 0x00000014ff1b7e24 */ /* 0x000fe2000f8e00ff */
[----:B------:R-:W-:Y:S01]  /*9780*/  UIMAD UR6, UR24, UR21, UR6 ;  /* 0x00000015180672a4 */ /* 0x000fe2000f8e0206 */
[----:B------:R-:W-:Y:S01]  /*9790*/  SHF.R.S32.HI R29, RZ, 0x1f, R28 ;  /* 0x0000001fff1d7819 */ /* 0x000fe2000001141c */
[----:B------:R-:W-:-:S02]  /*97a0*/  @UP1 UIMAD.WIDE.U32 UR20, UR5, -0x33333333, URZ ;  /* 0xcccccccd051418a5 */ /* 0x000fc4000f8e003f */
[----:B------:R-:W-:Y:S02]  /*97b0*/  USEL UR16, URZ, 0x1, !UP0 ;  /* 0x000000013f107887 */ /* 0x000fe4000c000000 */
[----:B------:R-:W-:Y:S01]  /*97c0*/  @UP1 USHF.R.U32.HI UR20, URZ, 0x2, UR21 ;  /* 0x000000023f141899 */ /* 0x000fe20008011615 */
[----:B------:R-:W-:Y:S01]  /*97d0*/  IMAD.WIDE.U32 R26, R27, UR24, R28 ;  /* 0x000000181b1a7c25 */ /* 0x000fe2000f8e001c */
[----:B------:R-:W-:Y:S01]  /*97e0*/  ULOP3.LUT UR4, UR4, UR16, URZ, 0x3c, !UPT ;  /* 0x0000001004047292 */ /* 0x000fe2000f8e3c3f */
[----:B------:R-:W-:Y:S02]  /*97f0*/  IADD3 R36, -R25, UR22, R36 ;  /* 0x0000001619247c10 */ /* 0x000fe4000fffe124 */
[----:B------:R-:W-:Y:S01]  /*9800*/  IMAD.WIDE R40, R227, 0x200, RZ ;  /* 0x00000200e3287825 */ /* 0x000fe200078e02ff */
[----:B------:R-:W-:-:S03]  /*9810*/  @UP1 ULOP3.LUT UR4, UR4, 0x1, UR20, 0x78, !UPT ;  /* 0x0000000104041892 */ /* 0x000fc6000f8e7814 */
[----:B------:R-:W-:Y:S02]  /*9820*/  IMAD R24, R24, -0x2, R31 ;  /* 0xfffffffe18187824 */ /* 0x000fe400078e021f */
[----:B------:R-:W-:Y:S01]  /*9830*/  VIADD R27, R27, UR6 ;  /* 0x000000061b1b7c36 */ /* 0x000fe20008000000 */
[----:B------:R-:W-:Y:S01]  /*9840*/  LOP3.LUT R37, R40, R37, R30, 0xfe, !PT ;  /* 0x0000002528257212 */ /* 0x000fe200078efe1e */
[----:B------:R-:W-:Y:S02]  /*9850*/  IMAD.IADD R35, R24, 0x1, -R35 ;  /* 0x0000000118237824 */ /* 0x000fe400078e0a23 */
[----:B------:R-:W-:Y:S01]  /*9860*/  IMAD.MOV.U32 R130, RZ, RZ, -0x1 ;  /* 0xffffffffff827424 */ /* 0x000fe200078e00ff */
[----:B0-----:R-:W-:Y:S06]  /*9870*/  @P0 BRA `(.L_x_31) ;  /* 0x0000015400840947 */ /* 0x001fec0003800000 */
[----:B------:R-:W0:Y:S01]  /*9880*/  LDC.64 R24, c[0x0][0x5c8] ;  /* 0x00017200ff187b82 */ /* 0x000e220000000a00 */
[----:B------:R-:W-:Y:S01]  /*9890*/  FSETP.NEU.AND P0, PT, RZ, UR18, PT ;  /* 0x00000012ff007c0b */ /* 0x000fe2000bf0d000 */
[----:B------:R-:W-:Y:S01]  /*98a0*/  BSSY B0, `(.L_x_31) ;  /* 0x000155e000007945 */ /* 0x000fe20003800000 */
[-C--:B0-----:R-:W-:Y:S02]  /*98b0*/  IMAD R30, R41, R24.reuse, RZ ;  /* 0x00000018291e7224 */ /* 0x081fe400078e02ff */
[----:B------:R-:W-:-:S04]  /*98c0*/  IMAD.WIDE.U32 R26, R37, R24, R26 ;  /* 0x00000018251a7225 */ /* 0x000fc800078e001a */
[----:B------:R-:W-:-:S04]  /*98d0*/  IMAD R31, R37, R25, R30 ;  /* 0x00000019251f7224 */ /* 0x000fc800078e021e */
[----:B------:R-:W-:Y:S01]  /*98e0*/  IMAD.IADD R34, R27, 0x1, R31 ;  /* 0x000000011b227824 */ /* 0x000fe200078e021f */
[----:B------:R-:W-:Y:S06]  /*98f0*/  @!P0 BRA `(.L_x_32) ;  /* 0x000000c000648947 */ /* 0x000fec0003800000 */
[----:B------:R-:W-:Y:S01]  /*9900*/  ULDC.64 UR20, c[0x0][0x5b8] ;  /* 0x00016e0000147ab9 */ /* 0x000fe20000000a00 */
[----:B------:R-:W-:Y:S01]  /*9910*/  ISETP.GE.AND P1, PT, R36, 0x1, PT ;  /* 0x000000012400780c */ /* 0x000fe20003f26270 */
[----:B------:R-:W-:Y:S02]  /*9920*/  UIMAD UR6, UR15, UR20, URZ ;  /* 0x000000140f0672a4 */ /* 0x000fe4000f8e023f */
[----:B------:R-:W-:Y:S01]  /*9930*/  IMAD.U32 R31, RZ, RZ, UR20 ;  /* 0x00000014ff1f7e24 */ /* 0x000fe2000f8e00ff */
[----:B------:R-:W-:Y:S01]  /*9940*/  ULDC.64 UR22, c[0x0][0x5a8] ;  /* 0x00016a0000167ab9 */ /* 0x000fe20000000a00 */
[----:B------:R-:W2:Y:S01]  /*9950*/  LDL.LU R227, [R1+0x4] ;  /* 0x0000040001e37983 */ /* 0x000ea20000300800 */
[----:B------:R-:W-:Y:S02]  /*9960*/  UIMAD UR6, UR24, UR21, UR6 ;  /* 0x00000015180672a4 */ /* 0x000fe4000f8e0206 */
[----:B------:R-:W-:Y:S01]  /*9970*/  IMAD.WIDE.U32 R28, R31, UR24, R28 ;  /* 0x000000181f1c7c25 */ /* 0x000fe2000f8e001c */
[----:B------:R-:W-:Y:S01]  /*9980*/  ISETP.LT.OR P2, PT, R35, 0x1, !P1 ;  /* 0x000000012300780c */ /* 0x000fe20004f41670 */
[----:B------:R-:W-:Y:S01]  /*9990*/  ULDC.64 UR20, c[0x0][0x5b0] ;  /* 0x00016c0000147ab9 */ /* 0x000fe20000000a00 */
[----:B------:R-:W-:Y:S01]  /*99a0*/  PRMT R38, RZ, 0x7610, R38 ;  /* 0x00007610ff267816 */ /* 0x000fe20000000026 */
[----:B------:R-:W-:-:S02]  /*99b0*/  IMAD.MOV.U32 R32, RZ, RZ, R28 ;  /* 0x000000ffff207224 */ /* 0x000fc400078e001c */
[----:B------:R-:W-:Y:S02]  /*99c0*/  VIADD R33, R29, UR6 ;  /* 0x000000061d217c36 */ /* 0x000fe40008000000 */
[----:B------:R-:W-:Y:S02]  /*99d0*/  IMAD R30, R41, UR20, RZ ;  /* 0x00000014291e7c24 */ /* 0x000fe4000f8e02ff */
[----:B------:R-:W-:-:S04]  /*99e0*/  IMAD.WIDE.U32 R28, R37, UR20, R32 ;  /* 0x00000014251c7c25 */ /* 0x000fc8000f8e0020 */
[----:B------:R-:W-:Y:S01]  /*99f0*/  IMAD R31, R37, UR21, R30 ;  /* 0x00000015251f7c24 */ /* 0x000fe2000f8e021e */
[----:B------:R-:W-:-:S04]  /*9a00*/  IADD3 R28, P0, R28, UR22, RZ ;  /* 0x000000161c1c7c10 */ /* 0x000fc8000ff1e0ff */
[----:B------:R-:W-:Y:S02]  /*9a10*/  IADD3.X R29, R29, UR23, R31, P0, !PT ;  /* 0x000000171d1d7c10 */ /* 0x000fe400087fe41f */
[----:B------:R-:W0:Y:S03]  /*9a20*/  @!P2 LDC.64 R30, c[0x0][0x5c0] ;  /* 0x00017000ff1eab82 */ /* 0x000e260000000a00 */
[----:B------:R-:W3:Y:S01]  /*9a30*/  @!P2 LDG.E.U8 R38, desc[UR26][R28.64] ;  /* 0x0000001a1c26a981 */ /* 0x000ee2000c1e1100 */
[----:B------:R-:W-:Y:S02]  /*9a40*/  ISETP.LT.OR P3, PT, R35, 0x2, !P1 ;  /* 0x000000022300780c */ /* 0x000fe40004f61670 */
[----:B0-----:R-:W-:-:S05]  /*9a50*/  @!P2 IADD3 R30, P0, R26, R30, RZ ;  /* 0x0000001e1a1ea210 */ /* 0x001fca0007f1e0ff */
[----:B------:R-:W-:Y:S01]  /*9a60*/  @!P2 IMAD.X R31, R34, 0x1, R31, P0 ;  /* 0x00000001221fa824 */ /* 0x000fe200000e061f */
[----:B---3--:R-:W-:-:S04]  /*9a70*/  LOP3.LUT R38, R38, 0xff, RZ, 0xc0, !PT ;  /* 0x000000ff26267812 */ /* 0x008fc800078ec0ff */
[----:B------:R-:W-:-:S05]  /*9a80*/  F2FP.F16.E4M3.UNPACK_B R38, R38 ;  /* 0x00000026ff26723e */ /* 0x000fca00020006ff */
[----:B------:R-:W-:-:S05]  /*9a90*/  HADD2.F32 R38, -RZ, R38.H0_H0 ;  /* 0x20000026ff267230 */ /* 0x000fca0000004100 */
[----:B------:R-:W-:-:S04]  /*9aa0*/  FMUL R39, R38, UR18 ;  /* 0x0000001226277c20 */ /* 0x000fc80008400000 */
[----:B------:R-:W-:Y:S01]  /*9ab0*/  FFMA R39, R226, UR19, R39 ;  /* 0x00000013e2277c23 */ /* 0x000fe20008000027 */
[----:B------:R-:W-:Y:S01]  /*9ac0*/  PRMT R38, RZ, 0x7610, R38 ;  /* 0x00007610ff267816 */ /* 0x000fe20000000026 */
[----:B------:R-:W3:Y:S03]  /*9ad0*/  LDL.LU R226, [R1+0x8] ;  /* 0x0000080001e27983 */ /* 0x000ee60000300800 */
[----:B------:R-:W-:-:S05]  /*9ae0*/  F2FP.SATFINITE.E4M3.F32.PACK_AB_MERGE_C R39, RZ, R39, RZ ;  /* 0x00000027ff27723e */ /* 0x000fca00048070ff */
[----:B------:R0:W-:Y:S04]  /*9af0*/  @!P2 STG.E.U8 desc[UR26][R30.64], R39 ;  /* 0x000000271e00a986 */ /* 0x0001e8000c10111a */
[----:B------:R-:W4:Y:S01]  /*9b00*/  @!P3 LDG.E.U8 R38, desc[UR26][R28.64+0x1] ;  /* 0x0000011a1c26b981 */ /* 0x000f22000c1e1100 */
[----:B0-----:R-:W0:Y:S01]  /*9b10*/  @!P3 LDC.64 R30, c[0x0][0x5c0] ;  /* 0x00017000ff1ebb82 */ /* 0x001e220000000a00 */
[----:B------:R-:W-:Y:S02]  /*9b20*/  PRMT R40, RZ, 0x7610, R40 ;  /* 0x00007610ff287816 */ /* 0x000fe40000000028 */
[----:B0-----:R-:W-:-:S05]  /*9b30*/  @!P3 IADD3 R30, P0, R26, R30, RZ ;  /* 0x0000001e1a1eb210 */ /* 0x001fca0007f1e0ff */
[----:B------:R-:W-:Y:S01]  /*9b40*/  @!P3 IMAD.X R31, R34, 0x1, R31, P0 ;  /* 0x00000001221fb824 */ /* 0x000fe200000e061f */
[----:B------:R-:W-:Y:S02]  /*9b50*/  IADD3 R39, P0, R37, 0x8, RZ ;  /* 0x0000000825277810 */ /* 0x000fe40007f1e0ff */
[----:B----4-:R-:W-:-:S04]  /*9b60*/  LOP3.LUT R38, R38, 0xff, RZ, 0xc0, !PT ;  /* 0x000000ff26267812 */ /* 0x010fc800078ec0ff */
[----:B------:R-:W-:-:S05]  /*9b70*/  F2FP.F16.E4M3.UNPACK_B R38, R38 ;  /* 0x00000026ff26723e */ /* 0x000fca00020006ff */
[----:B------:R-:W-:-:S05]  /*9b80*/  HADD2.F32 R38, -RZ, R38.H0_H0 ;  /* 0x20000026ff267230 */ /* 0x000fca0000004100 */
[----:B------:R-:W-:-:S04]  /*9b90*/  FMUL R38, R38, UR18 ;  /* 0x0000001226267c20 */ /* 0x000fc80008400000 */
[----:B------:R-:W-:Y:S02]  /*9ba0*/  FFMA R38, R225, UR19, R38 ;  /* 0x00000013e1267c23 */ /* 0x000fe40008000026 */
[----:B------:R-:W4:Y:S03]  /*9bb0*/  LDL.LU R225, [R1] ;  /* 0x0000000001e17983 */ /* 0x000f260000300800 */
[----:B------:R-:W-:Y:S01]  /*9bc0*/  F2FP.SATFINITE.E4M3.F32.PACK_AB_MERGE_C R43, RZ, R38, RZ ;  /* 0x00000026ff2b723e */ /* 0x000fe200048070ff */
[----:B------:R-:W-:Y:S01]  /*9bd0*/  IMAD.X R38, RZ, RZ, R41, P0 ;  /* 0x000000ffff267224 */ /* 0x000fe200000e0629 */
[----:B------:R-:W-:-:S03]  /*9be0*/  ISETP.GE.AND P0, PT, R36, 0x9, PT ;  /* 0x000000092400780c */ /* 0x000fc60003f06270 */
[----:B------:R0:W-:Y:S01]  /*9bf0*/  @!P3 STG.E.U8 desc[UR26][R30.64+0x1], R43 ;  /* 0x0000012b1e00b986 */ /* 0x0001e2000c10111a */
[----:B------:R-:W-:Y:S01]  /*9c00*/  IMAD R38, R38, UR20, RZ ;  /* 0x0000001426267c24 */ /* 0x000fe2000f8e02ff */
[----:B------:R-:W-:Y:S01]  /*9c10*/  ISETP.LT.OR P3, PT, R35, 0x1, !P0 ;  /* 0x000000012300780c */ /* 0x000fe20004761670 */
[----:B0-----:R-:W-:-:S04]  /*9c20*/  IMAD.WIDE.U32 R30, R39, UR20, R32 ;  /* 0x00000014271e7c25 */ /* 0x001fc8000f8e0020 */
[----:B------:R-:W-:Y:S01]  /*9c30*/  IMAD R39, R39, UR21, R38 ;  /* 0x0000001527277c24 */ /* 0x000fe2000f8e0226 */
[----:B------:R-:W-:-:S04]  /*9c40*/  IADD3 R30, P2, R30, UR22, RZ ;  /* 0x000000161e1e7c10 */ /* 0x000fc8000ff5e0ff */
[----:B------:R-:W-:-:S03]  /*9c50*/  IADD3.X R31, R31, UR23, R39, P2, !PT ;  /* 0x000000171f1f7c10 */ /* 0x000fc600097fe427 */
[----:B------:R-:W0:Y:S02]  /*9c60*/  @!P3 LDC.64 R38, c[0x0][0x5c0] ;  /* 0x00017000ff26bb82 */ /* 0x000e240000000a00 */
[----:B------:R-:W2:Y:S01]  /*9c70*/  @!P3 LDG.E.U8 R40, desc[UR26][R30.64] ;  /* 0x0000001a1e28b981 */ /* 0x000ea2000c1e1100 */
[----:B------:R-:W-:Y:S02]  /*9c80*/  ISETP.LT.OR P2, PT, R35, 0x2, !P0 ;  /* 0x000000022300780c */ /* 0x000fe40004741670 */
[----:B0-----:R-:W-:-:S04]  /*9c90*/  @!P3 IADD3 R38, P4, P5, R26, UR11, R38 ;  /* 0x0000000b1a26bc10 */ /* 0x001fc8000fd9e026 */
[----:B------:R-:W-:Y:S02]  /*9ca0*/  @!P3 IADD3.X R39, R34, UR10, R39, P4, P5 ;  /* 0x0000000a2227bc10 */ /* 0x000fe4000a7ea427 */
[----:B--2---:R-:W-:-:S04]  /*9cb0*/  LOP3.LUT R40, R40, 0xff, RZ, 0xc0, !PT ;  /* 0x000000ff28287812 */ /* 0x004fc800078ec0ff */
[----:B------:R-:W-:-:S05]  /*9cc0*/  F2FP.F16.E4M3.UNPACK_B R40, R40 ;  /* 0x00000028ff28723e */ /* 0x000fca00020006ff */
[----:B------:R-:W-:-:S05]  /*9cd0*/  HADD2.F32 R40, -RZ, R40.H0_H0 ;  /* 0x20000028ff287230 */ /* 0x000fca0000004100 */
[----:B------:R-:W-:Y:S01]  /*9ce0*/  FMUL R43, R40, UR18 ;  /* 0x00000012282b7c20 */ /* 0x000fe20008400000 */
[----:B------:R-:W-:-:S03]  /*9cf0*/  PRMT R40, RZ, 0x7610, R40 ;  /* 0x00007610ff287816 */ /* 0x000fc60000000028 */
[----:B------:R-:W-:-:S05]  /*9d00*/  FFMA R43, R224, UR19, R43 ;  /* 0x00000013e02b7c23 */ /* 0x000fca000800002b */
[----:B------:R-:W-:-:S05]  /*9d10*/  F2FP.SATFINITE.E4M3.F32.PACK_AB_MERGE_C R43, RZ, R43, RZ ;  /* 0x0000002bff2b723e */ /* 0x000fca00048070ff */
[----:B------:R0:W-:Y:S04]  /*9d20*/  @!P3 STG.E.U8 desc[UR26][R38.64], R43 ;  /* 0x0000002b2600b986 */ /* 0x0001e8000c10111a */
[----:B------:R-:W2:Y:S01]  /*9d30*/  @!P2 LDG.E.U8 R40, desc[UR26][R30.64+0x1] ;  /* 0x0000011a1e28a981 */ /* 0x000ea2000c1e1100 */
[----:B------:R-:W-:Y:S01]  /*9d40*/  ISETP.LT.OR P3, PT, R35, 0x9, !P1 ;  /* 0x000000092300780c */ /* 0x000fe20004f61670 */
[----:B0-----:R-:W0:Y:S02]  /*9d50*/  @!P2 LDC.64 R38, c[0x0][0x5c0] ;  /* 0x00017000ff26ab82 */ /* 0x001e240000000a00 */
[----:B0-----:R-:W-:-:S04]  /*9d60*/  @!P2 IADD3 R38, P4, P5, R26, UR11, R38 ;  /* 0x0000000b1a26ac10 */ /* 0x001fc8000fd9e026 */
[----:B------:R-:W-:Y:S02]  /*9d70*/  @!P2 IADD3.X R39, R34, UR10, R39, P4, P5 ;  /* 0x0000000a2227ac10 */ /* 0x000fe4000a7ea427 */
[----:B--2---:R-:W-:-:S04]  /*9d80*/  LOP3.LUT R40, R40, 0xff, RZ, 0xc0, !PT ;  /* 0x000000ff28287812 */ /* 0x004fc800078ec0ff */
[----:B------:R-:W-:-:S05]  /*9d90*/  F2FP.F16.E4M3.UNPACK_B R40, R40 ;  /* 0x00000028ff28723e */ /* 0x000fca00020006ff */
[----:B------:R-:W-:-:S05]  /*9da0*/  HADD2.F32 R40, -RZ, R40.H0_H0 ;  /* 0x20000028ff287230 */ /* 0x000fca0000004100 */
[----:B------:R-:W-:-:S04]  /*9db0*/  FMUL R40, R40, UR18 ;  /* 0x0000001228287c20 */ /* 0x000fc80008400000 */
[----:B------:R-:W-:-:S05]  /*9dc0*/  FFMA R40, R223, UR19, R40 ;  /* 0x00000013df287c23 */ /* 0x000fca0008000028 */
[----:B------:R-:W-:Y:S02]  /*9dd0*/  F2FP.SATFINITE.E4M3.F32.PACK_AB_MERGE_C R45, RZ, R40, RZ ;  /* 0x00000028ff2d723e */ /* 0x000fe400048070ff */
[----:B------:R-:W-:-:S03]  /*9de0*/  PRMT R40, RZ, 0x7610, R40 ;  /* 0x00007610ff287816 */ /* 0x000fc60000000028 */
[----:B------:R0:W-:Y:S04]  /*9df0*/  @!P2 STG.E.U8 desc[UR26][R38.64+0x1], R45 ;  /* 0x0000012d2600a986 */ /* 0x0001e8000c10111a */
[----:B------:R-:W2:Y:S01]  /*9e00*/  @!P3 LDG.E.U8 R40, desc[UR26][R28.64+0x8] ;  /* 0x0000081a1c28b981 */ /* 0x000ea2000c1e1100 */
[----:B------:R-:W-:Y:S01]  /*9e10*/  ISETP.LT.OR P2, PT, R35, 0xa, !P1 ;  /* 0x0000000a2300780c */ /* 0x000fe20004f41670 */
[----:B0-----:R-:W0:Y:S02]  /*9e20*/  @!P3 LDC.64 R38, c[0x0][0x5c0] ;  /* 0x00017000ff26bb82 */ /* 0x001e240000000a00 */
[----:B0-----:R-:W-:-:S05]  /*9e30*/  @!P3 IADD3 R38, P4, R26, R38, RZ ;  /* 0x000000261a26b210 */ /* 0x001fca0007f9e0ff */
[----:B------:R-:W-:Y:S01]  /*9e40*/  @!P3 IMAD.X R39, R34, 0x1, R39, P4 ;  /* 0x000000012227b824 */ /* 0x000fe200020e0627 */
        /* <DEDUP_REMOVED lines=95> */
[----:B------:R-:W-:Y:S01]  /*a440*/  FFMA R40, R23, UR19, R40 ;  /* 0x0000001317287c23 */ /* 0x000fe20008000028 */
[----:B------:R-:W-:-:S04]  /*a450*/  PRMT R23, RZ, 0x7610, R23 ;  /* 0x00007610ff177816 */ /* 0x000fc80000000017 */
[----:B------:R-:W-:-:S05]  /*a460*/  F2FP.SATFINITE.E4M3.F32.PACK_AB_MERGE_C R43, RZ, R40, RZ ;  /* 0x00000028ff2b723e */ /* 0x000fca00048070ff */
[----:B------:R0:W-:Y:S04]  /*a470*/  @!P2 STG.E.U8 desc[UR26][R38.64+0x11], R43 ;  /* 0x0000112b2600a986 */ /* 0x0001e8000c10111a */
[----:B------:R-:W2:Y:S01]  /*a480*/  @!P3 LDG.E.U8 R23, desc[UR26][R28.64+0x18] ;  /* 0x0000181a1c17b981 */ /* 0x000ea2000c1e1100 */
[----:B------:R-:W-:Y:S02]  /*a490*/  ISETP.LT.OR P2, PT, R35, 0x1a, !P1 ;  /* 0x0000001a2300780c */ /* 0x000fe40004f41670 */
[----:B------:R-:W-:Y:S01]  /*a4a0*/  PRMT R40, RZ, 0x7610, R40 ;  /* 0x00007610ff287816 */ /* 0x000fe20000000028 */
        /* <DEDUP_REMOVED lines=9> */
[----:B------:R-:W0:Y:S03]  /*a540*/  @!P2 LDC.64 R22, c[0x0][0x5c0] ;  /* 0x00017000ff16ab82 */ /* 0x000e260000000a00 */
[----:B------:R1:W-:Y:S04]  /*a550*/  @!P3 STG.E.U8 desc[UR26][R38.64+0x18], R43 ;  /* 0x0000182b2600b986 */ /* 0x0003e8000c10111a */
[----:B------:R-:W2:Y:S01]  /*a560*/  @!P2 LDG.E.U8 R40, desc[UR26][R28.64+0x19] ;  /* 0x0000191a1c28a981 */ /* 0x000ea2000c1e1100 */
[----:B------:R-:W-:-:S02]  /*a570*/  ISETP.LT.OR P3, PT, R35, 0x19, !P0 ;  /* 0x000000192300780c */ /* 0x000fc40004761670 */
[----:B0-----:R-:W-:-:S05]  /*a580*/  @!P2 IADD3 R22, P4, R26, R22, RZ ;  /* 0x000000161a16a210 */ /* 0x001fca0007f9e0ff */
[----:B------:R-:W-:Y:S01]  /*a590*/  @!P2 IMAD.X R23, R34, 0x1, R23, P4 ;  /* 0x000000012217a824 */ /* 0x000fe200020e0617 */
[----:B--2---:R-:W-:-:S04]  /*a5a0*/  LOP3.LUT R40, R40, 0xff, RZ, 0xc0, !PT ;  /* 0x000000ff28287812 */ /* 0x004fc800078ec0ff */
[----:B------:R-:W-:-:S05]  /*a5b0*/  F2FP.F16.E4M3.UNPACK_B R40, R40 ;  /* 0x00000028ff28723e */ /* 0x000fca00020006ff */
[----:B------:R-:W-:-:S05]  /*a5c0*/  HADD2.F32 R40, -RZ, R40.H0_H0 ;  /* 0x20000028ff287230 */ /* 0x000fca0000004100 */
[----:B------:R-:W-:-:S04]  /*a5d0*/  FMUL R40, R40, UR18 ;  /* 0x0000001228287c20 */ /* 0x000fc80008400000 */
[----:B------:R-:W-:Y:S01]  /*a5e0*/  FFMA R40, R21, UR19, R40 ;  /* 0x0000001315287c23 */ /* 0x000fe20008000028 */
[----:B------:R-:W-:-:S04]  /*a5f0*/  PRMT R21, RZ, 0x7610, R21 ;  /* 0x00007610ff157816 */ /* 0x000fc80000000015 */
[----:B-1----:R-:W-:-:S05]  /*a600*/  F2FP.SATFINITE.E4M3.F32.PACK_AB_MERGE_C R39, RZ, R40, RZ ;  /* 0x00000028ff27723e */ /* 0x002fca00048070ff */
[----:B------:R0:W-:Y:S04]  /*a610*/  @!P2 STG.E.U8 desc[UR26][R22.64+0x19], R39 ;  /* 0x000019271600a986 */ /* 0x0001e8000c10111a */
[----:B------:R-:W2:Y:S01]  /*a620*/  @!P3 LDG.E.U8 R21, desc[UR26][R30.64+0x18] ;  /* 0x0000181a1e15b981 */ /* 0x000ea2000c1e1100 */
[----:B------:R-:W-:Y:S02]  /*a630*/  ISETP.LT.OR P2, PT, R35, 0x1a, !P0 ;  /* 0x0000001a2300780c */ /* 0x000fe40004741670 */
[----:B------:R-:W-:Y:S01]  /*a640*/  PRMT R38, RZ, 0x7610, R38 ;  /* 0x00007610ff267816 */ /* 0x000fe20000000026 */
        /* <DEDUP_REMOVED lines=241> */
[----:B-----5:R-:W-:-:S05]  /*b560*/  FFMA R3, R2, UR19, R3 ;  /* 0x0000001302037c23 */ /* 0x020fca0008000003 */
[----:B------:R-:W-:Y:S02]  /*b570*/  F2FP.SATFINITE.E4M3.F32.PACK_AB_MERGE_C R7, RZ, R3, RZ ;  /* 0x00000003ff07723e */ /* 0x000fe400048070ff */
[----:B------:R-:W0:Y:S03]  /*b580*/  @!P2 LDC.64 R2, c[0x0][0x5c0] ;  /* 0x00017000ff02ab82 */ /* 0x000e260000000a00 */
[----:B------:R1:W-:Y:S04]  /*b590*/  @!P3 STG.E.U8 desc[UR26][R4.64+0x40], R7 ;  /* 0x000040070400b986 */ /* 0x0003e8000c10111a */
[----:B------:R-:W2:Y:S01]  /*b5a0*/  @!P2 LDG.E.U8 R6, desc[UR26][R28.64+0x41] ;  /* 0x0000411a1c06a981 */ /* 0x000ea2000c1e1100 */
[----:B------:R-:W-:-:S02]  /*b5b0*/  ISETP.LT.OR P3, PT, R35, 0x41, !P0 ;  /* 0x000000412300780c */ /* 0x000fc40004761670 */
[----:B-1----:R-:W-:Y:S02]  /*b5c0*/  PRMT R4, RZ, 0x7610, R4 ;  /* 0x00007610ff047816 */ /* 0x002fe40000000004 */
[----:B0-----:R-:W-:-:S05]  /*b5d0*/  @!P2 IADD3 R2, P4, R26, R2, RZ ;  /* 0x000000021a02a210 */ /* 0x001fca0007f9e0ff */
[----:B------:R-:W-:Y:S01]  /*b5e0*/  @!P2 IMAD.X R3, R34, 0x1, R3, P4 ;  /* 0x000000012203a824 */ /* 0x000fe200020e0603 */
[----:B--2---:R-:W-:-:S04]  /*b5f0*/  LOP3.LUT R6, R6, 0xff, RZ, 0xc0, !PT ;  /* 0x000000ff06067812 */ /* 0x004fc800078ec0ff */
[----:B------:R-:W-:-:S05]  /*b600*/  F2FP.F16.E4M3.UNPACK_B R6, R6 ;  /* 0x00000006ff06723e */ /* 0x000fca00020006ff */
[----:B------:R-:W-:-:S05]  /*b610*/  HADD2.F32 R6, -RZ, R6.H0_H0 ;  /* 0x20000006ff067230 */ /* 0x000fca0000004100 */
[----:B------:R-:W-:-:S04]  /*b620*/  FMUL R6, R6, UR18 ;  /* 0x0000001206067c20 */ /* 0x000fc80008400000 */
[----:B----4-:R-:W-:Y:S02]  /*b630*/  FFMA R6, R225, UR19, R6 ;  /* 0x00000013e1067c23 */ /* 0x010fe40008000006 */
[----:B------:R-:W2:Y:S03]  /*b640*/  LDL.LU R225, [R1+0xc] ;  /* 0x00000c0001e17983 */ /* 0x000ea60000300800 */
[----:B------:R-:W-:-:S05]  /*b650*/  F2FP.SATFINITE.E4M3.F32.PACK_AB_MERGE_C R5, RZ, R6, RZ ;  /* 0x00000006ff05723e */ /* 0x000fca00048070ff */
[----:B------:R0:W-:Y:S04]  /*b660*/  @!P2 STG.E.U8 desc[UR26][R2.64+0x41], R5 ;  /* 0x000041050200a986 */ /* 0x0001e8000c10111a */
[----:B------:R-:W4:Y:S01]  /*b670*/  @!P3 LDG.E.U8 R4, desc[UR26][R30.64+0x40] ;  /* 0x0000401a1e04b981 */ /* 0x000f22000c1e1100 */
[----:B------:R-:W-:Y:S01]  /*b680*/  ISETP.LT.OR P2, PT, R35, 0x42, !P0 ;  /* 0x000000422300780c */ /* 0x000fe20004741670 */
[----:B0-----:R-:W0:Y:S02]  /*b690*/  @!P3 LDC.64 R2, c[0x0][0x5c0] ;  /* 0x00017000ff02bb82 */ /* 0x001e240000000a00 */
[----:B0-----:R-:W-:-:S04]  /*b6a0*/  @!P3 IADD3 R2, P4, P5, R26, UR11, R2 ;  /* 0x0000000b1a02bc10 */ /* 0x001fc8000fd9e002 */
[----:B------:R-:W-:Y:S02]  /*b6b0*/  @!P3 IADD3.X R3, R34, UR10, R3, P4, P5 ;  /* 0x0000000a2203bc10 */ /* 0x000fe4000a7ea403 */
[----:B----4-:R-:W-:-:S04]  /*b6c0*/  LOP3.LUT R4, R4, 0xff, RZ, 0xc0, !PT ;  /* 0x000000ff04047812 */ /* 0x010fc800078ec0ff */
[----:B------:R-:W-:-:S05]  /*b6d0*/  F2FP.F16.E4M3.UNPACK_B R4, R4 ;  /* 0x00000004ff04723e */ /* 0x000fca00020006ff */
[----:B------:R-:W-:-:S05]  /*b6e0*/  HADD2.F32 R4, -RZ, R4.H0_H0 ;  /* 0x20000004ff047230 */ /* 0x000fca0000004100 */
[----:B------:R-:W-:-:S04]  /*b6f0*/  FMUL R4, R4, UR18 ;  /* 0x0000001204047c20 */ /* 0x000fc80008400000 */
[----:B------:R-:W-:Y:S02]  /*b700*/  FFMA R4, R227, UR19, R4 ;  /* 0x00000013e3047c23 */ /* 0x000fe40008000004 */
[----:B------:R-:W4:Y:S03]  /*b710*/  LDL.LU R227, [R1+0x10] ;  /* 0x0000100001e37983 */ /* 0x000f260000300800 */
[----:B------:R-:W-:Y:S02]  /*b720*/  F2FP.SATFINITE.E4M3.F32.PACK_AB_MERGE_C R5, RZ, R4, RZ ;  /* 0x00000004ff05723e */ /* 0x000fe400048070ff */
[----:B------:R-:W-:-:S03]  /*b730*/  PRMT R4, RZ, 0x7610, R4 ;  /* 0x00007610ff047816 */ /* 0x000fc60000000004 */
[----:B------:R0:W-:Y:S04]  /*b740*/  @!P3 STG.E.U8 desc[UR26][R2.64+0x40], R5 ;  /* 0x000040050200b986 */ /* 0x0001e8000c10111a */
[----:B------:R-:W3:Y:S01]  /*b750*/  @!P2 LDG.E.U8 R4, desc[UR26][R30.64+0x41] ;  /* 0x0000411a1e04a981 */ /* 0x000ee2000c1e1100 */
[----:B------:R-:W-:Y:S01]  /*b760*/  ISETP.LT.OR P3, PT, R35, 0x49, !P1 ;  /* 0x000000492300780c */ /* 0x000fe20004f61670 */
[----:B0-----:R-:W0:Y:S02]  /*b770*/  @!P2 LDC.64 R2, c[0x0][0x5c0] ;  /* 0x00017000ff02ab82 */ /* 0x001e240000000a00 */
[----:B0-----:R-:W-:-:S04]  /*b780*/  @!P2 IADD3 R2, P4, P5, R26, UR11, R2 ;  /* 0x0000000b1a02ac10 */ /* 0x001fc8000fd9e002 */
[----:B------:R-:W-:Y:S02]  /*b790*/  @!P2 IADD3.X R3, R34, UR10, R3, P4, P5 ;  /* 0x0000000a2203ac10 */ /* 0x000fe4000a7ea403 */
[----:B---3--:R-:W-:-:S04]  /*b7a0*/  LOP3.LUT R4, R4, 0xff, RZ, 0xc0, !PT ;  /* 0x000000ff04047812 */ /* 0x008fc800078ec0ff */
[----:B------:R-:W-:-:S05]  /*b7b0*/  F2FP.F16.E4M3.UNPACK_B R4, R4 ;  /* 0x00000004ff04723e */ /* 0x000fca00020006ff */
[----:B------:R-:W-:-:S05]  /*b7c0*/  HADD2.F32 R4, -RZ, R4.H0_H0 ;  /* 0x20000004ff047230 */ /* 0x000fca0000004100 */
[----:B------:R-:W-:-:S04]  /*b7d0*/  FMUL R4, R4, UR18 ;  /* 0x0000001204047c20 */ /* 0x000fc80008400000 */
[----:B------:R-:W-:Y:S02]  /*b7e0*/  FFMA R4, R226, UR19, R4 ;  /* 0x00000013e2047c23 */ /* 0x000fe40008000004 */
[----:B------:R-:W3:Y:S03]  /*b7f0*/  LDL.LU R226, [R1+0x14] ;  /* 0x0000140001e27983 */ /* 0x000ee60000300800 */
        /* <DEDUP_REMOVED lines=12> */
[----:B------:R-:W-:Y:S02]  /*b8c0*/  FFMA R4, R225, UR19, R4 ;  /* 0x00000013e1047c23 */ /* 0x000fe40008000004 */
[----:B------:R-:W2:Y:S03]  /*b8d0*/  LDL.LU R225, [R1+0x18] ;  /* 0x0000180001e17983 */ /* 0x000ea60000300800 */
[----:B------:R-:W-:Y:S02]  /*b8e0*/  F2FP.SATFINITE.E4M3.F32.PACK_AB_MERGE_C R5, RZ, R4, RZ ;  /* 0x00000004ff05723e */ /* 0x000fe400048070ff */
[----:B------:R-:W-:-:S03]  /*b8f0*/  PRMT R4, RZ, 0x7610, R4 ;  /* 0x00007610ff047816 */ /* 0x000fc60000000004 */
[----:B------:R0:W-:Y:S04]  /*b900*/  @!P3 STG.E.U8 desc[UR26][R2.64+0x48], R5 ;  /* 0x000048050200b986 */ /* 0x0001e8000c10111a */
[----:B------:R-:W4:Y:S01]  /*b910*/  @!P2 LDG.E.U8 R4, desc[UR26][R28.64+0x49] ;  /* 0x0000491a1c04a981 */ /* 0x000f22000c1e1100 */
[----:B------:R-:W-:Y:S01]  /*b920*/  ISETP.LT.OR P3, PT, R35, 0x49, !P0 ;  /* 0x000000492300780c */ /* 0x000fe20004761670 */
[----:B0-----:R-:W0:Y:S02]  /*b930*/  @!P2 LDC.64 R2, c[0x0][0x5c0] ;  /* 0x00017000ff02ab82 */ /* 0x001e240000000a00 */
[----:B0-----:R-:W-:-:S05]  /*b940*/  @!P2 IADD3 R2, P4, R26, R2, RZ ;  /* 0x000000021a02a210 */ /* 0x001fca0007f9e0ff */
[----:B------:R-:W-:Y:S01]  /*b950*/  @!P2 IMAD.X R3, R34, 0x1, R3, P4 ;  /* 0x000000012203a824 */ /* 0x000fe200020e0603 */
        /* <DEDUP_REMOVED lines=54> */
[----:B0-----:R-:W-:-:S05]  /*bcc0*/  @!P2 IADD3 R2, P4, R26, R2, RZ ;  /* 0x000000021a02a210 */ /* 0x001fca0007f9e0ff */
[----:B------:R-:W-:Y:S01]  /*bcd0*/  @!P2 IMAD.X R3, R34, 0x1, R3, P4 ;  /* 0x000000012203a824 */ /* 0x000fe200020e0603 */
        /* <DEDUP_REMOVED lines=32> */
[----:B------:R-:W-:Y:S01]  /*bee0*/  FFMA R4, R227, UR19, R4 ;  /* 0x00000013e3047c23 */ /* 0x000fe20008000004 */
[----:B------:R-:W-:Y:S01]  /*bef0*/  ISETP.LT.OR P1, PT, R35, 0x5a, !P1 ;  /* 0x0000005a2300780c */ /* 0x000fe20004f21670 */
[----:B------:R-:W4:Y:S03]  /*bf00*/  LDL.LU R227, [R1+0x34] ;  /* 0x0000340001e37983 */ /* 0x000f260000300800 */
[----:B------:R-:W-:Y:S02]  /*bf10*/  F2FP.SATFINITE.E4M3.F32.PACK_AB_MERGE_C R5, RZ, R4, RZ ;  /* 0x00000004ff05723e */ /* 0x000fe400048070ff */
[----:B------:R-:W-:-:S03]  /*bf20*/  PRMT R4, RZ, 0x7610, R4 ;  /* 0x00007610ff047816 */ /* 0x000fc60000000004 */
[----:B------:R0:W-:Y:S04]  /*bf30*/  @!P2 STG.E.U8 desc[UR26][R2.64+0x51], R5 ;  /* 0x000051050200a986 */ /* 0x0001e8000c10111a */
[----:B------:R-:W3:Y:S01]  /*bf40*/  @!P3 LDG.E.U8 R4, desc[UR26][R28.64+0x58] ;  /* 0x0000581a1c04b981 */ /* 0x000ee2000c1e1100 */
[----:B0-----:R-:W0:Y:S02]  /*bf50*/  @!P3 LDC.64 R2, c[0x0][0x5c0] ;  /* 0x00017000ff02bb82 */ /* 0x001e240000000a00 */
[----:B0-----:R-:W-:-:S05]  /*bf60*/  @!P3 IADD3 R2, P2, R26, R2, RZ ;  /* 0x000000021a02b210 */ /* 0x001fca0007f5e0ff */
[----:B------:R-:W-:Y:S01]  /*bf70*/  @!P3 IMAD.X R3, R34, 0x1, R3, P2 ;  /* 0x000000012203b824 */ /* 0x000fe200010e0603 */
[----:B---3--:R-:W-:-:S04]  /*bf80*/  LOP3.LUT R4, R4, 0xff, RZ, 0xc0, !PT ;  /* 0x000000ff04047812 */ /* 0x008fc800078ec0ff */
[----:B------:R-:W-:-:S05]  /*bf90*/  F2FP.F16.E4M3.UNPACK_B R4, R4 ;  /* 0x00000004ff04723e */ /* 0x000fca00020006ff */
[----:B------:R-:W-:-:S05]  /*bfa0*/  HADD2.F32 R4, -RZ, R4.H0_H0 ;  /* 0x20000004ff047230 */ /* 0x000fca0000004100 */
[----:B------:R-:W-:-:S04]  /*bfb0*/  FMUL R4, R4, UR18 ;  /* 0x0000001204047c20 */ /* 0x000fc80008400000 */
[----:B------:R-:W-:Y:S01]  /*bfc0*/  FFMA R4, R226, UR19, R4 ;  /* 0x00000013e2047c23 */ /* 0x000fe20008000004 */
[----:B------:R-:W-:Y:S01]  /*bfd0*/  ISETP.LT.OR P2, PT, R35, 0x59, !P0 ;  /* 0x000000592300780c */ /* 0x000fe20004741670 */
[----:B------:R-:W3:Y:S03]  /*bfe0*/  LDL.LU R226, [R1+0x38] ;  /* 0x0000380001e27983 */ /* 0x000ee60000300800 */
[----:B------:R-:W-:Y:S02]  /*bff0*/  F2FP.SATFINITE.E4M3.F32.PACK_AB_MERGE_C R5, RZ, R4, RZ ;  /* 0x00000004ff05723e */ /* 0x000fe400048070ff */
[----:B------:R-:W-:-:S03]  /*c000*/  PRMT R4, RZ, 0x7610, R4 ;  /* 0x00007610ff047816 */ /* 0x000fc60000000004 */
[----:B------:R0:W-:Y:S04]  /*c010*/  @!P3 STG.E.U8 desc[UR26][R2.64+0x58], R5 ;  /* 0x000058050200b986 */ /* 0x0001e8000c10111a */
[----:B------:R-:W2:Y:S01]  /*c020*/  @!P1 LDG.E.U8 R4, desc[UR26][R28.64+0x59] ;  /* 0x0000591a1c049981 */ /* 0x000ea2000c1e1100 */
        /* <DEDUP_REMOVED lines=13> */
[----:B0-----:R-:W0:Y:S01]  /*c100*/  @!P2 LDC.64 R2, c[0x0][0x5c0] ;  /* 0x00017000ff02ab82 */ /* 0x001e220000000a00 */
[----:B------:R-:W-:Y:S02]  /*c110*/  PRMT R6, RZ, 0x7610, R6 ;  /* 0x00007610ff067816 */ /* 0x000fe40000000006 */
[----:B0-----:R-:W-:-:S04]  /*c120*/  @!P2 IADD3 R2, P0, P3, R26, UR11, R2 ;  /* 0x0000000b1a02ac10 */ /* 0x001fc8000fb1e002 */
[----:B------:R-:W-:Y:S02]  /*c130*/  @!P2 IADD3.X R3, R34, UR10, R3, P0, P3 ;  /* 0x0000000a2203ac10 */ /* 0x000fe400087e6403 */
[----:B--2---:R-:W-:-:S04]  /*c140*/  LOP3.LUT R4, R4, 0xff, RZ, 0xc0, !PT ;  /* 0x000000ff04047812 */ /* 0x004fc800078ec0ff */
[----:B------:R-:W-:-:S05]  /*c150*/  F2FP.F16.E4M3.UNPACK_B R4, R4 ;  /* 0x00000004ff04723e */ /* 0x000fca00020006ff */
[----:B------:R-:W-:-:S05]  /*c160*/  HADD2.F32 R4, -RZ, R4.H0_H0 ;  /* 0x20000004ff047230 */ /* 0x000fca0000004100 */
[----:B------:R-:W-:-:S04]  /*c170*/  FMUL R4, R4, UR18 ;  /* 0x0000001204047c20 */ /* 0x000fc80008400000 */
[----:B----4-:R-:W-:Y:S01]  /*c180*/  FFMA R4, R227, UR19, R4 ;  /* 0x00000013e3047c23 */ /* 0x010fe20008000004 */
[----:B------:R-:W-:Y:S01]  /*c190*/  IADD3 R7, P0, R37, 0x80, RZ ;  /* 0x0000008025077810 */ /* 0x000fe20007f1e0ff */
[----:B------:R-:W2:Y:S03]  /*c1a0*/  LDL.LU R227, [R1+0x3c] ;  /* 0x00003c0001e37983 */ /* 0x000ea60000300800 */
[----:B------:R-:W-:Y:S02]  /*c1b0*/  F2FP.SATFINITE.E4M3.F32.PACK_AB_MERGE_C R9, RZ, R4, RZ ;  /* 0x00000004ff09723e */ /* 0x000fe400048070ff */
[----:B------:R-:W0:Y:S03]  /*c1c0*/  @!P1 LDC.64 R4, c[0x0][0x5c0] ;  /* 0x00017000ff049b82 */ /* 0x000e260000000a00 */
[----:B------:R1:W-:Y:S04]  /*c1d0*/  @!P2 STG.E.U8 desc[UR26][R2.64+0x58], R9 ;  /* 0x000058090200a986 */ /* 0x0003e8000c10111a */
[----:B------:R-:W4:Y:S01]  /*c1e0*/  @!P1 LDG.E.U8 R6, desc[UR26][R30.64+0x59] ;  /* 0x0000591a1e069981 */ /* 0x000f22000c1e1100 */
[----:B------:R-:W-:Y:S01]  /*c1f0*/  IMAD.X R8, RZ, RZ, R41, P0 ;  /* 0x000000ffff087224 */ /* 0x000fe200000e0629 */
[----:B------:R-:W-:-:S03]  /*c200*/  ISETP.GE.AND P0, PT, R36, 0x81, PT ;  /* 0x000000812400780c */ /* 0x000fc60003f06270 */
[----:B------:R-:W-:Y:S01]  /*c210*/  IMAD R8, R8, UR20, RZ ;  /* 0x0000001408087c24 */ /* 0x000fe2000f8e02ff */
[----:B------:R-:W-:Y:S01]  /*c220*/  ISETP.LT.OR P3, PT, R35, 0x1, !P0 ;  /* 0x000000012300780c */ /* 0x000fe20004761670 */
[----:B-1----:R-:W-:-:S04]  /*c230*/  IMAD.WIDE.U32 R2, R7, UR20, R32 ;  /* 0x0000001407027c25 */ /* 0x002fc8000f8e0020 */
[----:B------:R-:W-:Y:S01]  /*c240*/  IMAD R7, R7, UR21, R8 ;  /* 0x0000001507077c24 */ /* 0x000fe2000f8e0208 */
[----:B------:R-:W-:Y:S02]  /*c250*/  IADD3 R2, P2, R2, UR22, RZ ;  /* 0x0000001602027c10 */ /* 0x000fe4000ff5e0ff */
[----:B0-----:R-:W-:Y:S02]  /*c260*/  @!P1 IADD3 R4, P4, P5, R26, UR11, R4 ;  /* 0x0000000b1a049c10 */ /* 0x001fe4000fd9e004 */
[----:B------:R-:W-:Y:S02]  /*c270*/  IADD3.X R3, R3, UR23, R7, P2, !PT ;  /* 0x0000001703037c10 */ /* 0x000fe400097fe407 */
[----:B------:R-:W-:Y:S02]  /*c280*/  @!P1 IADD3.X R5, R34, UR10, R5, P4, P5 ;  /* 0x0000000a22059c10 */ /* 0x000fe4000a7ea405 */
[----:B----4-:R-:W-:-:S04]  /*c290*/  LOP3.LUT R6, R6, 0xff, RZ, 0xc0, !PT ;  /* 0x000000ff06067812 */ /* 0x010fc800078ec0ff */
[----:B------:R-:W-:-:S05]  /*c2a0*/  F2FP.F16.E4M3.UNPACK_B R6, R6 ;  /* 0x00000006ff06723e */ /* 0x000fca00020006ff */
[----:B------:R-:W-:-:S05]  /*c2b0*/  HADD2.F32 R6, -RZ, R6.H0_H0 ;  /* 0x20000006ff067230 */ /* 0x000fca0000004100 */
[----:B------:R-:W-:-:S04]  /*c2c0*/  FMUL R6, R6, UR18 ;  /* 0x0000001206067c20 */ /* 0x000fc80008400000 */
[----:B---3--:R-:W-:Y:S01]  /*c2d0*/  FFMA R6, R226, UR19, R6 ;  /* 0x00000013e2067c23 */ /* 0x008fe20008000006 */
[----:B------:R-:W-:Y:S01]  /*c2e0*/  ISETP.LT.OR P2, PT, R35, 0x2, !P0 ;  /* 0x000000022300780c */ /* 0x000fe20004741670 */
[----:B------:R-:W3:Y:S03]  /*c2f0*/  LDL.LU R226, [R1+0x40] ;  /* 0x0000400001e27983 */ /* 0x000ee60000300800 */
[----:B------:R-:W-:Y:S02]  /*c300*/  F2FP.SATFINITE.E4M3.F32.PACK_AB_MERGE_C R9, RZ, R6, RZ ;  /* 0x00000006ff09723e */ /* 0x000fe400048070ff */
[----:B------:R-:W-:-:S03]  /*c310*/  PRMT R6, RZ, 0x7610, R6 ;  /* 0x00007610ff067816 */ /* 0x000fc60000000006 */
[----:B------:R0:W-:Y:S04]  /*c320*/  @!P1 STG.E.U8 desc[UR26][R4.64+0x59], R9 ;  /* 0x0000590904009986 */ /* 0x0001e8000c10111a */
[----:B------:R-:W4:Y:S01]  /*c330*/  @!P3 LDG.E.U8 R6, desc[UR26][R2.64] ;  /* 0x0000001a0206b981 */ /* 0x000f22000c1e1100 */
[----:B0-----:R-:W0:Y:S02]  /*c340*/  @!P3 LDC.64 R4, c[0x0][0x5c0] ;  /* 0x00017000ff04bb82 */ /* 0x001e240000000a00 */
[----:B0-----:R-:W-:-:S04]  /*c350*/  @!P3 IADD3 R4, P1, P4, R26, UR9, R4 ;  /* 0x000000091a04bc10 */ /* 0x001fc8000fc3e004 */
[----:B------:R-:W-:Y:S02]  /*c360*/  @!P3 IADD3.X R5, R34, UR8, R5, P1, P4 ;  /* 0x000000082205bc10 */ /* 0x000fe40008fe8405 */
[----:B----4-:R-:W-:-:S04]  /*c370*/  LOP3.LUT R6, R6, 0xff, RZ, 0xc0, !PT ;  /* 0x000000ff06067812 */ /* 0x010fc800078ec0ff */
[----:B------:R-:W-:-:S05]  /*c380*/  F2FP.F16.E4M3.UNPACK_B R6, R6 ;  /* 0x00000006ff06723e */ /* 0x000fca00020006ff */
[----:B------:R-:W-:-:S05]  /*c390*/  HADD2.F32 R6, -RZ, R6.H0_H0 ;  /* 0x20000006ff067230 */ /* 0x000fca0000004100 */
[----:B------:R-:W-:-:S04]  /*c3a0*/  FMUL R6, R6, UR18 ;  /* 0x0000001206067c20 */ /* 0x000fc80008400000 */
[----:B--2---:R-:W-:Y:S01]  /*c3b0*/  FFMA R6, R227, UR19, R6 ;  /* 0x00000013e3067c23 */ /* 0x004fe20008000006 */
[----:B------:R-:W-:Y:S01]  /*c3c0*/  IADD3 R9, P1, R37, 0x88, RZ ;  /* 0x0000008825097810 */ /* 0x000fe20007f3e0ff */
[----:B------:R-:W2:Y:S03]  /*c3d0*/  LDL.LU R227, [R1+0x44] ;  /* 0x0000440001e37983 */ /* 0x000ea60000300800 */
[----:B------:R-:W-:Y:S01]  /*c3e0*/  F2FP.SATFINITE.E4M3.F32.PACK_AB_MERGE_C R11, RZ, R6, RZ ;  /* 0x00000006ff0b723e */ /* 0x000fe200048070ff */
[----:B------:R-:W-:Y:S01]  /*c3f0*/  IMAD.X R7, RZ, RZ, R41, P1 ;  /* 0x000000ffff077224 */ /* 0x000fe200008e0629 */
[----:B------:R-:W-:Y:S01]  /*c400*/  PRMT R6, RZ, 0x7610, R6 ;  /* 0x00007610ff067816 */ /* 0x000fe20000000006 */
[----:B------:R-:W-:Y:S01]  /*c410*/  IMAD.U32 R15, RZ, RZ, UR10 ;  /* 0x0000000aff0f7e24 */ /* 0x000fe2000f8e00ff */
[----:B------:R-:W4:Y:S04]  /*c420*/  LDL.LU R225, [R1+0x48] ;  /* 0x0000480001e17983 */ /* 0x000f280000300800 */
[----:B------:R0:W-:Y:S04]  /*c430*/  @!P3 STG.E.U8 desc[UR26][R4.64], R11 ;  /* 0x0000000b0400b986 */ /* 0x0001e8000c10111a */
[----:B------:R-:W3:Y:S01]  /*c440*/  @!P2 LDG.E.U8 R6, desc[UR26][R2.64+0x1] ;  /* 0x0000011a0206a981 */ /* 0x000ee2000c1e1100 */
[----:B------:R-:W-:Y:S01]  /*c450*/  ISETP.GE.AND P1, PT, R36, 0x89, PT ;  /* 0x000000892400780c */ /* 0x000fe20003f26270 */
[----:B------:R-:W-:-:S03]  /*c460*/  IMAD R10, R7, UR20, RZ ;  /* 0x00000014070a7c24 */ /* 0x000fc6000f8e02ff */
[----:B------:R-:W-:Y:S01]  /*c470*/  ISETP.LT.OR P3, PT, R35, 0x1, !P1 ;  /* 0x000000012300780c */ /* 0x000fe20004f61670 */
[----:B0-----:R-:W0:Y:S01]  /*c480*/  @!P2 LDC.64 R4, c[0x0][0x5c0] ;  /* 0x00017000ff04ab82 */ /* 0x001e220000000a00 */
[----:B------:R-:W-:Y:S01]  /*c490*/  IMAD R11, R9, UR21, R10 ;  /* 0x00000015090b7c24 */ /* 0x000fe2000f8e020a */
[----:B0-----:R-:W-:Y:S02]  /*c4a0*/  @!P2 IADD3 R8, P4, P5, R26, UR9, R4 ;  /* 0x000000091a08ac10 */ /* 0x001fe4000fd9e004 */
[----:B---3--:R-:W-:-:S04]  /*c4b0*/  LOP3.LUT R6, R6, 0xff, RZ, 0xc0, !PT ;  /* 0x000000ff06067812 */ /* 0x008fc800078ec0ff */
[----:B------:R-:W-:-:S05]  /*c4c0*/  F2FP.F16.E4M3.UNPACK_B R6, R6 ;  /* 0x00000006ff06723e */ /* 0x000fca00020006ff */
[----:B------:R-:W-:-:S05]  /*c4d0*/  HADD2.F32 R6, -RZ, R6.H0_H0 ;  /* 0x20000006ff067230 */ /* 0x000fca0000004100 */
[----:B------:R-:W-:Y:S01]  /*c4e0*/  FMUL R4, R6, UR18 ;  /* 0x0000001206047c20 */ /* 0x000fe20008400000 */
[----:B------:R-:W-:Y:S01]  /*c4f0*/  IMAD.WIDE.U32 R6, R9, UR20, R32 ;  /* 0x0000001409067c25 */ /* 0x000fe2000f8e0020 */
[----:B------:R-:W-:-:S03]  /*c500*/  @!P2 IADD3.X R9, R34, UR8, R5, P4, P5 ;  /* 0x000000082209ac10 */ /* 0x000fc6000a7ea405 */
[----:B------:R-:W-:Y:S01]  /*c510*/  FFMA R10, R226, UR19, R4 ;  /* 0x00000013e20a7c23 */ /* 0x000fe20008000004 */
[----:B------:R-:W-:-:S04]  /*c520*/  IADD3 R4, P4, R6, UR22, RZ ;  /* 0x0000001606047c10 */ /* 0x000fc8000ff9e0ff */
[----:B------:R-:W-:Y:S02]  /*c530*/  F2FP.SATFINITE.E4M3.F32.PACK_AB_MERGE_C R13, RZ, R10, RZ ;  /* 0x0000000aff0d723e */ /* 0x000fe400048070ff */
[----:B------:R-:W-:Y:S02]  /*c540*/  PRMT R10, RZ, 0x7610, R10 ;  /* 0x00007610ff0a7816 */ /* 0x000fe4000000000a */
[----:B------:R-:W-:Y:S01]  /*c550*/  IADD3.X R5, R7, UR23, R11, P4, !PT ;  /* 0x0000001707057c10 */ /* 0x000fe2000a7fe40b */
[----:B------:R0:W-:Y:S01]  /*c560*/  @!P2 STG.E.U8 desc[UR26][R8.64+0x1], R13 ;  /* 0x0000010d0800a986 */ /* 0x0001e2000c10111a */
[----:B------:R-:W1:Y:S03]  /*c570*/  @!P3 LDC.64 R6, c[0x0][0x5c0] ;  /* 0x00017000ff06bb82 */ /* 0x000e660000000a00 */
[----:B------:R-:W3:Y:S01]  /*c580*/  @!P3 LDG.E.U8 R10, desc[UR26][R4.64] ;  /* 0x0000001a040ab981 */ /* 0x000ee2000c1e1100 */
[----:B------:R-:W-:Y:S01]  /*c590*/  IMAD.U32 R11, RZ, RZ, UR11 ;  /* 0x0000000bff0b7e24 */ /* 0x000fe2000f8e00ff */
[----:B------:R-:W-:-:S04]  /*c5a0*/  ISETP.LT.OR P2, PT, R35, 0x2, !P1 ;  /* 0x000000022300780c */ /* 0x000fc80004f41670 */
[----:B------:R-:W-:-:S04]  /*c5b0*/  @!P3 IADD3 R11, P4, P5, R11, UR9, R26 ;  /* 0x000000090b0bbc10 */ /* 0x000fc8000fd9e01a */
[----:B0-----:R-:W-:Y:S02]  /*c5c0*/  @!P3 IADD3.X R8, R15, UR8, R34, P4, P5 ;  /* 0x000000080f08bc10 */ /* 0x001fe4000a7ea422 */
[----:B-1----:R-:W-:-:S05]  /*c5d0*/  @!P3 IADD3 R6, P4, R11, R6, RZ ;  /* 0x000000060b06b210 */ /* 0x002fca0007f9e0ff */
[----:B------:R-:W-:Y:S01]  /*c5e0*/  @!P3 IMAD.X R7, R8, 0x1, R7, P4 ;  /* 0x000000010807b824 */ /* 0x000fe200020e0607 */
[----:B------:R-:W-:Y:S02]  /*c5f0*/  PRMT R8, RZ, 0x7610, R8 ;  /* 0x00007610ff087816 */ /* 0x000fe40000000008 */
[----:B---3--:R-:W-:-:S04]  /*c600*/  LOP3.LUT R10, R10, 0xff, RZ, 0xc0, !PT ;  /* 0x000000ff0a0a7812 */ /* 0x008fc800078ec0ff */
[----:B------:R-:W-:-:S05]  /*c610*/  F2FP.F16.E4M3.UNPACK_B R10, R10 ;  /* 0x0000000aff0a723e */ /* 0x000fca00020006ff */
[----:B------:R-:W-:-:S05]  /*c620*/  HADD2.F32 R10, -RZ, R10.H0_H0 ;  /* 0x2000000aff0a7230 */ /* 0x000fca0000004100 */
[----:B------:R-:W-:-:S04]  /*c630*/  FMUL R10, R10, UR18 ;  /* 0x000000120a0a7c20 */ /* 0x000fc80008400000 */
[----:B--2---:R-:W-:Y:S01]  /*c640*/  FFMA R10, R227, UR19, R10 ;  /* 0x00000013e30a7c23 */ /* 0x004fe2000800000a */
[----:B------:R-:W-:Y:S01]  /*c650*/  IMAD.U32 R11, RZ, RZ, UR11 ;  /* 0x0000000bff0b7e24 */ /* 0x000fe2000f8e00ff */
[----:B------:R-:W2:Y:S03]  /*c660*/  LDL.LU R227, [R1+0x4c] ;  /* 0x00004c0001e37983 */ /* 0x000ea60000300800 */
[----:B------:R-:W-:Y:S01]  /*c670*/  F2FP.SATFINITE.E4M3.F32.PACK_AB_MERGE_C R9, RZ, R10, RZ ;  /* 0x0000000aff09723e */ /* 0x000fe200048070ff */
[----:B------:R-:W-:Y:S01]  /*c680*/  IMAD.U32 R13, RZ, RZ, UR10 ;  /* 0x0000000aff0d7e24 */ /* 0x000fe2000f8e00ff */
[----:B------:R-:W-:Y:S01]  /*c690*/  @!P2 IADD3 R11, P4, P5, R11, UR9, R26 ;  /* 0x000000090b0bac10 */ /* 0x000fe2000fd9e01a */
[----:B------:R-:W3:Y:S04]  /*c6a0*/  LDL.LU R226, [R1+0x50] ;  /* 0x0000500001e27983 */ /* 0x000ee80000300800 */
[----:B------:R0:W-:Y:S04]  /*c6b0*/  @!P3 STG.E.U8 desc[UR26][R6.64], R9 ;  /* 0x000000090600b986 */ /* 0x0001e8000c10111a */
[----:B------:R-:W4:Y:S01]  /*c6c0*/  @!P2 LDG.E.U8 R8, desc[UR26][R4.64+0x1] ;  /* 0x0000011a0408a981 */ /* 0x000f22000c1e1100 */
[----:B0-----:R-:W0:Y:S01]  /*c6d0*/  @!P2 LDC.64 R6, c[0x0][0x5c0] ;  /* 0x00017000ff06ab82 */ /* 0x001e220000000a00 */
[----:B------:R-:W-:-:S02]  /*c6e0*/  ISETP.LT.OR P3, PT, R35, 0x9, !P0 ;  /* 0x000000092300780c */ /* 0x000fc40004761670 */
[----:B------:R-:W-:Y:S02]  /*c6f0*/  @!P2 IADD3.X R10, R13, UR8, R34, P4, P5 ;  /* 0x000000080d0aac10 */ /* 0x000fe4000a7ea422 */
[----:B0-----:R-:W-:-:S05]  /*c700*/  @!P2 IADD3 R6, P4, R11, R6, RZ ;  /* 0x000000060b06a210 */ /* 0x001fca0007f9e0ff */
[----:B------:R-:W-:Y:S01]  /*c710*/  @!P2 IMAD.X R7, R10, 0x1, R7, P4 ;  /* 0x000000010a07a824 */ /* 0x000fe200020e0607 */
[----:B----4-:R-:W-:-:S04]  /*c720*/  LOP3.LUT R8, R8, 0xff, RZ, 0xc0, !PT ;  /* 0x000000ff08087812 */ /* 0x010fc800078ec0ff */
[----:B------:R-:W-:-:S05]  /*c730*/  F2FP.F16.E4M3.UNPACK_B R8, R8 ;  /* 0x00000008ff08723e */ /* 0x000fca00020006ff */
[----:B------:R-:W-:-:S05]  /*c740*/  HADD2.F32 R8, -RZ, R8.H0_H0 ;  /* 0x20000008ff087230 */ /* 0x000fca0000004100 */
[----:B------:R-:W-:-:S04]  /*c750*/  FMUL R8, R8, UR18 ;  /* 0x0000001208087c20 */ /* 0x000fc80008400000 */
[----:B------:R-:W-:-:S05]  /*c760*/  FFMA R8, R225, UR19, R8 ;  /* 0x00000013e1087c23 */ /* 0x000fca0008000008 */
[----:B------:R-:W-:Y:S02]  /*c770*/  F2FP.SATFINITE.E4M3.F32.PACK_AB_MERGE_C R9, RZ, R8, RZ ;  /* 0x00000008ff09723e */ /* 0x000fe400048070ff */
[----:B------:R-:W-:-:S03]  /*c780*/  PRMT R8, RZ, 0x7610, R8 ;  /* 0x00007610ff087816 */ /* 0x000fc60000000008 */
[----:B------:R0:W-:Y:S04]  /*c790*/  @!P2 STG.E.U8 desc[UR26][R6.64+0x1], R9 ;  /* 0x000001090600a986 */ /* 0x0001e8000c10111a */
[----:B------:R-:W4:Y:S01]  /*c7a0*/  @!P3 LDG.E.U8 R8, desc[UR26][R2.64+0x8] ;  /* 0x0000081a0208b981 */ /* 0x000f22000c1e1100 */
[----:B0-----:R-:W0:Y:S01]  /*c7b0*/  @!P3 LDC.64 R6, c[0x0][0x5c0] ;  /* 0x00017000ff06bb82 */ /* 0x001e220000000a00 */
[----:B------:R-:W-:Y:S02]  /*c7c0*/  ISETP.LT.OR P2, PT, R35, 0xa, !P0 ;  /* 0x0000000a2300780c */ /* 0x000fe40004741670 */
[----:B0-----:R-:W-:-:S04]  /*c7d0*/  @!P3 IADD3 R6, P4, P5, R26, UR9, R6 ;  /* 0x000000091a06bc10 */ /* 0x001fc8000fd9e006 */
[----:B------:R-:W-:Y:S02]  /*c7e0*/  @!P3 IADD3.X R7, R34, UR8, R7, P4, P5 ;  /* 0x000000082207bc10 */ /* 0x000fe4000a7ea407 */
[----:B----4-:R-:W-:-:S04]  /*c7f0*/  LOP3.LUT R8, R8, 0xff, RZ, 0xc0, !PT ;  /* 0x000000ff08087812 */ /* 0x010fc800078ec0ff */
[----:B------:R-:W-:-:S05]  /*c800*/  F2FP.F16.E4M3.UNPACK_B R8, R8 ;  /* 0x00000008ff08723e */ /* 0x000fca00020006ff */
[----:B------:R-:W-:-:S05]  /*c810*/  HADD2.F32 R8, -RZ, R8.H0_H0 ;  /* 0x20000008ff087230 */ /* 0x000fca0000004100 */
[----:B------:R-:W-:-:S04]  /*c820*/  FMUL R8, R8, UR18 ;  /* 0x0000001208087c20 */ /* 0x000fc80008400000 */
[----:B--2---:R-:W-:Y:S02]  /*c830*/  FFMA R8, R227, UR19, R8 ;  /* 0x00000013e3087c23 */ /* 0x004fe40008000008 */
[----:B------:R-:W2:Y:S03]  /*c840*/  LDL.LU R227, [R1+0x54] ;  /* 0x0000540001e37983 */ /* 0x000ea60000300800 */
[----:B------:R-:W-:Y:S01]  /*c850*/  F2FP.SATFINITE.E4M3.F32.PACK_AB_MERGE_C R9, RZ, R8, RZ ;  /* 0x00000008ff09723e */ /* 0x000fe200048070ff */
[----:B------:R-:W-:Y:S01]  /*c860*/  IMAD.U32 R11, RZ, RZ, UR11 ;  /* 0x0000000bff0b7e24 */ /* 0x000fe2000f8e00ff */
[----:B------:R-:W-:Y:S01]  /*c870*/  PRMT R8, RZ, 0x7610, R8 ;  /* 0x00007610ff087816 */ /* 0x000fe20000000008 */
[----:B------:R-:W4:Y:S04]  /*c880*/  LDL.LU R225, [R1+0x58] ;  /* 0x0000580001e17983 */ /* 0x000f280000300800 */
[----:B------:R0:W-:Y:S04]  /*c890*/  @!P3 STG.E.U8 desc[UR26][R6.64+0x8], R9 ;  /* 0x000008090600b986 */ /* 0x0001e8000c10111a */
[----:B------:R-:W3:Y:S01]  /*c8a0*/  @!P2 LDG.E.U8 R8, desc[UR26][R2.64+0x9] ;  /* 0x0000091a0208a981 */ /* 0x000ee2000c1e1100 */
[----:B0-----:R-:W0:Y:S01]  /*c8b0*/  @!P2 LDC.64 R6, c[0x0][0x5c0] ;  /* 0x00017000ff06ab82 */ /* 0x001e220000000a00 */
[----:B------:R-:W-:-:S02]  /*c8c0*/  ISETP.LT.OR P3, PT, R35, 0x9, !P1 ;  /* 0x000000092300780c */ /* 0x000fc40004f61670 */
[----:B0-----:R-:W-:-:S04]  /*c8d0*/  @!P2 IADD3 R6, P4, P5, R26, UR9, R6 ;  /* 0x000000091a06ac10 */ /* 0x001fc8000fd9e006 */
[----:B------:R-:W-:Y:S02]  /*c8e0*/  @!P2 IADD3.X R7, R34, UR8, R7, P4, P5 ;  /* 0x000000082207ac10 */ /* 0x000fe4000a7ea407 */
[----:B---3--:R-:W-:-:S04]  /*c8f0*/  LOP3.LUT R8, R8, 0xff, RZ, 0xc0, !PT ;  /* 0x000000ff08087812 */ /* 0x008fc800078ec0ff */
[----:B------:R-:W-:-:S05]  /*c900*/  F2FP.F16.E4M3.UNPACK_B R8, R8 ;  /* 0x00000008ff08723e */ /* 0x000fca00020006ff */
[----:B------:R-:W-:-:S05]  /*c910*/  HADD2.F32 R8, -RZ, R8.H0_H0 ;  /* 0x20000008ff087230 */ /* 0x000fca0000004100 */
[----:B------:R-:W-:-:S04]  /*c920*/  FMUL R8, R8, UR18 ;  /* 0x0000001208087c20 */ /* 0x000fc80008400000 */
[----:B------:R-:W-:-:S05]  /*c930*/  FFMA R8, R226, UR19, R8 ;  /* 0x00000013e2087c23 */ /* 0x000fca0008000008 */
[----:B------:R-:W-:Y:S02]  /*c940*/  F2FP.SATFINITE.E4M3.F32.PACK_AB_MERGE_C R9, RZ, R8, RZ ;  /* 0x00000008ff09723e */ /* 0x000fe400048070ff */
[----:B------:R-:W-:-:S03]  /*c950*/  PRMT R8, RZ, 0x7610, R8 ;  /* 0x00007610ff087816 */ /* 0x000fc60000000008 */
[----:B------:R0:W-:Y:S04]  /*c960*/  @!P2 STG.E.U8 desc[UR26][R6.64+0x9], R9 ;  /* 0x000009090600a986 */ /* 0x0001e8000c10111a */
[----:B------:R-:W3:Y:S01]  /*c970*/  @!P3 LDG.E.U8 R8, desc[UR26][R4.64+0x8] ;  /* 0x0000081a0408b981 */ /* 0x000ee2000c1e1100 */
[----:B0-----:R-:W0:Y:S01]  /*c980*/  @!P3 LDC.64 R6, c[0x0][0x5c0] ;  /* 0x00017000ff06bb82 */ /* 0x001e220000000a00 */
[----:B------:R-:W-:Y:S02]  /*c990*/  @!P3 IADD3 R11, P4, P5, R11, UR9, R26 ;  /* 0x000000090b0bbc10 */ /* 0x000fe4000fd9e01a */
[----:B------:R-:W-:Y:S02]  /*c9a0*/  ISETP.LT.OR P2, PT, R35, 0xa, !P1 ;  /* 0x0000000a2300780c */ /* 0x000fe40004f41670 */
[----:B------:R-:W-:-:S02]  /*c9b0*/  @!P3 IADD3.X R10, R13, UR8, R34, P4, P5 ;  /* 0x000000080d0abc10 */ /* 0x000fc4000a7ea422 */
[----:B0-----:R-:W-:-:S05]  /*c9c0*/  @!P3 IADD3 R6, P4, R11, R6, RZ ;  /* 0x000000060b06b210 */ /* 0x001fca0007f9e0ff */
[----:B------:R-:W-:Y:S01]  /*c9d0*/  @!P3 IMAD.X R7, R10, 0x1, R7, P4 ;  /* 0x000000010a07b824 */ /* 0x000fe200020e0607 */
        /* <DEDUP_REMOVED lines=8> */
[----:B------:R-:W3:Y:S01]  /*ca60*/  LDL.LU R226, [R1+0x60] ;  /* 0x0000600001e27983 */ /* 0x000ee20000300800 */
[----:B------:R-:W-:-:S03]  /*ca70*/  PRMT R8, RZ, 0x7610, R8 ;  /* 0x00007610ff087816 */ /* 0x000fc60000000008 */
[----:B------:R0:W-:Y:S04]  /*ca80*/  @!P3 STG.E.U8 desc[UR26][R6.64+0x8], R9 ;  /* 0x000008090600b986 */ /* 0x0001e8000c10111a */
[----:B------:R-:W4:Y:S01]  /*ca90*/  @!P2 LDG.E.U8 R8, desc[UR26][R4.64+0x9] ;  /* 0x0000091a0408a981 */ /* 0x000f22000c1e1100 */
[----:B0-----:R-:W0:Y:S01]  /*caa0*/  @!P2 LDC.64 R6, c[0x0][0x5c0] ;  /* 0x00017000ff06ab82 */ /* 0x001e220000000a00 */
[----:B------:R-:W-:Y:S02]  /*cab0*/  @!P2 IADD3 R11, P4, P5, R11, UR9, R26 ;  /* 0x000000090b0bac10 */ /* 0x000fe4000fd9e01a */
[----:B------:R-:W-:Y:S02]  /*cac0*/  ISETP.LT.OR P3, PT, R35, 0x11, !P0 ;  /* 0x000000112300780c */ /* 0x000fe40004761670 */
[----:B------:R-:W-:-:S02]  /*cad0*/  @!P2 IADD3.X R10, R13, UR8, R34, P4, P5 ;  /* 0x000000080d0aac10 */ /* 0x000fc4000a7ea422 */
        /* <DEDUP_REMOVED lines=469> */
[----:B------:R-:W-:Y:S01]  /*e830*/  FFMA R8, R226, UR19, R8 ;  /* 0x00000013e2087c23 */ /* 0x000fe20008000008 */
[----:B------:R-:W-:Y:S01]  /*e840*/  @!P3 IADD3 R11, P4, P5, R11, UR9, R26 ;  /* 0x000000090b0bbc10 */ /* 0x000fe2000fd9e01a */
[----:B------:R-:W3:Y:S03]  /*e850*/  LDL.LU R226, [R1+0xdc] ;  /* 0x0000dc0001e27983 */ /* 0x000ee60000300800 */
[----:B------:R-:W-:Y:S02]  /*e860*/  F2FP.SATFINITE.E4M3.F32.PACK_AB_MERGE_C R9, RZ, R8, RZ ;  /* 0x00000008ff09723e */ /* 0x000fe400048070ff */
[----:B------:R-:W-:-:S03]  /*e870*/  PRMT R8, RZ, 0x7610, R8 ;  /* 0x00007610ff087816 */ /* 0x000fc60000000008 */
[----:B------:R0:W-:Y:S04]  /*e880*/  @!P2 STG.E.U8 desc[UR26][R6.64+0x49], R9 ;  /* 0x000049090600a986 */ /* 0x0001e8000c10111a */
[----:B------:R-:W2:Y:S01]  /*e890*/  @!P3 LDG.E.U8 R8, desc[UR26][R4.64+0x48] ;  /* 0x0000481a0408b981 */ /* 0x000ea2000c1e1100 */
[----:B0-----:R-:W0:Y:S01]  /*e8a0*/  @!P3 LDC.64 R6, c[0x0][0x5c0] ;  /* 0x00017000ff06bb82 */ /* 0x001e220000000a00 */
[----:B------:R-:W-:Y:S02]  /*e8b0*/  ISETP.LT.OR P2, PT, R35, 0x4a, !P1 ;  /* 0x0000004a2300780c */ /* 0x000fe40004f41670 */
[----:B------:R-:W-:Y:S02]  /*e8c0*/  @!P3 IADD3.X R10, R13, UR8, R34, P4, P5 ;  /* 0x000000080d0abc10 */ /* 0x000fe4000a7ea422 */
[----:B0-----:R-:W-:-:S05]  /*e8d0*/  @!P3 IADD3 R6, P4, R11, R6, RZ ;  /* 0x000000060b06b210 */ /* 0x001fca0007f9e0ff */
[----:B------:R-:W-:Y:S01]  /*e8e0*/  @!P3 IMAD.X R7, R10, 0x1, R7, P4 ;  /* 0x000000010a07b824 */ /* 0x000fe200020e0607 */
[----:B--2---:R-:W-:-:S04]  /*e8f0*/  LOP3.LUT R8, R8, 0xff, RZ, 0xc0, !PT ;  /* 0x000000ff08087812 */ /* 0x004fc800078ec0ff */
[----:B------:R-:W-:-:S05]  /*e900*/  F2FP.F16.E4M3.UNPACK_B R8, R8 ;  /* 0x00000008ff08723e */ /* 0x000fca00020006ff */
[----:B------:R-:W-:-:S05]  /*e910*/  HADD2.F32 R8, -RZ, R8.H0_H0 ;  /* 0x20000008ff087230 */ /* 0x000fca0000004100 */
[----:B------:R-:W-:-:S04]  /*e920*/  FMUL R8, R8, UR18 ;  /* 0x0000001208087c20 */ /* 0x000fc80008400000 */
[----:B------:R-:W-:Y:S01]  /*e930*/  FFMA R8, R227, UR19, R8 ;  /* 0x00000013e3087c23 */ /* 0x000fe20008000008 */
[----:B------:R-:W-:Y:S01]  /*e940*/  IMAD.U32 R11, RZ, RZ, UR11 ;  /* 0x0000000bff0b7e24 */ /* 0x000fe2000f8e00ff */
[----:B------:R-:W2:Y:S03]  /*e950*/  LDL.LU R227, [R1+0xe0] ;  /* 0x0000e00001e37983 */ /* 0x000ea60000300800 */
[----:B------:R-:W-:Y:S02]  /*e960*/  F2FP.SATFINITE.E4M3.F32.PACK_AB_MERGE_C R9, RZ, R8, RZ ;  /* 0x00000008ff09723e */ /* 0x000fe400048070ff */
        /* <DEDUP_REMOVED lines=26> */
[----:B---3--:R-:W-:Y:S02]  /*eb10*/  FFMA R8, R226, UR19, R8 ;  /* 0x00000013e2087c23 */ /* 0x008fe40008000008 */
[----:B------:R-:W3:Y:S03]  /*eb20*/  LDL.LU R226, [R1+0xe4] ;  /* 0x0000e40001e27983 */ /* 0x000ee60000300800 */
        /* <DEDUP_REMOVED lines=12> */
[----:B--2---:R-:W-:Y:S01]  /*ebf0*/  FFMA R8, R227, UR19, R8 ;  /* 0x00000013e3087c23 */ /* 0x004fe20008000008 */
[----:B------:R-:W-:Y:S01]  /*ec00*/  IMAD.U32 R11, RZ, RZ, UR11 ;  /* 0x0000000bff0b7e24 */ /* 0x000fe2000f8e00ff */
[----:B------:R-:W2:Y:S03]  /*ec10*/  LDL.LU R227, [R1+0xe8] ;  /* 0x0000e80001e37983 */ /* 0x000ea60000300800 */
[----:B------:R-:W-:Y:S01]  /*ec20*/  F2FP.SATFINITE.E4M3.F32.PACK_AB_MERGE_C R9, RZ, R8, RZ ;  /* 0x00000008ff09723e */ /* 0x000fe200048070ff */
[----:B------:R-:W4:Y:S01]  /*ec30*/  LDL.LU R225, [R1+0xec] ;  /* 0x0000ec0001e17983 */ /* 0x000f220000300800 */
        /* <DEDUP_REMOVED lines=13> */
[----:B------:R-:W-:Y:S01]  /*ed10*/  FFMA R8, R226, UR19, R8 ;  /* 0x00000013e2087c23 */ /* 0x000fe20008000008 */
[----:B------:R-:W-:Y:S01]  /*ed20*/  IMAD.U32 R11, RZ, RZ, UR11 ;  /* 0x0000000bff0b7e24 */ /* 0x000fe2000f8e00ff */
[----:B------:R-:W3:Y:S03]  /*ed30*/  LDL.LU R226, [R1+0xf0] ;  /* 0x0000f00001e27983 */ /* 0x000ee60000300800 */
[----:B------:R-:W-:Y:S02]  /*ed40*/  F2FP.SATFINITE.E4M3.F32.PACK_AB_MERGE_C R9, RZ, R8, RZ ;  /* 0x00000008ff09723e */ /* 0x000fe400048070ff */
[----:B------:R-:W-:-:S03]  /*ed50*/  PRMT R8, RZ, 0x7610, R8 ;  /* 0x00007610ff087816 */ /* 0x000fc60000000008 */
[----:B------:R0:W-:Y:S04]  /*ed60*/  @!P3 STG.E.U8 desc[UR26][R6.64+0x50], R9 ;  /* 0x000050090600b986 */ /* 0x0001e8000c10111a */
[----:B------:R-:W2:Y:S01]  /*ed70*/  @!P2 LDG.E.U8 R8, desc[UR26][R4.64+0x51] ;  /* 0x0000511a0408a981 */ /* 0x000ea2000c1e1100 */
[----:B0-----:R-:W0:Y:S01]  /*ed80*/  @!P2 LDC.64 R6, c[0x0][0x5c0] ;  /* 0x00017000ff06ab82 */ /* 0x001e220000000a00 */
[----:B------:R-:W-:Y:S02]  /*ed90*/  @!P2 IADD3 R11, P4, P5, R11, UR9, R26 ;  /* 0x000000090b0bac10 */ /* 0x000fe4000fd9e01a */
[----:B------:R-:W-:Y:S02]  /*eda0*/  ISETP.LT.OR P3, PT, R35, 0x59, !P0 ;  /* 0x000000592300780c */ /* 0x000fe40004761670 */
[----:B------:R-:W-:-:S02]  /*edb0*/  @!P2 IADD3.X R10, R13, UR8, R34, P4, P5 ;  /* 0x000000080d0aac10 */ /* 0x000fc4000a7ea422 */
[----:B0-----:R-:W-:-:S05]  /*edc0*/  @!P2 IADD3 R6, P4, R11, R6, RZ ;  /* 0x000000060b06a210 */ /* 0x001fca0007f9e0ff */
[----:B------:R-:W-:Y:S01]  /*edd0*/  @!P2 IMAD.X R7, R10, 0x1, R7, P4 ;  /* 0x000000010a07a824 */ /* 0x000fe200020e0607 */
[----:B--2---:R-:W-:-:S04]  /*ede0*/  LOP3.LUT R8, R8, 0xff, RZ, 0xc0, !PT ;  /* 0x000000ff08087812 */ /* 0x004fc800078ec0ff */
[----:B------:R-:W-:-:S05]  /*edf0*/  F2FP.F16.E4M3.UNPACK_B R8, R8 ;  /* 0x00000008ff08723e */ /* 0x000fca00020006ff */
[----:B------:R-:W-:-:S05]  /*ee00*/  HADD2.F32 R8, -RZ, R8.H0_H0 ;  /* 0x20000008ff087230 */ /* 0x000fca0000004100 */
[----:B------:R-:W-:-:S04]  /*ee10*/  FMUL R8, R8, UR18 ;  /* 0x0000001208087c20 */ /* 0x000fc80008400000 */
[----:B------:R-:W-:Y:S01]  /*ee20*/  FFMA R8, R227, UR19, R8 ;  /* 0x00000013e3087c23 */ /* 0x000fe20008000008 */
[----:B------:R-:W-:Y:S01]  /*ee30*/  ISETP.LT.OR P0, PT, R35, 0x5a, !P0 ;  /* 0x0000005a2300780c */ /* 0x000fe20004701670 */
[----:B------:R-:W2:Y:S03]  /*ee40*/  LDL.LU R227, [R1+0xf4] ;  /* 0x0000f40001e37983 */ /* 0x000ea60000300800 */
        /* <DEDUP_REMOVED lines=15> */
[----:B------:R1:W4:Y:S02]  /*ef40*/  @!P0 LDG.E.U8 R8, desc[UR26][R2.64+0x59] ;  /* 0x0000591a02088981 */ /* 0x000324000c1e1100 */
[----:B-1----:R-:W1:Y:S01]  /*ef50*/  @!P0 LDC.64 R2, c[0x0][0x5c0] ;  /* 0x00017000ff028b82 */ /* 0x002e620000000a00 */
[----:B------:R-:W-:Y:S02]  /*ef60*/  ISETP.LT.OR P2, PT, R35, 0x59, !P1 ;  /* 0x000000592300780c */ /* 0x000fe40004f41670 */
[----:B0-----:R-:W-:Y:S02]  /*ef70*/  PRMT R6, RZ, 0x7610, R6 ;  /* 0x00007610ff067816 */ /* 0x001fe40000000006 */
[----:B-1----:R-:W-:-:S04]  /*ef80*/  @!P0 IADD3 R2, P3, P4, R26, UR9, R2 ;  /* 0x000000091a028c10 */ /* 0x002fc8000fc7e002 */
[----:B------:R-:W-:Y:S02]  /*ef90*/  @!P0 IADD3.X R3, R34, UR8, R3, P3, P4 ;  /* 0x0000000822038c10 */ /* 0x000fe40009fe8403 */
[----:B----4-:R-:W-:-:S04]  /*efa0*/  LOP3.LUT R8, R8, 0xff, RZ, 0xc0, !PT ;  /* 0x000000ff08087812 */ /* 0x010fc800078ec0ff */
[----:B------:R-:W-:-:S05]  /*efb0*/  F2FP.F16.E4M3.UNPACK_B R8, R8 ;  /* 0x00000008ff08723e */ /* 0x000fca00020006ff */
[----:B------:R-:W-:-:S05]  /*efc0*/  HADD2.F32 R8, -RZ, R8.H0_H0 ;  /* 0x20000008ff087230 */ /* 0x000fca0000004100 */
[----:B------:R-:W-:-:S04]  /*efd0*/  FMUL R8, R8, UR18 ;  /* 0x0000001208087c20 */ /* 0x000fc80008400000 */
[----:B---3--:R-:W-:Y:S01]  /*efe0*/  FFMA R8, R226, UR19, R8 ;  /* 0x00000013e2087c23 */ /* 0x008fe20008000008 */
[----:B------:R-:W-:Y:S02]  /*eff0*/  IMAD.U32 R9, RZ, RZ, UR11 ;  /* 0x0000000bff097e24 */ /* 0x000fe4000f8e00ff */
[----:B------:R-:W-:Y:S01]  /*f000*/  IMAD.U32 R11, RZ, RZ, UR10 ;  /* 0x0000000aff0b7e24 */ /* 0x000fe2000f8e00ff */
[----:B------:R-:W-:Y:S01]  /*f010*/  ISETP.LT.OR P1, PT, R35, 0x5a, !P1 ;  /* 0x0000005a2300780c */ /* 0x000fe20004f21670 */
[----:B------:R-:W3:Y:S01]  /*f020*/  LDL.LU R226, [R1+0xf8] ;  /* 0x0000f80001e27983 */ /* 0x000ee20000300800 */
[----:B------:R-:W-:-:S05]  /*f030*/  F2FP.SATFINITE.E4M3.F32.PACK_AB_MERGE_C R7, RZ, R8, RZ ;  /* 0x00000008ff07723e */ /* 0x000fca00048070ff */
[----:B------:R0:W-:Y:S04]  /*f040*/  @!P0 STG.E.U8 desc[UR26][R2.64+0x59], R7 ;  /* 0x0000590702008986 */ /* 0x0001e8000c10111a */
[----:B------:R-:W4:Y:S01]  /*f050*/  @!P2 LDG.E.U8 R6, desc[UR26][R4.64+0x58] ;  /* 0x0000581a0406a981 */ /* 0x000f22000c1e1100 */
[----:B0-----:R-:W0:Y:S01]  /*f060*/  @!P2 LDC.64 R2, c[0x0][0x5c0] ;  /* 0x00017000ff02ab82 */ /* 0x001e220000000a00 */
[----:B------:R-:W-:-:S04]  /*f070*/  @!P2 IADD3 R9, P0, P3, R9, UR9, R26 ;  /* 0x000000090909ac10 */ /* 0x000fc8000fb1e01a */
[----:B------:R-:W-:Y:S02]  /*f080*/  @!P2 IADD3.X R8, R11, UR8, R34, P0, P3 ;  /* 0x000000080b08ac10 */ /* 0x000fe400087e6422 */
[----:B0-----:R-:W-:-:S05]  /*f090*/  @!P2 IADD3 R2, P4, R9, R2, RZ ;  /* 0x000000020902a210 */ /* 0x001fca0007f9e0ff */
[----:B------:R-:W-:Y:S01]  /*f0a0*/  @!P2 IMAD.X R3, R8, 0x1, R3, P4 ;  /* 0x000000010803a824 */ /* 0x000fe200020e0603 */
[----:B------:R-:W-:Y:S02]  /*f0b0*/  PRMT R8, RZ, 0x7610, R8 ;  /* 0x00007610ff087816 */ /* 0x000fe40000000008 */
[----:B----4-:R-:W-:-:S04]  /*f0c0*/  LOP3.LUT R6, R6, 0xff, RZ, 0xc0, !PT ;  /* 0x000000ff06067812 */ /* 0x010fc800078ec0ff */
[----:B------:R-:W-:-:S05]  /*f0d0*/  F2FP.F16.E4M3.UNPACK_B R6, R6 ;  /* 0x00000006ff06723e */ /* 0x000fca00020006ff */
[----:B------:R-:W-:-:S05]  /*f0e0*/  HADD2.F32 R6, -RZ, R6.H0_H0 ;  /* 0x20000006ff067230 */ /* 0x000fca0000004100 */
[----:B------:R-:W-:-:S04]  /*f0f0*/  FMUL R6, R6, UR18 ;  /* 0x0000001206067c20 */ /* 0x000fc80008400000 */
[----:B--2---:R-:W-:Y:S01]  /*f100*/  FFMA R6, R227, UR19, R6 ;  /* 0x00000013e3067c23 */ /* 0x004fe20008000006 */
[----:B------:R-:W-:Y:S01]  /*f110*/  IADD3 R9, P0, R37, 0x100, RZ ;  /* 0x0000010025097810 */ /* 0x000fe20007f1e0ff */
[----:B------:R-:W-:Y:S01]  /*f120*/  IMAD.U32 R13, RZ, RZ, UR11 ;  /* 0x0000000bff0d7e24 */ /* 0x000fe2000f8e00ff */
[----:B------:R-:W2:Y:S02]  /*f130*/  LDL.LU R227, [R1+0xfc] ;  /* 0x0000fc0001e37983 */ /* 0x000ea40000300800 */
[----:B------:R-:W-:Y:S02]  /*f140*/  F2FP.SATFINITE.E4M3.F32.PACK_AB_MERGE_C R11, RZ, R6, RZ ;  /* 0x00000006ff0b723e */ /* 0x000fe400048070ff */
[----:B------:R-:W0:Y:S03]  /*f150*/  @!P1 LDC.64 R6, c[0x0][0x5c0] ;  /* 0x00017000ff069b82 */ /* 0x000e260000000a00 */
[----:B------:R1:W-:Y:S04]  /*f160*/  @!P2 STG.E.U8 desc[UR26][R2.64+0x58], R11 ;  /* 0x0000580b0200a986 */ /* 0x0003e8000c10111a */
[----:B------:R4:W3:Y:S01]  /*f170*/  @!P1 LDG.E.U8 R8, desc[UR26][R4.64+0x59] ;  /* 0x0000591a04089981 */ /* 0x0008e2000c1e1100 */
[----:B------:R-:W-:Y:S01]  /*f180*/  IMAD.X R10, RZ, RZ, R41, P0 ;  /* 0x000000ffff0a7224 */ /* 0x000fe200000e0629 */
[----:B------:R-:W-:-:S03]  /*f190*/  ISETP.GE.AND P0, PT, R36, 0x101, PT ;  /* 0x000001012400780c */ /* 0x000fc60003f06270 */
[----:B------:R-:W-:Y:S02]  /*f1a0*/  IMAD R10, R10, UR20, RZ ;  /* 0x000000140a0a7c24 */ /* 0x000fe4000f8e02ff */
[----:B-1----:R-:W-:Y:S01]  /*f1b0*/  IMAD.U32 R11, RZ, RZ, UR10 ;  /* 0x0000000aff0b7e24 */ /* 0x002fe2000f8e00ff */
[----:B----4-:R-:W-:Y:S01]  /*f1c0*/  @!P1 IADD3 R5, P4, P5, R13, UR9, R26 ;  /* 0x000000090d059c10 */ /* 0x010fe2000fd9e01a */
[----:B------:R-:W-:Y:S01]  /*f1d0*/  IMAD.WIDE.U32 R2, R9, UR20, R32 ;  /* 0x0000001409027c25 */ /* 0x000fe2000f8e0020 */
[----:B------:R-:W-:Y:S02]  /*f1e0*/  ISETP.LT.OR P2, PT, R35, 0x1, !P0 ;  /* 0x000000012300780c */ /* 0x000fe40004741670 */
[----:B------:R-:W-:Y:S01]  /*f1f0*/  @!P1 IADD3.X R4, R11, UR8, R34, P4, P5 ;  /* 0x000000080b049c10 */ /* 0x000fe2000a7ea422 */
[----:B------:R-:W-:Y:S01]  /*f200*/  IMAD R9, R9, UR21, R10 ;  /* 0x0000001509097c24 */ /* 0x000fe2000f8e020a */
[----:B0-----:R-:W-:Y:S02]  /*f210*/  @!P1 IADD3 R6, P3, R5, R6, RZ ;  /* 0x0000000605069210 */ /* 0x001fe40007f7e0ff */
[----:B------:R-:W-:-:S03]  /*f220*/  IADD3 R2, P4, R2, UR22, RZ ;  /* 0x0000001602027c10 */ /* 0x000fc6000ff9e0ff */
[----:B------:R-:W-:Y:S01]  /*f230*/  @!P1 IMAD.X R7, R4, 0x1, R7, P3 ;  /* 0x0000000104079824 */ /* 0x000fe200018e0607 */
[----:B------:R-:W-:-:S03]  /*f240*/  IADD3.X R3, R3, UR23, R9, P4, !PT ;  /* 0x0000001703037c10 */ /* 0x000fc6000a7fe409 */
[----:B------:R-:W0:Y:S01]  /*f250*/  @!P2 LDC.64 R4, c[0x0][0x5c0] ;  /* 0x00017000ff04ab82 */ /* 0x000e220000000a00 */
        /* <DEDUP_REMOVED lines=10> */
[----:B------:R-:W4:Y:S01]  /*f300*/  @!P2 LDG.E.U8 R8, desc[UR26][R2.64] ;  /* 0x0000001a0208a981 */ /* 0x000f22000c1e1100 */
[----:B0-----:R-:W-:-:S04]  /*f310*/  @!P2 IADD3 R4, P1, P4, R26, UR13, R4 ;  /* 0x0000000d1a04ac10 */ /* 0x001fc8000fc3e004 */
[----:B------:R-:W-:Y:S01]  /*f320*/  @!P2 IADD3.X R5, R34, UR12, R5, P1, P4 ;  /* 0x0000000c2205ac10 */ /* 0x000fe20008fe8405 */
[----:B-1----:R-:W0:Y:S01]  /*f330*/  @!P3 LDC.64 R6, c[0x0][0x5c0] ;  /* 0x00017000ff06bb82 */ /* 0x002e220000000a00 */
        /* <DEDUP_REMOVED lines=10> */
[----:B------:R-:W4:Y:S04]  /*f3e0*/  LDL.LU R225, [R1+0x108] ;  /* 0x0001080001e17983 */ /* 0x000f280000300800 */
[----:B------:R1:W-:Y:S04]  /*f3f0*/  @!P2 STG.E.U8 desc[UR26][R4.64], R11 ;  /* 0x0000000b0400a986 */ /* 0x0003e8000c10111a */
[----:B------:R-:W3:Y:S01]  /*f400*/  @!P3 LDG.E.U8 R8, desc[UR26][R2.64+0x1] ;  /* 0x0000011a0208b981 */ /* 0x000ee2000c1e1100 */
[----:B------:R-:W-:Y:S01]  /*f410*/  ISETP.GE.AND P1, PT, R36, 0x109, PT ;  /* 0x000001092400780c */ /* 0x000fe20003f26270 */
[----:B------:R-:W-:Y:S01]  /*f420*/  IMAD R10, R10, UR20, RZ ;  /* 0x000000140a0a7c24 */ /* 0x000fe2000f8e02ff */
[----:B0-----:R-:W-:-:S02]  /*f430*/  @!P3 IADD3 R6, P4, P5, R26, UR13, R6 ;  /* 0x0000000d1a06bc10 */ /* 0x001fc4000fd9e006 */
[----:B------:R-:W-:Y:S01]  /*f440*/  ISETP.LT.OR P2, PT, R35, 0x1, !P1 ;  /* 0x000000012300780c */ /* 0x000fe20004f41670 */
[----:B-1----:R-:W-:Y:S01]  /*f450*/  IMAD.WIDE.U32 R4, R9, UR20, R32 ;  /* 0x0000001409047c25 */ /* 0x002fe2000f8e0020 */
[----:B------:R-:W-:-:S03]  /*f460*/  @!P3 IADD3.X R7, R34, UR12, R7, P4, P5 ;  /* 0x0000000c2207bc10 */ /* 0x000fc6000a7ea407 */
[--C-:B------:R-:W-:Y:S01]  /*f470*/  IMAD R9, R9, UR21, R10.reuse ;  /* 0x0000001509097c24 */ /* 0x100fe2000f8e020a */
[----:B------:R-:W-:Y:S02]  /*f480*/  IADD3 R4, P4, R4, UR22, RZ ;  /* 0x0000001604047c10 */ /* 0x000fe4000ff9e0ff */
[----:B------:R-:W-:Y:S02]  /*f490*/  PRMT R10, RZ, 0x7610, R10 ;  /* 0x00007610ff0a7816 */ /* 0x000fe4000000000a */
[----:B------:R-:W-:Y:S02]  /*f4a0*/  IADD3.X R5, R5, UR23, R9, P4, !PT ;  /* 0x0000001705057c10 */ /* 0x000fe4000a7fe409 */
[----:B---3--:R-:W-:-:S04]  /*f4b0*/  LOP3.LUT R8, R8, 0xff, RZ, 0xc0, !PT ;  /* 0x000000ff08087812 */ /* 0x008fc800078ec0ff */
[----:B------:R-:W-:-:S05]  /*f4c0*/  F2FP.F16.E4M3.UNPACK_B R8, R8 ;  /* 0x00000008ff08723e */ /* 0x000fca00020006ff */
[----:B------:R-:W-:-:S05]  /*f4d0*/  HADD2.F32 R8, -RZ, R8.H0_H0 ;  /* 0x20000008ff087230 */ /* 0x000fca0000004100 */
[----:B------:R-:W-:-:S04]  /*f4e0*/  FMUL R8, R8, UR18 ;  /* 0x0000001208087c20 */ /* 0x000fc80008400000 */
[----:B------:R-:W-:-:S05]  /*f4f0*/  FFMA R8, R226, UR19, R8 ;  /* 0x00000013e2087c23 */ /* 0x000fca0008000008 */
[----:B------:R-:W-:Y:S02]  /*f500*/  F2FP.SATFINITE.E4M3.F32.PACK_AB_MERGE_C R13, RZ, R8, RZ ;  /* 0x00000008ff0d723e */ /* 0x000fe400048070ff */
[----:B------:R-:W0:Y:S03]  /*f510*/  @!P2 LDC.64 R8, c[0x0][0x5c0] ;  /* 0x00017000ff08ab82 */ /* 0x000e260000000a00 */
[----:B------:R1:W-:Y:S04]  /*f520*/  @!P3 STG.E.U8 desc[UR26][R6.64+0x1], R13 ;  /* 0x0000010d0600b986 */ /* 0x0003e8000c10111a */
[----:B------:R-:W3:Y:S01]  /*f530*/  @!P2 LDG.E.U8 R10, desc[UR26][R4.64] ;  /* 0x0000001a040aa981 */ /* 0x000ee2000c1e1100 */
[----:B------:R-:W-:Y:S01]  /*f540*/  IMAD.U32 R11, RZ, RZ, UR11 ;  /* 0x0000000bff0b7e24 */ /* 0x000fe2000f8e00ff */
[----:B------:R-:W-:-:S04]  /*f550*/  ISETP.LT.OR P3, PT, R35, 0x2, !P1 ;  /* 0x000000022300780c */ /* 0x000fc80004f61670 */
[----:B------:R-:W-:-:S04]  /*f560*/  @!P2 IADD3 R11, P4, P5, R11, UR13, R26 ;  /* 0x0000000d0b0bac10 */ /* 0x000fc8000fd9e01a */
[----:B-1----:R-:W-:Y:S02]  /*f570*/  @!P2 IADD3.X R6, R15, UR12, R34, P4, P5 ;  /* 0x0000000c0f06ac10 */ /* 0x002fe4000a7ea422 */
[----:B0-----:R-:W-:-:S05]  /*f580*/  @!P2 IADD3 R8, P4, R11, R8, RZ ;  /* 0x000000080b08a210 */ /* 0x001fca0007f9e0ff */
[----:B------:R-:W-:Y:S02]  /*f590*/  @!P2 IMAD.X R9, R6, 0x1, R9, P4 ;  /* 0x000000010609a824 */ /* 0x000fe400020e0609 */
[----:B------:R-:W0:Y:S01]  /*f5a0*/  @!P3 LDC.64 R6, c[0x0][0x5c0] ;  /* 0x00017000ff06bb82 */ /* 0x000e220000000a00 */
        /* <DEDUP_REMOVED lines=12> */
[----:B------:R-:W-:Y:S02]  /*f670*/  @!P3 IADD3 R13, P4, P5, R13, UR13, R26 ;  /* 0x0000000d0d0dbc10 */ /* 0x000fe4000fd9e01a */
[----:B------:R-:W-:Y:S02]  /*f680*/  ISETP.LT.OR P2, PT, R35, 0x9, !P0 ;  /* 0x000000092300780c */ /* 0x000fe40004741670 */
[----:B------:R-:W-:Y:S02]  /*f690*/  @!P3 IADD3.X R12, R15, UR12, R34, P4, P5 ;  /* 0x0000000c0f0cbc10 */ /* 0x000fe4000a7ea422 */
[----:B0-----:R-:W-:-:S05]  /*f6a0*/  @!P3 IADD3 R8, P4, R13, R6, RZ ;  /* 0x000000060d08b210 */ /* 0x001fca0007f9e0ff */
[----:B------:R-:W-:-:S04]  /*f6b0*/  @!P3 IMAD.X R9, R12, 0x1, R7, P4 ;  /* 0x000000010c09b824 */ /* 0x000fc800020e0607 */
[----:B------:R-:W0:Y:S01]  /*f6c0*/  @!P2 LDC.64 R6, c[0x0][0x5c0] ;  /* 0x00017000ff06ab82 */ /* 0x000e220000000a00 */
        /* <DEDUP_REMOVED lines=9> */
[----:B------:R-:W-:Y:S02]  /*f760*/  ISETP.LT.OR P3, PT, R35, 0xa, !P0 ;  /* 0x0000000a2300780c */ /* 0x000fe40004761670 */
[----:B-1----:R-:W-:Y:S02]  /*f770*/  PRMT R8, RZ, 0x7610, R8 ;  /* 0x00007610ff087816 */ /* 0x002fe40000000008 */
[----:B----4-:R-:W-:-:S04]  /*f780*/  LOP3.LUT R10, R10, 0xff, RZ, 0xc0, !PT ;  /* 0x000000ff0a0a7812 */ /* 0x010fc800078ec0ff */
[----:B------:R-:W-:-:S05]  /*f790*/  F2FP.F16.E4M3.UNPACK_B R10, R10 ;  /* 0x0000000aff0a723e */ /* 0x000fca00020006ff */
[----:B------:R-:W-:-:S05]  /*f7a0*/  HADD2.F32 R10, -RZ, R10.H0_H0 ;  /* 0x2000000aff0a7230 */ /* 0x000fca0000004100 */
[----:B------:R-:W-:Y:S01]  /*f7b0*/  FMUL R11, R10, UR18 ;  /* 0x000000120a0b7c20 */ /* 0x000fe20008400000 */
[----:B0-----:R-:W-:-:S03]  /*f7c0*/  @!P2 IADD3 R10, P4, P5, R26, UR13, R6 ;  /* 0x0000000d1a0aac10 */ /* 0x001fc6000fd9e006 */
[----:B--2---:R-:W-:Y:S01]  /*f7d0*/  FFMA R6, R227, UR19, R11 ;  /* 0x00000013e3067c23 */ /* 0x004fe2000800000b */
[----:B------:R-:W-:Y:S01]  /*f7e0*/  @!P2 IADD3.X R11, R34, UR12, R7, P4, P5 ;  /* 0x0000000c220bac10 */ /* 0x000fe2000a7ea407 */
[----:B------:R-:W2:Y:S03]  /*f7f0*/  LDL.LU R227, [R1+0x114] ;  /* 0x0001140001e37983 */ /* 0x000ea60000300800 */
[----:B------:R-:W-:Y:S01]  /*f800*/  F2FP.SATFINITE.E4M3.F32.PACK_AB_MERGE_C R13, RZ, R6, RZ ;  /* 0x00000006ff0d723e */ /* 0x000fe200048070ff */
[----:B------:R-:W4:Y:S01]  /*f810*/  LDL.LU R225, [R1+0x118] ;  /* 0x0001180001e17983 */ /* 0x000f220000300800 */
[----:B------:R-:W0:Y:S03]  /*f820*/  @!P3 LDC.64 R6, c[0x0][0x5c0] ;  /* 0x00017000ff06bb82 */ /* 0x000e260000000a00 */
[----:B------:R1:W-:Y:S04]  /*f830*/  @!P2 STG.E.U8 desc[UR26][R10.64+0x8], R13 ;  /* 0x0000080d0a00a986 */ /* 0x0003e8000c10111a */
[----:B------:R-:W3:Y:S01]  /*f840*/  @!P3 LDG.E.U8 R8, desc[UR26][R2.64+0x9] ;  /* 0x0000091a0208b981 */ /* 0x000ee2000c1e1100 */
[----:B------:R-:W-:-:S02]  /*f850*/  ISETP.LT.OR P2, PT, R35, 0x9, !P1 ;  /* 0x000000092300780c */ /* 0x000fc40004f41670 */
[----:B-1----:R-:W-:Y:S02]  /*f860*/  PRMT R10, RZ, 0x7610, R10 ;  /* 0x00007610ff0a7816 */ /* 0x002fe4000000000a */
[----:B---3--:R-:W-:-:S04]  /*f870*/  LOP3.LUT R8, R8, 0xff, RZ, 0xc0, !PT ;  /* 0x000000ff08087812 */ /* 0x008fc800078ec0ff */
[----:B------:R-:W-:-:S05]  /*f880*/  F2FP.F16.E4M3.UNPACK_B R8, R8 ;  /* 0x00000008ff08723e */ /* 0x000fca00020006ff */
[----:B------:R-:W-:-:S05]  /*f890*/  HADD2.F32 R8, -RZ, R8.H0_H0 ;  /* 0x20000008ff087230 */ /* 0x000fca0000004100 */
[----:B------:R-:W-:Y:S01]  /*f8a0*/  FMUL R9, R8, UR18 ;  /* 0x0000001208097c20 */ /* 0x000fe20008400000 */
[----:B0-----:R-:W-:-:S03]  /*f8b0*/  @!P3 IADD3 R8, P4, P5, R26, UR13, R6 ;  /* 0x0000000d1a08bc10 */ /* 0x001fc6000fd9e006 */
[----:B------:R-:W-:Y:S01]  /*f8c0*/  FFMA R6, R226, UR19, R9 ;  /* 0x00000013e2067c23 */ /* 0x000fe20008000009 */
[----:B------:R-:W-:-:S04]  /*f8d0*/  @!P3 IADD3.X R9, R34, UR12, R7, P4, P5 ;  /* 0x0000000c2209bc10 */ /* 0x000fc8000a7ea407 */
[----:B------:R-:W-:Y:S02]  /*f8e0*/  F2FP.SATFINITE.E4M3.F32.PACK_AB_MERGE_C R11, RZ, R6, RZ ;  /* 0x00000006ff0b723e */ /* 0x000fe400048070ff */
[----:B------:R-:W0:Y:S03]  /*f8f0*/  @!P2 LDC.64 R6, c[0x0][0x5c0] ;  /* 0x00017000ff06ab82 */ /* 0x000e260000000a00 */
[----:B------:R0:W-:Y:S04]  /*f900*/  @!P3 STG.E.U8 desc[UR26][R8.64+0x9], R11 ;  /* 0x0000090b0800b986 */ /* 0x0001e8000c10111a */
[----:B------:R-:W3:Y:S01]  /*f910*/  @!P2 LDG.E.U8 R10, desc[UR26][R4.64+0x8] ;  /* 0x0000081a040aa981 */ /* 0x000ee2000c1e1100 */
[----:B------:R-:W-:Y:S01]  /*f920*/  IMAD.U32 R13, RZ, RZ, UR11 ;  /* 0x0000000bff0d7e24 */ /* 0x000fe2000f8e00ff */
[----:B------:R-:W-:-:S04]  /*f930*/  ISETP.LT.OR P3, PT, R35, 0xa, !P1 ;  /* 0x0000000a2300780c */ /* 0x000fc80004f61670 */
[----:B------:R-:W-:-:S04]  /*f940*/  @!P2 IADD3 R13, P4, P5, R13, UR13, R26 ;  /* 0x0000000d0d0dac10 */ /* 0x000fc8000fd9e01a */
[----:B------:R-:W-:Y:S02]  /*f950*/  @!P2 IADD3.X R12, R15, UR12, R34, P4, P5 ;  /* 0x0000000c0f0cac10 */ /* 0x000fe4000a7ea422 */
        /* <DEDUP_REMOVED lines=17> */
[----:B-1----:R-:W-:Y:S02]  /*fa70*/  @!P3 IADD3.X R8, R15, UR12, R34, P4, P5 ;  /* 0x0000000c0f08bc10 */ /* 0x002fe4000a7ea422 */
[----:B0-----:R-:W-:-:S05]  /*fa80*/  @!P3 IADD3 R6, P4, R13, R6, RZ ;  /* 0x000000060d06b210 */ /* 0x001fca0007f9e0ff */
[----:B------:R-:W-:Y:S01]  /*fa90*/  @!P3 IMAD.X R7, R8, 0x1, R7, P4 ;  /* 0x000000010807b824 */ /* 0x000fe200020e0607 */
[----:B------:R-:W-:-:S03]  /*faa0*/  PRMT R8, RZ, 0x7610, R8 ;  /* 0x00007610ff087816 */ /* 0x000fc60000000008 */
[----:B------:R-:W0:Y:S01]  /*fab0*/  @!P2 LDC.64 R12, c[0x0][0x5c0] ;  /* 0x00017000ff0cab82 */ /* 0x000e220000000a00 */
[----:B----4-:R-:W-:-:S04]  /*fac0*/  LOP3.LUT R10, R10, 0xff, RZ, 0xc0, !PT ;  /* 0x000000ff0a0a7812 */ /* 0x010fc800078ec0ff */
[----:B------:R-:W-:-:S05]  /*fad0*/  F2FP.F16.E4M3.UNPACK_B R10, R10 ;  /* 0x0000000aff0a723e */ /* 0x000fca00020006ff */
[----:B------:R-:W-:-:S05]  /*fae0*/  HADD2.F32 R10, -RZ, R10.H0_H0 ;  /* 0x2000000aff0a7230 */ /* 0x000fca0000004100 */
[----:B------:R-:W-:-:S04]  /*faf0*/  FMUL R10, R10, UR18 ;  /* 0x000000120a0a7c20 */ /* 0x000fc80008400000 */
[----:B------:R-:W-:-:S05]  /*fb00*/  FFMA R10, R225, UR19, R10 ;  /* 0x00000013e10a7c23 */ /* 0x000fca000800000a */
[----:B------:R-:W-:-:S05]  /*fb10*/  F2FP.SATFINITE.E4M3.F32.PACK_AB_MERGE_C R11, RZ, R10, RZ ;  /* 0x0000000aff0b723e */ /* 0x000fca00048070ff */
        /* <DEDUP_REMOVED lines=11> */
[----:B------:R-:W2:Y:S01]  /*fbd0*/  LDL.LU R227, [R1+0x124] ;  /* 0x0001240001e37983 */ /* 0x000ea20000300800 */
[----:B------:R-:W0:Y:S02]  /*fbe0*/  @!P3 LDC.64 R12, c[0x0][0x5c0] ;  /* 0x00017000ff0cbb82 */ /* 0x000e240000000a00 */
[----:B------:R-:W-:Y:S01]  /*fbf0*/  F2FP.SATFINITE.E4M3.F32.PACK_AB_MERGE_C R11, RZ, R10, RZ ;  /* 0x0000000aff0b723e */ /* 0x000fe200048070ff */
[----:B------:R-:W4:Y:S04]  /*fc00*/  LDL.LU R225, [R1+0x128] ;  /* 0x0001280001e17983 */ /* 0x000f280000300800 */
        /* <DEDUP_REMOVED lines=10> */
[----:B------:R-:W-:Y:S02]  /*fcb0*/  @!P3 IADD3.X R7, R34, UR12, R13, P4, P5 ;  /* 0x0000000c2207bc10 */ /* 0x000fe4000a7ea40d */
[----:B------:R-:W0:Y:S02]  /*fcc0*/  @!P2 LDC.64 R12, c[0x0][0x5c0] ;  /* 0x00017000ff0cab82 */ /* 0x000e240000000a00 */
[----:B------:R-:W-:-:S05]  /*fcd0*/  F2FP.SATFINITE.E4M3.F32.PACK_AB_MERGE_C R9, RZ, R10, RZ ;  /* 0x0000000aff09723e */ /* 0x000fca00048070ff */
        /* <DEDUP_REMOVED lines=431> */
[----:B------:R-:W-:Y:S01]  /*117d0*/  @!P3 IADD3.X R7, R34, UR12, R13, P4, P5 ;  /* 0x0000000c2207bc10 */ /* 0x000fe2000a7ea40d */
[----:B------:R-:W-:Y:S01]  /*117e0*/  IMAD.U32 R11, RZ, RZ, UR11 ;  /* 0x0000000bff0b7e24 */ /* 0x000fe2000f8e00ff */
[----:B------:R-:W0:Y:S01]  /*117f0*/  @!P2 LDC.64 R12, c[0x0][0x5c0] ;  /* 0x00017000ff0cab82 */ /* 0x000e220000000a00 */
[----:B------:R-:W3:Y:S01]  /*11800*/  LDL.LU R226, [R1+0x19c] ;  /* 0x00019c0001e27983 */ /* 0x000ee20000300800 */
[----:B------:R-:W-:-:S05]  /*11810*/  F2FP.SATFINITE.E4M3.F32.PACK_AB_MERGE_C R9, RZ, R10, RZ ;  /* 0x0000000aff09723e */ /* 0x000fca00048070ff */
[----:B------:R0:W-:Y:S04]  /*11820*/  @!P3 STG.E.U8 desc[UR26][R6.64+0x49], R9 ;  /* 0x000049090600b986 */ /* 0x0001e8000c10111a */
[----:B------:R-:W2:Y:S01]  /*11830*/  @!P2 LDG.E.U8 R8, desc[UR26][R4.64+0x48] ;  /* 0x0000481a0408a981 */ /* 0x000ea2000c1e1100 */
[----:B------:R-:W-:Y:S02]  /*11840*/  @!P2 IADD3 R11, P4, P5, R11, UR13, R26 ;  /* 0x0000000d0b0bac10 */ /* 0x000fe4000fd9e01a */
[----:B------:R-:W-:Y:S02]  /*11850*/  ISETP.LT.OR P3, PT, R35, 0x4a, !P1 ;  /* 0x0000004a2300780c */ /* 0x000fe40004f61670 */
[----:B------:R-:W-:Y:S02]  /*11860*/  @!P2 IADD3.X R10, R15, UR12, R34, P4, P5 ;  /* 0x0000000c0f0aac10 */ /* 0x000fe4000a7ea422 */
[----:B0-----:R-:W-:-:S05]  /*11870*/  @!P2 IADD3 R6, P4, R11, R12, RZ ;  /* 0x0000000c0b06a210 */ /* 0x001fca0007f9e0ff */
[----:B------:R-:W-:-:S04]  /*11880*/  @!P2 IMAD.X R7, R10, 0x1, R13, P4 ;  /* 0x000000010a07a824 */ /* 0x000fc800020e060d */
[----:B------:R-:W0:Y:S01]  /*11890*/  @!P3 LDC.64 R12, c[0x0][0x5c0] ;  /* 0x00017000ff0cbb82 */ /* 0x000e220000000a00 */
        /* <DEDUP_REMOVED lines=33> */
[----:B---3--:R-:W-:Y:S01]  /*11ab0*/  FFMA R10, R226, UR19, R9 ;  /* 0x00000013e20a7c23 */ /* 0x008fe20008000009 */
[----:B------:R-:W-:Y:S01]  /*11ac0*/  @!P2 IADD3.X R9, R34, UR12, R13, P4, P5 ;  /* 0x0000000c2209ac10 */ /* 0x000fe2000a7ea40d */
[----:B------:R-:W3:Y:S01]  /*11ad0*/  LDL.LU R226, [R1+0x1a4] ;  /* 0x0001a40001e27983 */ /* 0x000ee20000300800 */
[----:B------:R-:W0:Y:S02]  /*11ae0*/  @!P3 LDC.64 R12, c[0x0][0x5c0] ;  /* 0x00017000ff0cbb82 */ /* 0x000e240000000a00 */
        /* <DEDUP_REMOVED lines=12> */
[----:B------:R-:W-:Y:S01]  /*11bb0*/  IMAD.U32 R11, RZ, RZ, UR11 ;  /* 0x0000000bff0b7e24 */ /* 0x000fe2000f8e00ff */
[----:B------:R-:W0:Y:S01]  /*11bc0*/  @!P2 LDC.64 R12, c[0x0][0x5c0] ;  /* 0x00017000ff0cab82 */ /* 0x000e220000000a00 */
[----:B------:R-:W2:Y:S01]  /*11bd0*/  LDL.LU R227, [R1+0x1a8] ;  /* 0x0001a80001e37983 */ /* 0x000ea20000300800 */
[----:B------:R-:W-:Y:S02]  /*11be0*/  F2FP.SATFINITE.E4M3.F32.PACK_AB_MERGE_C R9, RZ, R10, RZ ;  /* 0x0000000aff09723e */ /* 0x000fe400048070ff */
[----:B------:R-:W-:Y:S01]  /*11bf0*/  @!P2 IADD3 R11, P4, P5, R11, UR13, R26 ;  /* 0x0000000d0b0bac10 */ /* 0x000fe2000fd9e01a */
[----:B------:R-:W4:Y:S04]  /*11c00*/  LDL.LU R225, [R1+0x1ac] ;  /* 0x0001ac0001e17983 */ /* 0x000f280000300800 */
[----:B------:R0:W-:Y:S04]  /*11c10*/  @!P3 STG.E.U8 desc[UR26][R6.64+0x51], R9 ;  /* 0x000051090600b986 */ /* 0x0001e8000c10111a */
[----:B------:R-:W3:Y:S01]  /*11c20*/  @!P2 LDG.E.U8 R8, desc[UR26][R4.64+0x50] ;  /* 0x0000501a0408a981 */ /* 0x000ee2000c1e1100 */
[----:B------:R-:W-:-:S02]  /*11c30*/  ISETP.LT.OR P3, PT, R35, 0x52, !P1 ;  /* 0x000000522300780c */ /* 0x000fc40004f61670 */
[----:B------:R-:W-:Y:S02]  /*11c40*/  @!P2 IADD3.X R10, R15, UR12, R34, P4, P5 ;  /* 0x0000000c0f0aac10 */ /* 0x000fe4000a7ea422 */
[----:B0-----:R-:W-:-:S05]  /*11c50*/  @!P2 IADD3 R6, P4, R11, R12, RZ ;  /* 0x0000000c0b06a210 */ /* 0x001fca0007f9e0ff */
[----:B------:R-:W-:-:S04]  /*11c60*/  @!P2 IMAD.X R7, R10, 0x1, R13, P4 ;  /* 0x000000010a07a824 */ /* 0x000fc800020e060d */
[----:B------:R-:W0:Y:S01]  /*11c70*/  @!P3 LDC.64 R12, c[0x0][0x5c0] ;  /* 0x00017000ff0cbb82 */ /* 0x000e220000000a00 */
        /* <DEDUP_REMOVED lines=28> */
[----:B-1----:R-:W-:Y:S02]  /*11e40*/  PRMT R6, RZ, 0x7610, R6 ;  /* 0x00007610ff067816 */ /* 0x002fe40000000006 */
[----:B----4-:R-:W-:-:S04]  /*11e50*/  LOP3.LUT R8, R8, 0xff, RZ, 0xc0, !PT ;  /* 0x000000ff08087812 */ /* 0x010fc800078ec0ff */
        /* <DEDUP_REMOVED lines=9> */
[----:B------:R4:W3:Y:S01]  /*11ef0*/  @!P0 LDG.E.U8 R6, desc[UR26][R2.64+0x59] ;  /* 0x0000591a02068981 */ /* 0x0008e2000c1e1100 */
[----:B------:R-:W-:Y:S02]  /*11f00*/  ISETP.LT.OR P2, PT, R35, 0x59, !P1 ;  /* 0x000000592300780c */ /* 0x000fe40004f41670 */
[----:B----4-:R-:W-:Y:S02]  /*11f10*/  PRMT R2, RZ, 0x7610, R2 ;  /* 0x00007610ff027816 */ /* 0x010fe40000000002 */
[----:B---3--:R-:W-:-:S04]  /*11f20*/  LOP3.LUT R6, R6, 0xff, RZ, 0xc0, !PT ;  /* 0x000000ff06067812 */ /* 0x008fc800078ec0ff */
[----:B------:R-:W-:-:S05]  /*11f30*/  F2FP.F16.E4M3.UNPACK_B R6, R6 ;  /* 0x00000006ff06723e */ /* 0x000fca00020006ff */
[----:B------:R-:W-:-:S05]  /*11f40*/  HADD2.F32 R6, -RZ, R6.H0_H0 ;  /* 0x20000006ff067230 */ /* 0x000fca0000004100 */
[----:B------:R-:W-:Y:S01]  /*11f50*/  FMUL R7, R6, UR18 ;  /* 0x0000001206077c20 */ /* 0x000fe20008400000 */
[----:B0-----:R-:W-:-:S03]  /*11f60*/  @!P0 IADD3 R6, P3, P4, R26, UR13, R12 ;  /* 0x0000000d1a068c10 */ /* 0x001fc6000fc7e00c */
[----:B------:R-:W-:Y:S01]  /*11f70*/  FFMA R10, R226, UR19, R7 ;  /* 0x00000013e20a7c23 */ /* 0x000fe20008000007 */
[----:B------:R-:W-:Y:S01]  /*11f80*/  @!P0 IADD3.X R7, R34, UR12, R13, P3, P4 ;  /* 0x0000000c22078c10 */ /* 0x000fe20009fe840d */
[----:B-1----:R-:W-:Y:S01]  /*11f90*/  IMAD.U32 R11, RZ, RZ, UR11 ;  /* 0x0000000bff0b7e24 */ /* 0x002fe2000f8e00ff */
[----:B------:R-:W0:Y:S01]  /*11fa0*/  @!P2 LDC.64 R12, c[0x0][0x5c0] ;  /* 0x00017000ff0cab82 */ /* 0x000e220000000a00 */
[----:B------:R-:W-:Y:S01]  /*11fb0*/  ISETP.LT.OR P1, PT, R35, 0x5a, !P1 ;  /* 0x0000005a2300780c */ /* 0x000fe20004f21670 */
[----:B------:R-:W3:Y:S01]  /*11fc0*/  LDL.LU R226, [R1+0x1b8] ;  /* 0x0001b80001e27983 */ /* 0x000ee20000300800 */
[----:B------:R-:W-:-:S05]  /*11fd0*/  F2FP.SATFINITE.E4M3.F32.PACK_AB_MERGE_C R9, RZ, R10, RZ ;  /* 0x0000000aff09723e */ /* 0x000fca00048070ff */
[----:B------:R2:W-:Y:S04]  /*11fe0*/  @!P0 STG.E.U8 desc[UR26][R6.64+0x59], R9 ;  /* 0x0000590906008986 */ /* 0x0005e8000c10111a */
[----:B------:R-:W4:Y:S01]  /*11ff0*/  @!P2 LDG.E.U8 R2, desc[UR26][R4.64+0x58] ;  /* 0x0000581a0402a981 */ /* 0x000f22000c1e1100 */
[----:B------:R-:W-:-:S04]  /*12000*/  @!P2 IADD3 R11, P0, P3, R11, UR13, R26 ;  /* 0x0000000d0b0bac10 */ /* 0x000fc8000fb1e01a */
[----:B------:R-:W-:Y:S02]  /*12010*/  @!P2 IADD3.X R8, R15, UR12, R34, P0, P3 ;  /* 0x0000000c0f08ac10 */ /* 0x000fe400087e6422 */
[----:B----4-:R-:W-:-:S04]  /*12020*/  LOP3.LUT R2, R2, 0xff, RZ, 0xc0, !PT ;  /* 0x000000ff02027812 */ /* 0x010fc800078ec0ff */
[----:B------:R-:W-:-:S05]  /*12030*/  F2FP.F16.E4M3.UNPACK_B R2, R2 ;  /* 0x00000002ff02723e */ /* 0x000fca00020006ff */
[----:B------:R-:W-:-:S05]  /*12040*/  HADD2.F32 R2, -RZ, R2.H0_H0 ;  /* 0x20000002ff027230 */ /* 0x000fca0000004100 */
[----:B------:R-:W-:Y:S01]  /*12050*/  FMUL R3, R2, UR18 ;  /* 0x0000001202037c20 */ /* 0x000fe20008400000 */
[----:B0-----:R-:W-:-:S03]  /*12060*/  @!P2 IADD3 R2, P4, R11, R12, RZ ;  /* 0x0000000c0b02a210 */ /* 0x001fc60007f9e0ff */
[----:B--2---:R-:W-:Y:S02]  /*12070*/  FFMA R6, R227, UR19, R3 ;  /* 0x00000013e3067c23 */ /* 0x004fe40008000003 */
[----:B------:R-:W-:Y:S01]  /*12080*/  @!P2 IMAD.X R3, R8, 0x1, R13, P4 ;  /* 0x000000010803a824 */ /* 0x000fe200020e060d */
[----:B------:R-:W-:Y:S01]  /*12090*/  IADD3 R7, P0, R37, 0x180, RZ ;  /* 0x0000018025077810 */ /* 0x000fe20007f1e0ff */
[----:B------:R-:W0:Y:S01]  /*120a0*/  @!P1 LDC.64 R12, c[0x0][0x5c0] ;  /* 0x00017000ff0c9b82 */ /* 0x000e220000000a00 */
[----:B------:R-:W-:Y:S01]  /*120b0*/  F2FP.SATFINITE.E4M3.F32.PACK_AB_MERGE_C R11, RZ, R6, RZ ;  /* 0x00000006ff0b723e */ /* 0x000fe200048070ff */
[----:B------:R-:W-:Y:S01]  /*120c0*/  IMAD.U32 R15, RZ, RZ, UR11 ;  /* 0x0000000bff0f7e24 */ /* 0x000fe2000f8e00ff */
[----:B------:R-:W-:Y:S01]  /*120d0*/  PRMT R6, RZ, 0x7610, R6 ;  /* 0x00007610ff067816 */ /* 0x000fe20000000006 */
[----:B------:R-:W2:Y:S04]  /*120e0*/  LDL.LU R227, [R1+0x1bc] ;  /* 0x0001bc0001e37983 */ /* 0x000ea80000300800 */
[----:B------:R1:W-:Y:S04]  /*120f0*/  @!P2 STG.E.U8 desc[UR26][R2.64+0x58], R11 ;  /* 0x0000580b0200a986 */ /* 0x0003e8000c10111a */
[----:B------:R4:W3:Y:S01]  /*12100*/  @!P1 LDG.E.U8 R6, desc[UR26][R4.64+0x59] ;  /* 0x0000591a04069981 */ /* 0x0008e2000c1e1100 */
[----:B------:R-:W-:Y:S01]  /*12110*/  IMAD.X R9, RZ, RZ, R41, P0 ;  /* 0x000000ffff097224 */ /* 0x000fe200000e0629 */
[----:B------:R-:W-:Y:S01]  /*12120*/  ISETP.GE.AND P0, PT, R36, 0x181, PT ;  /* 0x000001812400780c */ /* 0x000fe20003f06270 */
[----:B-1----:R-:W-:Y:S01]  /*12130*/  IMAD.U32 R11, RZ, RZ, UR10 ;  /* 0x0000000aff0b7e24 */ /* 0x002fe2000f8e00ff */
[----:B----4-:R-:W-:Y:S01]  /*12140*/  @!P1 IADD3 R5, P4, P5, R15, UR13, R26 ;  /* 0x0000000d0f059c10 */ /* 0x010fe2000fd9e01a */
[----:B------:R-:W-:Y:S01]  /*12150*/  IMAD R4, R9, UR20, RZ ;  /* 0x0000001409047c24 */ /* 0x000fe2000f8e02ff */
[----:B------:R-:W-:Y:S01]  /*12160*/  ISETP.LT.OR P2, PT, R35, 0x1, !P0 ;  /* 0x000000012300780c */ /* 0x000fe20004741670 */
[----:B------:R-:W-:Y:S01]  /*12170*/  IMAD.WIDE.U32 R2, R7, UR20, R32 ;  /* 0x0000001407027c25 */ /* 0x000fe2000f8e0020 */
[----:B------:R-:W-:-:S02]  /*12180*/  @!P1 IADD3.X R10, R11, UR12, R34, P4, P5 ;  /* 0x0000000c0b0a9c10 */ /* 0x000fc4000a7ea422 */
[----:B------:R-:W-:Y:S02]  /*12190*/  IADD3 R2, P4, R2, UR22, RZ ;  /* 0x0000001602027c10 */ /* 0x000fe4000ff9e0ff */
[----:B---3--:R-:W-:-:S04]  /*121a0*/  LOP3.LUT R6, R6, 0xff, RZ, 0xc0, !PT ;  /* 0x000000ff06067812 */ /* 0x008fc800078ec0ff */
[----:B------:R-:W-:-:S05]  /*121b0*/  F2FP.F16.E4M3.UNPACK_B R6, R6 ;  /* 0x00000006ff06723e */ /* 0x000fca00020006ff */
[----:B------:R-:W-:-:S05]  /*121c0*/  HADD2.F32 R6, -RZ, R6.H0_H0 ;  /* 0x20000006ff067230 */ /* 0x000fca0000004100 */
[----:B------:R-:W-:-:S04]  /*121d0*/  FMUL R6, R6, UR18 ;  /* 0x0000001206067c20 */ /* 0x000fc80008400000 */
[----:B------:R-:W-:Y:S01]  /*121e0*/  FFMA R8, R226, UR19, R6 ;  /* 0x00000013e2087c23 */ /* 0x000fe20008000006 */
[----:B0-----:R-:W-:Y:S01]  /*121f0*/  @!P1 IADD3 R6, P3, R5, R12, RZ ;  /* 0x0000000c05069210 */ /* 0x001fe20007f7e0ff */
[--C-:B------:R-:W-:Y:S01]  /*12200*/  IMAD R5, R7, UR21, R4.reuse ;  /* 0x0000001507057c24 */ /* 0x100fe2000f8e0204 */
[----:B------:R-:W-:Y:S01]  /*12210*/  PRMT R4, RZ, 0x7610, R4 ;  /* 0x00007610ff047816 */ /* 0x000fe20000000004 */
[----:B------:R-:W3:Y:S01]  /*12220*/  LDL.LU R226, [R1+0x1c0] ;  /* 0x0001c00001e27983 */ /* 0x000ee20000300800 */
[----:B------:R-:W-:Y:S01]  /*12230*/  F2FP.SATFINITE.E4M3.F32.PACK_AB_MERGE_C R9, RZ, R8, RZ ;  /* 0x00000008ff09723e */ /* 0x000fe200048070ff */
[----:B------:R-:W-:Y:S01]  /*12240*/  @!P1 IMAD.X R7, R10, 0x1, R13, P3 ;  /* 0x000000010a079824 */ /* 0x000fe200018e060d */
[----:B------:R-:W-:Y:S01]  /*12250*/  IADD3.X R3, R3, UR23, R5, P4, !PT ;  /* 0x0000001703037c10 */ /* 0x000fe2000a7fe405 */
[----:B------:R-:W0:Y:S03]  /*12260*/  @!P2 LDC.64 R10, c[0x0][0x5c0] ;  /* 0x00017000ff0aab82 */ /* 0x000e260000000a00 */
[----:B------:R1:W-:Y:S04]  /*12270*/  @!P1 STG.E.U8 desc[UR26][R6.64+0x59], R9 ;  /* 0x0000590906009986 */ /* 0x0003e8000c10111a */
[----:B------:R-:W4:Y:S01]  /*12280*/  @!P2 LDG.E.U8 R4, desc[UR26][R2.64] ;  /* 0x0000001a0204a981 */ /* 0x000f22000c1e1100 */
[----:B------:R-:W-:Y:S01]  /*12290*/  @!P2 IMAD.MOV.U32 R5, RZ, RZ, R34 ;  /* 0x000000ffff05a224 */ /* 0x000fe200078e0022 */
[----:B------:R-:W-:Y:S01]  /*122a0*/  ISETP.LT.OR P3, PT, R35, 0x2, !P0 ;  /* 0x000000022300780c */ /* 0x000fe20004761670 */
[----:B-1----:R-:W-:Y:S01]  /*122b0*/  @!P2 IMAD R6, R25, 0x180, RZ ;  /* 0x000001801906a824 */ /* 0x002fe200078e02ff */
[----:B----4-:R-:W-:-:S04]  /*122c0*/  LOP3.LUT R4, R4, 0xff, RZ, 0xc0, !PT ;  /* 0x000000ff04047812 */ /* 0x010fc800078ec0ff */
[----:B------:R-:W-:-:S05]  /*122d0*/  F2FP.F16.E4M3.UNPACK_B R4, R4 ;  /* 0x00000004ff04723e */ /* 0x000fca00020006ff */
[----:B------:R-:W-:-:S05]  /*122e0*/  HADD2.F32 R4, -RZ, R4.H0_H0 ;  /* 0x20000004ff047230 */ /* 0x000fca0000004100 */
[----:B------:R-:W-:Y:S01]  /*122f0*/  FMUL R8, R4, UR18 ;  /* 0x0000001204087c20 */ /* 0x000fe20008400000 */
[----:B------:R-:W-:-:S04]  /*12300*/  @!P2 IMAD.MOV.U32 R4, RZ, RZ, R26 ;  /* 0x000000ffff04a224 */ /* 0x000fc800078e001a */
[----:B------:R-:W-:-:S04]  /*12310*/  @!P2 IMAD.WIDE.U32 R4, R24, 0x180, R4 ;  /* 0x000001801804a825 */ /* 0x000fc800078e0004 */
[----:B--2---:R-:W-:Y:S02]  /*12320*/  FFMA R8, R227, UR19, R8 ;  /* 0x00000013e3087c23 */ /* 0x004fe40008000008 */
[----:B------:R-:W2:Y:S01]  /*12330*/  LDL.LU R227, [R1+0x1c4] ;  /* 0x0001c40001e37983 */ /* 0x000ea20000300800 */
[----:B0-----:R-:W-:Y:S02]  /*12340*/  @!P2 IADD3 R4, P1, R4, R10, RZ ;  /* 0x0000000a0404a210 */ /* 0x001fe40007f3e0ff */
[----:B------:R-:W-:Y:S01]  /*12350*/  F2FP.SATFINITE.E4M3.F32.PACK_AB_MERGE_C R7, RZ, R8, RZ ;  /* 0x00000008ff07723e */ /* 0x000fe200048070ff */
[----:B------:R-:W4:Y:S01]  /*12360*/  LDL.LU R225, [R1+0x1c8] ;  /* 0x0001c80001e17983 */ /* 0x000f220000300800 */
[--C-:B------:R-:W-:Y:S02]  /*12370*/  @!P2 IADD3.X R5, R11, R5, R6.reuse, P1, !PT ;  /* 0x000000050b05a210 */ /* 0x100fe40000ffe406 */
[----:B------:R-:W-:Y:S01]  /*12380*/  PRMT R6, RZ, 0x7610, R6 ;  /* 0x00007610ff067816 */ /* 0x000fe20000000006 */
[----:B------:R-:W0:Y:S02]  /*12390*/  @!P3 LDC.64 R10, c[0x0][0x5c0] ;  /* 0x00017000ff0abb82 */ /* 0x000e240000000a00 */
[----:B------:R1:W-:Y:S04]  /*123a0*/  @!P2 STG.E.U8 desc[UR26][R4.64], R7 ;  /* 0x000000070400a986 */ /* 0x0003e8000c10111a */
[----:B------:R-:W3:Y:S01]  /*123b0*/  @!P3 LDG.E.U8 R6, desc[UR26][R2.64+0x1] ;  /* 0x0000011a0206b981 */ /* 0x000ee2000c1e1100 */
[----:B------:R-:W-:Y:S01]  /*123c0*/  IADD3 R37, P1, R37, 0x188, RZ ;  /* 0x0000018825257810 */ /* 0x000fe20007f3e0ff */
[----:B-1----:R-:W-:-:S02]  /*123d0*/  @!P3 IMAD.MOV.U32 R4, RZ, RZ, R26 ;  /* 0x000000ffff04b224 */ /* 0x002fc400078e001a */
[----:B------:R-:W-:Y:S02]  /*123e0*/  @!P3 IMAD.MOV.U32 R5, RZ, RZ, R34 ;  /* 0x000000ffff05b224 */ /* 0x000fe400078e0022 */
[----:B------:R-:W-:Y:S01]  /*123f0*/  IMAD.X R40, RZ, RZ, R41, P1 ;  /* 0x000000ffff287224 */ /* 0x000fe200008e0629 */
[----:B------:R-:W-:Y:S01]  /*12400*/  ISETP.GE.AND P1, PT, R36, 0x189, PT ;  /* 0x000001892400780c */ /* 0x000fe20003f26270 */
[----:B------:R-:W-:-:S03]  /*12410*/  @!P3 IMAD.WIDE.U32 R4, R24, 0x180, R4 ;  /* 0x000001801804b825 */ /* 0x000fc600078e0004 */
[----:B------:R-:W-:Y:S01]  /*12420*/  ISETP.LT.OR P2, PT, R35, 0x1, !P1 ;  /* 0x000000012300780c */ /* 0x000fe20004f41670 */
[----:B------:R-:W-:Y:S02]  /*12430*/  IMAD R40, R40, UR20, RZ ;  /* 0x0000001428287c24 */ /* 0x000fe4000f8e02ff */
[----:B------:R-:W-:-:S04]  /*12440*/  IMAD.WIDE.U32 R32, R37, UR20, R32 ;  /* 0x0000001425207c25 */ /* 0x000fc8000f8e0020 */
[----:B------:R-:W-:Y:S02]  /*12450*/  @!P3 IMAD R7, R25, 0x180, RZ ;  /* 0x000001801907b824 */ /* 0x000fe400078e02ff */
[----:B------:R-:W-:-:S04]  /*12460*/  IMAD R37, R37, UR21, R40 ;  /* 0x0000001525257c24 */ /* 0x000fc8000f8e0228 */
[----:B------:R-:W1:Y:S01]  /*12470*/  @!P2 LDC.64 R14, c[0x0][0x5c0] ;  /* 0x00017000ff0eab82 */ /* 0x000e620000000a00 */
[----:B---3--:R-:W-:-:S04]  /*12480*/  LOP3.LUT R6, R6, 0xff, RZ, 0xc0, !PT ;  /* 0x000000ff06067812 */ /* 0x008fc800078ec0ff */
[----:B------:R-:W-:-:S05]  /*12490*/  F2FP.F16.E4M3.UNPACK_B R6, R6 ;  /* 0x00000006ff06723e */ /* 0x000fca00020006ff */
[----:B------:R-:W-:-:S05]  /*124a0*/  HADD2.F32 R6, -RZ, R6.H0_H0 ;  /* 0x20000006ff067230 */ /* 0x000fca0000004100 */
[----:B------:R-:W-:-:S04]  /*124b0*/  FMUL R6, R6, UR18 ;  /* 0x0000001206067c20 */ /* 0x000fc80008400000 */
[----:B------:R-:W-:Y:S01]  /*124c0*/  FFMA R8, R226, UR19, R6 ;  /* 0x00000013e2087c23 */ /* 0x000fe20008000006 */
[----:B0-----:R-:W-:Y:S02]  /*124d0*/  @!P3 IADD3 R6, P5, R4, R10, RZ ;  /* 0x0000000a0406b210 */ /* 0x001fe40007fbe0ff */
[----:B------:R-:W-:Y:S02]  /*124e0*/  IADD3 R4, P4, R32, UR22, RZ ;  /* 0x0000001620047c10 */ /* 0x000fe4000ff9e0ff */
[----:B------:R-:W-:Y:S02]  /*124f0*/  @!P3 IADD3.X R7, R11, R5, R7, P5, !PT ;  /* 0x000000050b07b210 */ /* 0x000fe40002ffe407 */
[----:B------:R-:W-:Y:S02]  /*12500*/  F2FP.SATFINITE.E4M3.F32.PACK_AB_MERGE_C R11, RZ, R8, RZ ;  /* 0x00000008ff0b723e */ /* 0x000fe400048070ff */
[----:B------:R-:W-:Y:S02]  /*12510*/  PRMT R8, RZ, 0x7610, R8 ;  /* 0x00007610ff087816 */ /* 0x000fe40000000008 */
[----:B------:R-:W-:Y:S01]  /*12520*/  IADD3.X R5, R33, UR23, R37, P4, !PT ;  /* 0x0000001721057c10 */ /* 0x000fe2000a7fe425 */
[----:B------:R0:W-:Y:S04]  /*12530*/  @!P3 STG.E.U8 desc[UR26][R6.64+0x1], R11 ;  /* 0x0000010b0600b986 */ /* 0x0001e8000c10111a */
[----:B------:R-:W3:Y:S01]  /*12540*/  @!P2 LDG.E.U8 R8, desc[UR26][R4.64] ;  /* 0x0000001a0408a981 */ /* 0x000ee2000c1e1100 */
[----:B------:R-:W-:Y:S01]  /*12550*/  @!P2 IMAD R13, R25, 0x180, RZ ;  /* 0x00000180190da824 */ /* 0x000fe200078e02ff */
[----:B------:R-:W-:Y:S01]  /*12560*/  ISETP.LT.OR P3, PT, R35, 0x2, !P1 ;  /* 0x000000022300780c */ /* 0x000fe20004f61670 */
[----:B0-----:R-:W-:-:S02]  /*12570*/  @!P2 IMAD.MOV.U32 R6, RZ, RZ, R26 ;  /* 0x000000ffff06a224 */ /* 0x001fc400078e001a */
[----:B------:R-:W-:Y:S01]  /*12580*/  @!P2 IMAD.MOV.U32 R7, RZ, RZ, R34 ;  /* 0x000000ffff07a224 */ /* 0x000fe200078e0022 */
[----:B---3--:R-:W-:-:S04]  /*12590*/  LOP3.LUT R8, R8, 0xff, RZ, 0xc0, !PT ;  /* 0x000000ff08087812 */ /* 0x008fc800078ec0ff */
[----:B------:R-:W-:-:S05]  /*125a0*/  F2FP.F16.E4M3.UNPACK_B R8, R8 ;  /* 0x00000008ff08723e */ /* 0x000fca00020006ff */
[----:B------:R-:W-:Y:S02]  /*125b0*/  HADD2.F32 R10, -RZ, R8.H0_H0 ;  /* 0x20000008ff0a7230 */ /* 0x000fe40000004100 */
[----:B------:R-:W-:-:S04]  /*125c0*/  @!P2 IMAD.WIDE.U32 R8, R24, 0x180, R6 ;  /* 0x000001801808a825 */ /* 0x000fc800078e0006 */
[----:B------:R-:W-:Y:S01]  /*125d0*/  FMUL R10, R10, UR18 ;  /* 0x000000120a0a7c20 */ /* 0x000fe20008400000 */
[----:B------:R-:W-:Y:S01]  /*125e0*/  @!P2 IMAD.IADD R12, R9, 0x1, R13 ;  /* 0x00000001090ca824 */ /* 0x000fe200078e020d */
[----:B-1----:R-:W-:Y:S02]  /*125f0*/  @!P2 IADD3 R6, P4, P5, R8, UR11, R14 ;  /* 0x0000000b0806ac10 */ /* 0x002fe4000fd9e00e */
[----:B--2---:R-:W-:Y:S01]  /*12600*/  FFMA R10, R227, UR19, R10 ;  /* 0x00000013e30a7c23 */ /* 0x004fe2000800000a */
[----:B------:R-:W-:Y:S01]  /*12610*/  PRMT R8, RZ, 0x7610, R8 ;  /* 0x00007610ff087816 */ /* 0x000fe20000000008 */
[----:B------:R-:W-:Y:S01]  /*12620*/  @!P3 IMAD R13, R25, 0x180, RZ ;  /* 0x00000180190db824 */ /* 0x000fe200078e02ff */
[----:B------:R-:W-:Y:S01]  /*12630*/  @!P2 IADD3.X R7, R12, UR10, R15, P4, P5 ;  /* 0x0000000a0c07ac10 */ /* 0x000fe2000a7ea40f */
[----:B------:R-:W2:Y:S01]  /*12640*/  LDL.LU R227, [R1+0x1cc] ;  /* 0x0001cc0001e37983 */ /* 0x000ea20000300800 */
[----:B------:R-:W-:Y:S01]  /*12650*/  F2FP.SATFINITE.E4M3.F32.PACK_AB_MERGE_C R11, RZ, R10, RZ ;  /* 0x0000000aff0b723e */ /* 0x000fe200048070ff */
[----:B------:R-:W0:Y:S02]  /*12660*/  @!P3 LDC.64 R14, c[0x0][0x5c0] ;  /* 0x00017000ff0ebb82 */ /* 0x000e240000000a00 */
[----:B------:R-:W3:Y:S04]  /*12670*/  LDL.LU R226, [R1+0x1d0] ;  /* 0x0001d00001e27983 */ /* 0x000ee80000300800 */
[----:B------:R1:W-:Y:S04]  /*12680*/  @!P2 STG.E.U8 desc[UR26][R6.64], R11 ;  /* 0x0000000b0600a986 */ /* 0x0003e8000c10111a */
[----:B------:R-:W4:Y:S01]  /*12690*/  @!P3 LDG.E.U8 R8, desc[UR26][R4.64+0x1] ;  /* 0x0000011a0408b981 */ /* 0x000f22000c1e1100 */
[----:B------:R-:W-:Y:S01]  /*126a0*/  ISETP.LT.OR P2, PT, R35, 0x9, !P0 ;  /* 0x000000092300780c */ /* 0x000fe20004741670 */
[----:B-1----:R-:W-:-:S02]  /*126b0*/  @!P3 IMAD.MOV.U32 R6, RZ, RZ, R26 ;  /* 0x000000ffff06b224 */ /* 0x002fc400078e001a */
[----:B------:R-:W-:Y:S01]  /*126c0*/  @!P3 IMAD.MOV.U32 R7, RZ, RZ, R34 ;  /* 0x000000ffff07b224 */ /* 0x000fe200078e0022 */
[----:B----4-:R-:W-:-:S04]  /*126d0*/  LOP3.LUT R8, R8, 0xff, RZ, 0xc0, !PT ;  /* 0x000000ff08087812 */ /* 0x010fc800078ec0ff */
[----:B------:R-:W-:-:S05]  /*126e0*/  F2FP.F16.E4M3.UNPACK_B R8, R8 ;  /* 0x00000008ff08723e */ /* 0x000fca00020006ff */
[----:B------:R-:W-:Y:S02]  /*126f0*/  HADD2.F32 R10, -RZ, R8.H0_H0 ;  /* 0x20000008ff0a7230 */ /* 0x000fe40000004100 */
[----:B------:R-:W-:-:S04]  /*12700*/  @!P3 IMAD.WIDE.U32 R8, R24, 0x180, R6 ;  /* 0x000001801808b825 */ /* 0x000fc800078e0006 */
[----:B------:R-:W-:Y:S01]  /*12710*/  FMUL R10, R10, UR18 ;  /* 0x000000120a0a7c20 */ /* 0x000fe20008400000 */
[----:B------:R-:W-:Y:S01]  /*12720*/  @!P3 IMAD.IADD R6, R9, 0x1, R13 ;  /* 0x000000010906b824 */ /* 0x000fe200078e020d */
[----:B0-----:R-:W-:Y:S01]  /*12730*/  @!P3 IADD3 R8, P4, P5, R8, UR11, R14 ;  /* 0x0000000b0808bc10 */ /* 0x001fe2000fd9e00e */
[----:B------:R-:W0:Y:S01]  /*12740*/  @!P2 LDC.64 R12, c[0x0][0x5c0] ;  /* 0x00017000ff0cab82 */ /* 0x000e220000000a00 */
[----:B------:R-:W-:Y:S02]  /*12750*/  FFMA R10, R225, UR19, R10 ;  /* 0x00000013e10a7c23 */ /* 0x000fe4000800000a */
[----:B------:R-:W-:Y:S02]  /*12760*/  @!P3 IADD3.X R9, R6, UR10, R15, P4, P5 ;  /* 0x0000000a0609bc10 */ /* 0x000fe4000a7ea40f */
[----:B------:R-:W-:Y:S02]  /*12770*/  PRMT R6, RZ, 0x7610, R6 ;  /* 0x00007610ff067816 */ /* 0x000fe40000000006 */
[----:B------:R-:W-:-:S05]  /*12780*/  F2FP.SATFINITE.E4M3.F32.PACK_AB_MERGE_C R11, RZ, R10, RZ ;  /* 0x0000000aff0b723e */ /* 0x000fca00048070ff */
        /* <DEDUP_REMOVED lines=21> */
[----:B------:R-:W-:Y:S01]  /*128e0*/  ISETP.LT.OR P2, PT, R35, 0x9, !P1 ;  /* 0x000000092300780c */ /* 0x000fe20004f41670 */
[----:B-1----:R-:W-:-:S02]  /*128f0*/  @!P3 IMAD.MOV.U32 R6, RZ, RZ, R26 ;  /* 0x000000ffff06b224 */ /* 0x002fc400078e001a */
[----:B------:R-:W-:-:S10]  /*12900*/  @!P3 IMAD.MOV.U32 R7, RZ, RZ, R34 ;  /* 0x000000ffff07b224 */ /* 0x000fd400078e0022 */
[----:B------:R-:W1:Y:S01]  /*12910*/  @!P2 LDC.64 R14, c[0x0][0x5c0] ;  /* 0x00017000ff0eab82 */ /* 0x000e620000000a00 */
[----:B---3--:R-:W-:-:S04]  /*12920*/  LOP3.LUT R8, R8, 0xff, RZ, 0xc0, !PT ;  /* 0x000000ff08087812 */ /* 0x008fc800078ec0ff */
[----:B------:R-:W-:-:S05]  /*12930*/  F2FP.F16.E4M3.UNPACK_B R8, R8 ;  /* 0x00000008ff08723e */ /* 0x000fca00020006ff */
[----:B------:R-:W-:-:S05]  /*12940*/  HADD2.F32 R8, -RZ, R8.H0_H0 ;  /* 0x20000008ff087230 */ /* 0x000fca0000004100 */
[----:B------:R-:W-:Y:S01]  /*12950*/  FMUL R10, R8, UR18 ;  /* 0x00000012080a7c20 */ /* 0x000fe20008400000 */
[----:B------:R-:W-:-:S04]  /*12960*/  @!P3 IMAD.WIDE.U32 R8, R24, 0x180, R6 ;  /* 0x000001801808b825 */ /* 0x000fc800078e0006 */
[----:B------:R-:W-:Y:S01]  /*12970*/  FFMA R10, R226, UR19, R10 ;  /* 0x00000013e20a7c23 */ /* 0x000fe2000800000a */
[----:B------:R-:W-:Y:S01]  /*12980*/  @!P3 IMAD R7, R25, 0x180, RZ ;  /* 0x000001801907b824 */ /* 0x000fe200078e02ff */
[----:B0-----:R-:W-:Y:S02]  /*12990*/  @!P3 IADD3 R6, P4, R8, R12, RZ ;  /* 0x0000000c0806b210 */ /* 0x001fe40007f9e0ff */
[----:B------:R-:W-:Y:S02]  /*129a0*/  PRMT R8, RZ, 0x7610, R8 ;  /* 0x00007610ff087816 */ /* 0x000fe40000000008 */
[----:B------:R-:W-:Y:S02]  /*129b0*/  @!P3 IADD3.X R7, R13, R9, R7, P4, !PT ;  /* 0x000000090d07b210 */ /* 0x000fe400027fe407 */
[----:B------:R-:W-:-:S05]  /*129c0*/  F2FP.SATFINITE.E4M3.F32.PACK_AB_MERGE_C R11, RZ, R10, RZ ;  /* 0x0000000aff0b723e */ /* 0x000fca00048070ff */
[----:B------:R0:W-:Y:S04]  /*129d0*/  @!P3 STG.E.U8 desc[UR26][R6.64+0x9], R11 ;  /* 0x0000090b0600b986 */ /* 0x0001e8000c10111a */
[----:B------:R-:W3:Y:S01]  /*129e0*/  @!P2 LDG.E.U8 R8, desc[UR26][R4.64+0x8] ;  /* 0x0000081a0408a981 */ /* 0x000ee2000c1e1100 */
[----:B------:R-:W-:Y:S02]  /*129f0*/  @!P2 IMAD R13, R25, 0x180, RZ ;  /* 0x00000180190da824 */ /* 0x000fe400078e02ff */
[----:B0-----:R-:W-:Y:S02]  /*12a00*/  @!P2 IMAD.MOV.U32 R6, RZ, RZ, R26 ;  /* 0x000000ffff06a224 */ /* 0x001fe400078e001a */
[----:B------:R-:W-:Y:S01]  /*12a10*/  @!P2 IMAD.MOV.U32 R7, RZ, RZ, R34 ;  /* 0x000000ffff07a224 */ /* 0x000fe200078e0022 */
[----:B------:R-:W-:-:S02]  /*12a20*/  ISETP.LT.OR P3, PT, R35, 0xa, !P1 ;  /* 0x0000000a2300780c */ /* 0x000fc40004f61670 */
[----:B---3--:R-:W-:-:S04]  /*12a30*/  LOP3.LUT R8, R8, 0xff, RZ, 0xc0, !PT ;  /* 0x000000ff08087812 */ /* 0x008fc800078ec0ff */
[----:B------:R-:W-:-:S05]  /*12a40*/  F2FP.F16.E4M3.UNPACK_B R8, R8 ;  /* 0x00000008ff08723e */ /* 0x000fca00020006ff */
[----:B------:R-:W-:Y:S02]  /*12a50*/  HADD2.F32 R10, -RZ, R8.H0_H0 ;  /* 0x20000008ff0a7230 */ /* 0x000fe40000004100 */
[----:B------:R-:W-:-:S04]  /*12a60*/  @!P2 IMAD.WIDE.U32 R8, R24, 0x180, R6 ;  /* 0x000001801808a825 */ /* 0x000fc800078e0006 */
[----:B------:R-:W-:Y:S01]  /*12a70*/  FMUL R10, R10, UR18 ;  /* 0x000000120a0a7c20 */ /* 0x000fe20008400000 */
[----:B------:R-:W-:Y:S01]  /*12a80*/  @!P2 IMAD.IADD R6, R9, 0x1, R13 ;  /* 0x000000010906a824 */ /* 0x000fe200078e020d */
[----:B-1----:R-:W-:Y:S02]  /*12a90*/  @!P2 IADD3 R8, P4, P5, R8, UR11, R14 ;  /* 0x0000000b0808ac10 */ /* 0x002fe4000fd9e00e */
[----:B--2---:R-:W-:Y:S02]  /*12aa0*/  FFMA R10, R227, UR19, R10 ;  /* 0x00000013e30a7c23 */ /* 0x004fe4000800000a */
[----:B------:R-:W-:Y:S01]  /*12ab0*/  @!P2 IADD3.X R9, R6, UR10, R15, P4, P5 ;  /* 0x0000000a0609ac10 */ /* 0x000fe2000a7ea40f */
[----:B------:R-:W-:Y:S01]  /*12ac0*/  @!P3 IMAD.MOV.U32 R7, RZ, RZ, R34 ;  /* 0x000000ffff07b224 */ /* 0x000fe200078e0022 */
[----:B------:R-:W-:Y:S01]  /*12ad0*/  PRMT R6, RZ, 0x7610, R6 ;  /* 0x00007610ff067816 */ /* 0x000fe20000000006 */
[----:B------:R-:W0:Y:S01]  /*12ae0*/  @!P3 LDC.64 R14, c[0x0][0x5c0] ;  /* 0x00017000ff0ebb82 */ /* 0x000e220000000a00 */
[----:B------:R-:W-:Y:S01]  /*12af0*/  F2FP.SATFINITE.E4M3.F32.PACK_AB_MERGE_C R11, RZ, R10, RZ ;  /* 0x0000000aff0b723e */ /* 0x000fe200048070ff */
[----:B------:R-:W-:Y:S01]  /*12b00*/  @!P3 IMAD R13, R25, 0x180, RZ ;  /* 0x00000180190db824 */ /* 0x000fe200078e02ff */
[----:B------:R-:W2:Y:S04]  /*12b10*/  LDL.LU R227, [R1+0x1dc] ;  /* 0x0001dc0001e37983 */ /* 0x000ea80000300800 */
[----:B------:R1:W-:Y:S04]  /*12b20*/  @!P2 STG.E.U8 desc[UR26][R8.64+0x8], R11 ;  /* 0x0000080b0800a986 */ /* 0x0003e8000c10111a */
[----:B------:R-:W3:Y:S01]  /*12b30*/  @!P3 LDG.E.U8 R6, desc[UR26][R4.64+0x9] ;  /* 0x0000091a0406b981 */ /* 0x000ee2000c1e1100 */
[----:B------:R-:W-:-:S03]  /*12b40*/  ISETP.LT.OR P2, PT, R35, 0x11, !P0 ;  /* 0x000000112300780c */ /* 0x000fc60004741670 */
[----:B------:R-:W2:Y:S01]  /*12b50*/  LDL.LU R226, [R1+0x1e0] ;  /* 0x0001e00001e27983 */ /* 0x000ea20000300800 */
[----:B---3--:R-:W-:-:S04]  /*12b60*/  LOP3.LUT R6, R6, 0xff, RZ, 0xc0, !PT ;  /* 0x000000ff06067812 */ /* 0x008fc800078ec0ff */
[----:B------:R-:W-:-:S05]  /*12b70*/  F2FP.F16.E4M3.UNPACK_B R6, R6 ;  /* 0x00000006ff06723e */ /* 0x000fca00020006ff */
[----:B------:R-:W-:Y:S02]  /*12b80*/  HADD2.F32 R10, -RZ, R6.H0_H0 ;  /* 0x20000006ff0a7230 */ /* 0x000fe40000004100 */
[----:B------:R-:W-:-:S03]  /*12b90*/  @!P3 IMAD.MOV.U32 R6, RZ, RZ, R26 ;  /* 0x000000ffff06b224 */ /* 0x000fc600078e001a */
[----:B------:R-:W-:Y:S01]  /*12ba0*/  FMUL R10, R10, UR18 ;  /* 0x000000120a0a7c20 */ /* 0x000fe20008400000 */
[----:B------:R-:W-:-:S04]  /*12bb0*/  @!P3 IMAD.WIDE.U32 R6, R24, 0x180, R6 ;  /* 0x000001801806b825 */ /* 0x000fc800078e0006 */
[----:B----4-:R-:W-:Y:S01]  /*12bc0*/  FFMA R10, R225, UR19, R10 ;  /* 0x00000013e10a7c23 */ /* 0x010fe2000800000a */
[----:B-1----:R-:W-:Y:S01]  /*12bd0*/  @!P3 IMAD.IADD R8, R7, 0x1, R13 ;  /* 0x000000010708b824 */ /* 0x002fe200078e020d */
[----:B0-----:R-:W-:Y:S01]  /*12be0*/  @!P3 IADD3 R6, P4, P5, R6, UR11, R14 ;  /* 0x0000000b0606bc10 */ /* 0x001fe2000fd9e00e */
[----:B------:R-:W0:Y:S02]  /*12bf0*/  @!P2 LDC.64 R12, c[0x0][0x5c0] ;  /* 0x00017000ff0cab82 */ /* 0x000e240000000a00 */
[----:B------:R-:W-:Y:S02]  /*12c00*/  F2FP.SATFINITE.E4M3.F32.PACK_AB_MERGE_C R11, RZ, R10, RZ ;  /* 0x0000000aff0b723e */ /* 0x000fe400048070ff */
[----:B------:R-:W-:Y:S02]  /*12c10*/  @!P3 IADD3.X R7, R8, UR10, R15, P4, P5 ;  /* 0x0000000a0807bc10 */ /* 0x000fe4000a7ea40f */
[----:B------:R-:W-:-:S03]  /*12c20*/  PRMT R8, RZ, 0x7610, R8 ;  /* 0x00007610ff087816 */ /* 0x000fc60000000008 */
[----:B------:R1:W-:Y:S04]  /*12c30*/  @!P3 STG.E.U8 desc[UR26][R6.64+0x9], R11 ;  /* 0x0000090b0600b986 */ /* 0x0003e8000c10111a */
[----:B------:R-:W3:Y:S01]  /*12c40*/  @!P2 LDG.E.U8 R8, desc[UR26][R2.64+0x10] ;  /* 0x0000101a0208a981 */ /* 0x000ee2000c1e1100 */
[----:B------:R-:W-:Y:S01]  /*12c50*/  ISETP.LT.OR P3, PT, R35, 0x12, !P0 ;  /* 0x000000122300780c */ /* 0x000fe20004761670 */
[----:B-1----:R-:W-:Y:S02]  /*12c60*/  @!P2 IMAD.MOV.U32 R6, RZ, RZ, R26 ;  /* 0x000000ffff06a224 */ /* 0x002fe400078e001a */
[----:B------:R-:W-:Y:S01]  /*12c70*/  @!P2 IMAD.MOV.U32 R7, RZ, RZ, R34 ;  /* 0x000000ffff07a224 */ /* 0x000fe200078e0022 */
[----:B---3--:R-:W-:-:S04]  /*12c80*/  LOP3.LUT R8, R8, 0xff, RZ, 0xc0, !PT ;  /* 0x000000ff08087812 */ /* 0x008fc800078ec0ff */
[----:B------:R-:W-:-:S05]  /*12c90*/  F2FP.F16.E4M3.UNPACK_B R8, R8 ;  /* 0x00000008ff08723e */ /* 0x000fca00020006ff */
[----:B------:R-:W-:-:S05]  /*12ca0*/  HADD2.F32 R8, -RZ, R8.H0_H0 ;  /* 0x20000008ff087230 */ /* 0x000fca0000004100 */
[----:B------:R-:W-:Y:S01]  /*12cb0*/  FMUL R10, R8, UR18 ;  /* 0x00000012080a7c20 */ /* 0x000fe20008400000 */
[----:B------:R-:W-:-:S04]  /*12cc0*/  @!P2 IMAD.WIDE.U32 R8, R24, 0x180, R6 ;  /* 0x000001801808a825 */ /* 0x000fc800078e0006 */
[----:B--2---:R-:W-:Y:S01]  /*12cd0*/  FFMA R10, R227, UR19, R10 ;  /* 0x00000013e30a7c23 */ /* 0x004fe2000800000a */
[----:B------:R-:W-:Y:S01]  /*12ce0*/  @!P2 IMAD R7, R25, 0x180, RZ ;  /* 0x000001801907a824 */ /* 0x000fe200078e02ff */
[----:B0-----:R-:W-:Y:S01]  /*12cf0*/  @!P2 IADD3 R6, P4, R8, R12, RZ ;  /* 0x0000000c0806a210 */ /* 0x001fe20007f9e0ff */
[----:B------:R-:W2:Y:S01]  /*12d00*/  LDL.LU R227, [R1+0x1e4] ;  /* 0x0001e40001e37983 */ /* 0x000ea20000300800 */
[----:B------:R-:W-:Y:S02]  /*12d10*/  PRMT R8, RZ, 0x7610, R8 ;  /* 0x00007610ff087816 */ /* 0x000fe40000000008 */
[----:B------:R-:W-:Y:S01]  /*12d20*/  @!P2 IADD3.X R7, R13, R9, R7, P4, !PT ;  /* 0x000000090d07a210 */ /* 0x000fe200027fe407 */
[----:B------:R-:W3:Y:S01]  /*12d30*/  LDL.LU R225, [R1+0x1e8] ;  /* 0x0001e80001e17983 */ /* 0x000ee20000300800 */
[----:B------:R-:W-:Y:S01]  /*12d40*/  F2FP.SATFINITE.E4M3.F32.PACK_AB_MERGE_C R11, RZ, R10, RZ ;  /* 0x0000000aff0b723e */ /* 0x000fe200048070ff */
[----:B------:R-:W0:Y:S04]  /*12d50*/  @!P3 LDC.64 R12, c[0x0][0x5c0] ;  /* 0x00017000ff0cbb82 */ /* 0x000e280000000a00 */
[----:B------:R1:W-:Y:S04]  /*12d60*/  @!P2 STG.E.U8 desc[UR26][R6.64+0x10], R11 ;  /* 0x0000100b0600a986 */ /* 0x0003e8000c10111a */
[----:B------:R-:W4:Y:S01]  /*12d70*/  @!P3 LDG.E.U8 R8, desc[UR26][R2.64+0x11] ;  /* 0x0000111a0208b981 */ /* 0x000f22000c1e1100 */
[----:B------:R-:W-:Y:S01]  /*12d80*/  ISETP.LT.OR P2, PT, R35, 0x11, !P1 ;  /* 0x000000112300780c */ /* 0x000fe20004f41670 */
[----:B-1----:R-:W-:-:S02]  /*12d90*/  @!P3 IMAD.MOV.U32 R6, RZ, RZ, R26 ;  /* 0x000000ffff06b224 */ /* 0x002fc400078e001a */
[----:B------:R-:W-:-:S10]  /*12da0*/  @!P3 IMAD.MOV.U32 R7, RZ, RZ, R34 ;  /* 0x000000ffff07b224 */ /* 0x000fd400078e0022 */
[----:B------:R-:W1:Y:S01]  /*12db0*/  @!P2 LDC.64 R14, c[0x0][0x5c0] ;  /* 0x00017000ff0eab82 */ /* 0x000e620000000a00 */
[----:B----4-:R-:W-:-:S04]  /*12dc0*/  LOP3.LUT R8, R8, 0xff, RZ, 0xc0, !PT ;  /* 0x000000ff08087812 */ /* 0x010fc800078ec0ff */
        /* <DEDUP_REMOVED lines=11> */
[----:B------:R-:W4:Y:S01]  /*12e80*/  @!P2 LDG.E.U8 R8, desc[UR26][R4.64+0x10] ;  /* 0x0000101a0408a981 */ /* 0x000f22000c1e1100 */
[----:B------:R-:W-:Y:S02]  /*12e90*/  @!P2 IMAD R13, R25, 0x180, RZ ;  /* 0x00000180190da824 */ /* 0x000fe400078e02ff */
[----:B0-----:R-:W-:Y:S02]  /*12ea0*/  @!P2 IMAD.MOV.U32 R6, RZ, RZ, R26 ;  /* 0x000000ffff06a224 */ /* 0x001fe400078e001a */
[----:B------:R-:W-:Y:S01]  /*12eb0*/  @!P2 IMAD.MOV.U32 R7, RZ, RZ, R34 ;  /* 0x000000ffff07a224 */ /* 0x000fe200078e0022 */
[----:B------:R-:W-:-:S02]  /*12ec0*/  ISETP.LT.OR P3, PT, R35, 0x12, !P1 ;  /* 0x000000122300780c */ /* 0x000fc40004f61670 */
[----:B----4-:R-:W-:-:S04]  /*12ed0*/  LOP3.LUT R8, R8, 0xff, RZ, 0xc0, !PT ;  /* 0x000000ff08087812 */ /* 0x010fc800078ec0ff */
        /* <DEDUP_REMOVED lines=15> */
[----:B------:R-:W4:Y:S01]  /*12fd0*/  @!P3 LDG.E.U8 R6, desc[UR26][R4.64+0x11] ;  /* 0x0000111a0406b981 */ /* 0x000f22000c1e1100 */
[----:B------:R-:W-:-:S03]  /*12fe0*/  ISETP.LT.OR P2, PT, R35, 0x19, !P0 ;  /* 0x000000192300780c */ /* 0x000fc60004741670 */
[----:B------:R-:W2:Y:S01]  /*12ff0*/  LDL.LU R226, [R1+0x1f0] ;  /* 0x0001f00001e27983 */ /* 0x000ea20000300800 */
[----:B----4-:R-:W-:-:S04]  /*13000*/  LOP3.LUT R6, R6, 0xff, RZ, 0xc0, !PT ;  /* 0x000000ff06067812 */ /* 0x010fc800078ec0ff */
[----:B------:R-:W-:-:S05]  /*13010*/  F2FP.F16.E4M3.UNPACK_B R6, R6 ;  /* 0x00000006ff06723e */ /* 0x000fca00020006ff */
[----:B------:R-:W-:Y:S02]  /*13020*/  HADD2.F32 R10, -RZ, R6.H0_H0 ;  /* 0x20000006ff0a7230 */ /* 0x000fe40000004100 */
[----:B------:R-:W-:-:S03]  /*13030*/  @!P3 IMAD.MOV.U32 R6, RZ, RZ, R26 ;  /* 0x000000ffff06b224 */ /* 0x000fc600078e001a */
[----:B------:R-:W-:Y:S01]  /*13040*/  FMUL R10, R10, UR18 ;  /* 0x000000120a0a7c20 */ /* 0x000fe20008400000 */
[----:B------:R-:W-:-:S04]  /*13050*/  @!P3 IMAD.WIDE.U32 R6, R24, 0x180, R6 ;  /* 0x000001801806b825 */ /* 0x000fc800078e0006 */
[----:B---3--:R-:W-:Y:S01]  /*13060*/  FFMA R10, R225, UR19, R10 ;  /* 0x00000013e10a7c23 */ /* 0x008fe2000800000a */
        /* <DEDUP_REMOVED lines=613> */
[----:B------:R-:W-:Y:S02]  /*156c0*/  @!P2 IADD3.X R7, R13, R9, R7, P3, !PT ;  /* 0x000000090d07a210 */ /* 0x000fe40001ffe407 */
[----:B------:R-:W-:Y:S01]  /*156d0*/  F2FP.SATFINITE.E4M3.F32.PACK_AB_MERGE_C R11, RZ, R10, RZ ;  /* 0x0000000aff0b723e */ /* 0x000fe200048070ff */
[----:B------:R-:W0:Y:S04]  /*156e0*/  @!P0 LDC.64 R12, c[0x0][0x5c0] ;  /* 0x00017000ff0c8b82 */ /* 0x000e280000000a00 */
[----:B------:R1:W-:Y:S04]  /*156f0*/  @!P2 STG.E.U8 desc[UR26][R6.64+0x58], R11 ;  /* 0x0000580b0600a986 */ /* 0x0003e8000c10111a */
[----:B------:R3:W4:Y:S01]  /*15700*/  @!P0 LDG.E.U8 R8, desc[UR26][R2.64+0x59] ;  /* 0x0000591a02088981 */ /* 0x000722000c1e1100 */
[----:B------:R-:W-:Y:S01]  /*15710*/  ISETP.LT.OR P2, PT, R35, 0x59, !P1 ;  /* 0x000000592300780c */ /* 0x000fe20004f41670 */
[----:B---3--:R-:W-:-:S02]  /*15720*/  @!P0 IMAD.MOV.U32 R2, RZ, RZ, R26 ;  /* 0x000000ffff028224 */ /* 0x008fc400078e001a */
[----:B------:R-:W-:Y:S02]  /*15730*/  @!P0 IMAD.MOV.U32 R3, RZ, RZ, R34 ;  /* 0x000000ffff038224 */ /* 0x000fe400078e0022 */
[----:B-1----:R-:W-:Y:S01]  /*15740*/  @!P0 IMAD R6, R25, 0x180, RZ ;  /* 0x0000018019068824 */ /* 0x002fe200078e02ff */
[----:B----4-:R-:W-:-:S04]  /*15750*/  LOP3.LUT R8, R8, 0xff, RZ, 0xc0, !PT ;  /* 0x000000ff08087812 */ /* 0x010fc800078ec0ff */
[----:B------:R-:W-:-:S05]  /*15760*/  F2FP.F16.E4M3.UNPACK_B R8, R8 ;  /* 0x00000008ff08723e */ /* 0x000fca00020006ff */
[----:B------:R-:W-:-:S05]  /*15770*/  HADD2.F32 R8, -RZ, R8.H0_H0 ;  /* 0x20000008ff087230 */ /* 0x000fca0000004100 */
[----:B------:R-:W-:Y:S01]  /*15780*/  FMUL R10, R8, UR18 ;  /* 0x00000012080a7c20 */ /* 0x000fe20008400000 */
[----:B------:R-:W-:-:S04]  /*15790*/  @!P0 IMAD.WIDE.U32 R8, R24, 0x180, R2 ;  /* 0x0000018018088825 */ /* 0x000fc800078e0002 */
[----:B------:R-:W-:Y:S01]  /*157a0*/  FFMA R10, R226, UR19, R10 ;  /* 0x00000013e20a7c23 */ /* 0x000fe2000800000a */
[----:B0-----:R-:W-:-:S04]  /*157b0*/  @!P0 IADD3 R2, P3, R8, R12, RZ ;  /* 0x0000000c08028210 */ /* 0x001fc80007f7e0ff */
[--C-:B------:R-:W-:Y:S02]  /*157c0*/  @!P0 IADD3.X R3, R13, R9, R6.reuse, P3, !PT ;  /* 0x000000090d038210 */ /* 0x100fe40001ffe406 */
[----:B------:R-:W-:Y:S01]  /*157d0*/  F2FP.SATFINITE.E4M3.F32.PACK_AB_MERGE_C R9, RZ, R10, RZ ;  /* 0x0000000aff09723e */ /* 0x000fe200048070ff */
[----:B------:R-:W0:Y:S01]  /*157e0*/  @!P2 LDC.64 R12, c[0x0][0x5c0] ;  /* 0x00017000ff0cab82 */ /* 0x000e220000000a00 */
[----:B------:R-:W-:-:S03]  /*157f0*/  PRMT R6, RZ, 0x7610, R6 ;  /* 0x00007610ff067816 */ /* 0x000fc60000000006 */
[----:B------:R1:W-:Y:S04]  /*15800*/  @!P0 STG.E.U8 desc[UR26][R2.64+0x59], R9 ;  /* 0x0000590902008986 */ /* 0x0003e8000c10111a */
[----:B------:R-:W3:Y:S01]  /*15810*/  @!P2 LDG.E.U8 R6, desc[UR26][R4.64+0x58] ;  /* 0x0000581a0406a981 */ /* 0x000ee2000c1e1100 */
[----:B------:R-:W-:Y:S02]  /*15820*/  @!P2 IMAD R11, R25, 0x180, RZ ;  /* 0x00000180190ba824 */ /* 0x000fe400078e02ff */
[----:B-1----:R-:W-:Y:S02]  /*15830*/  @!P2 IMAD.MOV.U32 R2, RZ, RZ, R26 ;  /* 0x000000ffff02a224 */ /* 0x002fe400078e001a */
[----:B------:R-:W-:Y:S01]  /*15840*/  @!P2 IMAD.MOV.U32 R3, RZ, RZ, R34 ;  /* 0x000000ffff03a224 */ /* 0x000fe200078e0022 */
[----:B------:R-:W-:Y:S01]  /*15850*/  ISETP.LT.OR P1, PT, R35, 0x5a, !P1 ;  /* 0x0000005a2300780c */ /* 0x000fe20004f21670 */
[----:B------:R-:W-:Y:S01]  /*15860*/  BSSY B1, `(.L_x_33) ;  /* 0x000000f000017945 */ /* 0x000fe20003800000 */
[----:B---3--:R-:W-:-:S04]  /*15870*/  LOP3.LUT R6, R6, 0xff, RZ, 0xc0, !PT ;  /* 0x000000ff06067812 */ /* 0x008fc800078ec0ff */
[----:B------:R-:W-:-:S05]  /*15880*/  F2FP.F16.E4M3.UNPACK_B R6, R6 ;  /* 0x00000006ff06723e */ /* 0x000fca00020006ff */
[----:B------:R-:W-:Y:S02]  /*15890*/  HADD2.F32 R8, -RZ, R6.H0_H0 ;  /* 0x20000006ff087230 */ /* 0x000fe40000004100 */
[----:B------:R-:W-:-:S04]  /*158a0*/  @!P2 IMAD.WIDE.U32 R6, R24, 0x180, R2 ;  /* 0x000001801806a825 */ /* 0x000fc800078e0002 */
[----:B------:R-:W-:Y:S01]  /*158b0*/  FMUL R8, R8, UR18 ;  /* 0x0000001208087c20 */ /* 0x000fe20008400000 */
[----:B------:R-:W-:Y:S01]  /*158c0*/  @!P2 IMAD.IADD R10, R7, 0x1, R11 ;  /* 0x00000001070aa824 */ /* 0x000fe200078e020b */
[----:B0-----:R-:W-:Y:S02]  /*158d0*/  @!P2 IADD3 R6, P0, P3, R6, UR11, R12 ;  /* 0x0000000b0606ac10 */ /* 0x001fe4000fb1e00c */
[----:B--2---:R-:W-:Y:S02]  /*158e0*/  FFMA R8, R227, UR19, R8 ;  /* 0x00000013e3087c23 */ /* 0x004fe40008000008 */
[----:B------:R-:W-:-:S03]  /*158f0*/  @!P2 IADD3.X R7, R10, UR10, R13, P0, P3 ;  /* 0x0000000a0a07ac10 */ /* 0x000fc600087e640d */
[----:B------:R-:W-:-:S05]  /*15900*/  F2FP.SATFINITE.E4M3.F32.PACK_AB_MERGE_C R3, RZ, R8, RZ ;  /* 0x00000008ff03723e */ /* 0x000fca00048070ff */
[----:B------:R0:W-:Y:S01]  /*15910*/  @!P2 STG.E.U8 desc[UR26][R6.64+0x58], R3 ;  /* 0x000058030600a986 */ /* 0x0001e2000c10111a */
[----:B------:R-:W-:Y:S01]  /*15920*/  PRMT R2, RZ, 0x7610, R2 ;  /* 0x00007610ff027816 */ /* 0x000fe20000000002 */
[----:B------:R-:W-:Y:S06]  /*15930*/  @P1 BRA `(.L_x_34) ;  /* 0x0000000000041947 */ /* 0x000fec0003800000 */
[----:B------:R1:W5:Y:S02]  /*15940*/  LDG.E.U8 R2, desc[UR26][R4.64+0x59] ;  /* 0x0000591a04027981 */ /* 0x000364000c1e1100 */
.L_x_34:
[----:B------:R-:W-:Y:S05]  /*15950*/  BSYNC B1 ;  /* 0x0000000000017941 */ /* 0x000fea0003800000 */
.L_x_33:
[----:B------:R-:W-:Y:S05]  /*15960*/  @P1 BRA `(.L_x_35) ;  /* 0x0000009400441947 */ /* 0x000fea0003800000 */
[----:B-1----:R-:W2:Y:S01]  /*15970*/  LDL.LU R4, [R1+0x278] ;  /* 0x0002780001047983 */ /* 0x002ea20000300800 */
[----:B-----5:R-:W-:Y:S01]  /*15980*/  LOP3.LUT R2, R2, 0xff, RZ, 0xc0, !PT ;  /* 0x000000ff02027812 */ /* 0x020fe200078ec0ff */
[----:B------:R-:W-:Y:S01]  /*15990*/  IMAD.MOV.U32 R27, RZ, RZ, R34 ;  /* 0x000000ffff1b7224 */ /* 0x000fe200078e0022 */
[----:B------:R-:W-:Y:S01]  /*159a0*/  ULDC.64 UR20, c[0x0][0x5c0] ;  /* 0x0001700000147ab9 */ /* 0x000fe20000000a00 */
[----:B------:R-:W-:Y:S01]  /*159b0*/  IMAD R25, R25, 0x180, RZ ;  /* 0x0000018019197824 */ /* 0x000fe200078e02ff */
[----:B------:R-:W-:Y:S01]  /*159c0*/  F2FP.F16.E4M3.UNPACK_B R2, R2 ;  /* 0x00000002ff02723e */ /* 0x000fe200020006ff */
[----:B------:R-:W-:-:S04]  /*159d0*/  IMAD.WIDE.U32 R26, R24, 0x180, R26 ;  /* 0x00000180181a7825 */ /* 0x000fc800078e001a */
[----:B------:R-:W-:Y:S02]  /*159e0*/  HADD2.F32 R2, -RZ, R2.H0_H0 ;  /* 0x20000002ff027230 */ /* 0x000fe40000004100 */
[----:B0-----:R-:W-:Y:S02]  /*159f0*/  IMAD.U32 R3, RZ, RZ, UR20 ;  /* 0x00000014ff037e24 */ /* 0x001fe4000f8e00ff */
[----:B------:R-:W-:Y:S02]  /*15a00*/  IMAD.IADD R25, R27, 0x1, R25 ;  /* 0x000000011b197824 */ /* 0x000fe400078e0219 */
[----:B------:R-:W-:Y:S01]  /*15a10*/  FMUL R2, R2, UR18 ;  /* 0x0000001202027c20 */ /* 0x000fe20008400000 */
[----:B------:R-:W-:-:S03]  /*15a20*/  IADD3 R26, P0, P1, R26, UR11, R3 ;  /* 0x0000000b1a1a7c10 */ /* 0x000fc6000f91e003 */
[----:B--2---:R-:W-:Y:S01]  /*15a30*/  FFMA R2, R4, UR19, R2 ;  /* 0x0000001304027c23 */ /* 0x004fe20008000002 */
[----:B------:R-:W-:-:S04]  /*15a40*/  IMAD.U32 R4, RZ, RZ, UR21 ;  /* 0x00000015ff047e24 */ /* 0x000fc8000f8e00ff */
[----:B------:R-:W-:Y:S02]  /*15a50*/  F2FP.SATFINITE.E4M3.F32.PACK_AB_MERGE_C R3, RZ, R2, RZ ;  /* 0x00000002ff03723e */ /* 0x000fe400048070ff */
[----:B------:R-:W-:-:S05]  /*15a60*/  IADD3.X R27, R25, UR10, R4, P0, P1 ;  /* 0x0000000a191b7c10 */ /* 0x000fca00087e2404 */
[----:B------:R2:W-:Y:S01]  /*15a70*/  STG.E.U8 desc[UR26][R26.64+0x59], R3 ;  /* 0x000059031a007986 */ /* 0x0005e2000c10111a */
[----:B------:R-:W-:Y:S05]  /*15a80*/  BRA `(.L_x_35) ;  /* 0x0000009000fc7947 */ /* 0x000fea0003800000 */
.L_x_32:
[----:B------:R-:W-:Y:S01]  /*15a90*/  ISETP.GE.AND P2, PT, R36, 0x9, PT ;  /* 0x000000092400780c */ /* 0x000fe20003f46270 */
[----:B------:R-:W2:Y:S01]  /*15aa0*/  LDL.LU R227, [R1] ;  /* 0x0000000001e37983 */ /* 0x000ea20000300800 */
[----:B------:R-:W-:Y:S01]  /*15ab0*/  LOP3.LUT R29, R29, 0xffffbfff, RZ, 0xc0, !PT ;  /* 0xffffbfff1d1d7812 */ /* 0x000fe200078ec0ff */
[----:B------:R-:W-:Y:S01]  /*15ac0*/  FMUL R226, R226, UR19 ;  /* 0x00000013e2e27c20 */ /* 0x000fe20008400000 */
[C---:B------:R-:W-:Y:S02]  /*15ad0*/  ISETP.LT.OR P5, PT, R35.reuse, 0x1, !P2 ;  /* 0x000000012300780c */ /* 0x040fe400057a1670 */
[C---:B------:R-:W-:Y:S02]  /*15ae0*/  ISETP.LT.OR P1, PT, R35.reuse, 0x2, !P2 ;  /* 0x000000022300780c */ /* 0x040fe40005721670 */
[C---:B------:R-:W-:Y:S02]  /*15af0*/  ISETP.LT.OR P6, PT, R35.reuse, 0x9, !P2 ;  /* 0x000000092300780c */ /* 0x040fe400057c1670 */
[----:B------:R-:W-:-:S02]  /*15b00*/  ISETP.LT.OR P4, PT, R35, 0xa, !P2 ;  /* 0x0000000a2300780c */ /* 0x000fc40005781670 */
[----:B------:R-:W-:Y:S02]  /*15b10*/  LOP3.LUT R28, R28, 0xffffffbf, RZ, 0xc0, !PT ;  /* 0xffffffbf1c1c7812 */ /* 0x000fe400078ec0ff */
[----:B------:R-:W-:Y:S01]  /*15b20*/  F2FP.SATFINITE.E4M3.F32.PACK_AB_MERGE_C R37, RZ, R226, RZ ;  /* 0x000000e2ff25723e */ /* 0x000fe200048070ff */
[----:B------:R-:W-:Y:S01]  /*15b30*/  FMUL R225, R225, UR19 ;  /* 0x00000013e1e17c20 */ /* 0x000fe20008400000 */
[----:B------:R-:W-:Y:S01]  /*15b40*/  FMUL R224, R224, UR19 ;  /* 0x00000013e0e07c20 */ /* 0x000fe20008400000 */
[----:B------:R-:W0:Y:S01]  /*15b50*/  @!P5 LDC.64 R38, c[0x0][0x5c0] ;  /* 0x00017000ff26db82 */ /* 0x000e220000000a00 */
[----:B------:R-:W-:Y:S01]  /*15b60*/  @P5 LOP3.LUT R29, R29, 0x4000, RZ, 0xfc, !PT ;  /* 0x000040001d1d5812 */ /* 0x000fe200078efcff */
[----:B------:R-:W-:Y:S01]  /*15b70*/  FMUL R223, R223, UR19 ;  /* 0x00000013dfdf7c20 */ /* 0x000fe20008400000 */
[----:B------:R-:W-:Y:S01]  /*15b80*/  FMUL R222, R222, UR19 ;  /* 0x00000013dede7c20 */ /* 0x000fe20008400000 */
[----:B------:R-:W-:Y:S01]  /*15b90*/  FMUL R221, R221, UR19 ;  /* 0x00000013dddd7c20 */ /* 0x000fe20008400000 */
[----:B------:R-:W-:Y:S01]  /*15ba0*/  LOP3.LUT R29, R29, 0xffffdfff, RZ, 0xc0, !PT ;  /* 0xffffdfff1d1d7812 */ /* 0x000fe200078ec0ff */
[----:B------:R-:W-:Y:S01]  /*15bb0*/  FMUL R220, R220, UR19 ;  /* 0x00000013dcdc7c20 */ /* 0x000fe20008400000 */
[----:B------:R-:W-:Y:S01]  /*15bc0*/  FMUL R219, R219, UR19 ;  /* 0x00000013dbdb7c20 */ /* 0x000fe20008400000 */
[----:B------:R-:W1:Y:S01]  /*15bd0*/  @!P1 LDC.64 R32, c[0x0][0x5c0] ;  /* 0x00017000ff209b82 */ /* 0x000e620000000a00 */
[----:B------:R-:W-:Y:S01]  /*15be0*/  @P1 LOP3.LUT R29, R29, 0x2000, RZ, 0xfc, !PT ;  /* 0x000020001d1d1812 */ /* 0x000fe200078efcff */
[----:B------:R-:W-:Y:S01]  /*15bf0*/  FMUL R218, R218, UR19 ;  /* 0x00000013dada7c20 */ /* 0x000fe20008400000 */
[----:B------:R-:W-:Y:S01]  /*15c00*/  FMUL R217, R217, UR19 ;  /* 0x00000013d9d97c20 */ /* 0x000fe20008400000 */
[----:B------:R-:W-:Y:S01]  /*15c10*/  FMUL R216, R216, UR19 ;  /* 0x00000013d8d87c20 */ /* 0x000fe20008400000 */
[----:B------:R-:W-:Y:S01]  /*15c20*/  FMUL R23, R23, UR19 ;  /* 0x0000001317177c20 */ /* 0x000fe20008400000 */
[----:B------:R-:W-:Y:S01]  /*15c30*/  FMUL R22, R22, UR19 ;  /* 0x0000001316167c20 */ /* 0x000fe20008400000 */
[----:B------:R-:W-:Y:S01]  /*15c40*/  FMUL R21, R21, UR19 ;  /* 0x0000001315157c20 */ /* 0x000fe20008400000 */
[----:B------:R-:W3:Y:S01]  /*15c50*/  @!P6 LDC.64 R30, c[0x0][0x5c0] ;  /* 0x00017000ff1eeb82 */ /* 0x000ee20000000a00 */
[----:B------:R-:W-:Y:S01]  /*15c60*/  FMUL R20, R20, UR19 ;  /* 0x0000001314147c20 */ /* 0x000fe20008400000 */
[----:B------:R-:W-:Y:S01]  /*15c70*/  FMUL R19, R19, UR19 ;  /* 0x0000001313137c20 */ /* 0x000fe20008400000 */
[----:B------:R-:W-:Y:S01]  /*15c80*/  FMUL R18, R18, UR19 ;  /* 0x0000001312127c20 */ /* 0x000fe20008400000 */
[----:B------:R-:W-:Y:S01]  /*15c90*/  FMUL R17, R17, UR19 ;  /* 0x0000001311117c20 */ /* 0x000fe20008400000 */
[----:B------:R-:W-:Y:S01]  /*15ca0*/  FMUL R16, R16, UR19 ;  /* 0x0000001310107c20 */ /* 0x000fe20008400000 */
[----:B------:R-:W-:Y:S01]  /*15cb0*/  FMUL R15, R15, UR19 ;  /* 0x000000130f0f7c20 */ /* 0x000fe20008400000 */
[----:B------:R-:W-:Y:S01]  /*15cc0*/  FMUL R14, R14, UR19 ;  /* 0x000000130e0e7c20 */ /* 0x000fe20008400000 */
[----:B0-----:R-:W-:Y:S01]  /*15cd0*/  @!P5 IADD3 R38, P0, P3, R26, UR11, R38 ;  /* 0x0000000b1a26dc10 */ /* 0x001fe2000fb1e026 */
[----:B------:R-:W-:Y:S01]  /*15ce0*/  FMUL R13, R13, UR19 ;  /* 0x000000130d0d7c20 */ /* 0x000fe20008400000 */
[----:B------:R-:W-:Y:S01]  /*15cf0*/  FMUL R12, R12, UR19 ;  /* 0x000000130c0c7c20 */ /* 0x000fe20008400000 */
[----:B------:R-:W-:Y:S01]  /*15d00*/  FMUL R11, R11, UR19 ;  /* 0x000000130b0b7c20 */ /* 0x000fe20008400000 */
[----:B------:R-:W-:Y:S01]  /*15d10*/  @!P5 IADD3.X R39, R34, UR10, R39, P0, P3 ;  /* 0x0000000a2227dc10 */ /* 0x000fe200087e6427 */
[----:B------:R-:W-:Y:S01]  /*15d20*/  FMUL R10, R10, UR19 ;  /* 0x000000130a0a7c20 */ /* 0x000fe20008400000 */
[----:B------:R-:W-:Y:S01]  /*15d30*/  FMUL R9, R9, UR19 ;  /* 0x0000001309097c20 */ /* 0x000fe20008400000 */
[----:B------:R-:W-:Y:S01]  /*15d40*/  FMUL R8, R8, UR19 ;  /* 0x0000001308087c20 */ /* 0x000fe20008400000 */
[----:B-1----:R-:W-:-:S02]  /*15d50*/  @!P1 IADD3 R32, P0, P3, R26, UR11, R32 ;  /* 0x0000000b1a209c10 */ /* 0x002fc4000fb1e020 */
[----:B-----5:R-:W-:Y:S01]  /*15d60*/  LOP3.LUT R0, R0, 0xfffffffe, RZ, 0xc0, !PT ;  /* 0xfffffffe00007812 */ /* 0x020fe200078ec0ff */
[----:B------:R-:W-:Y:S01]  /*15d70*/  FMUL R7, R7, UR19 ;  /* 0x0000001307077c20 */ /* 0x000fe20008400000 */
[----:B------:R-:W-:Y:S01]  /*15d80*/  @!P1 IADD3.X R33, R34, UR10, R33, P0, P3 ;  /* 0x0000000a22219c10 */ /* 0x000fe200087e6421 */
[----:B------:R-:W-:Y:S01]  /*15d90*/  FMUL R6, R6, UR19 ;  /* 0x0000001306067c20 */ /* 0x000fe20008400000 */
[----:B------:R-:W-:Y:S01]  /*15da0*/  ISETP.LT.OR P1, PT, R35, 0x11, !P2 ;  /* 0x000000112300780c */ /* 0x000fe20005721670 */
[----:B------:R-:W-:Y:S01]  /*15db0*/  FMUL R5, R5, UR19 ;  /* 0x0000001305057c20 */ /* 0x000fe20008400000 */
[----:B---3--:R-:W-:Y:S01]  /*15dc0*/  @!P6 IADD3 R40, P0, P3, R26, UR11, R30 ;  /* 0x0000000b1a28ec10 */ /* 0x008fe2000fb1e01e */
[----:B------:R-:W-:Y:S01]  /*15dd0*/  FMUL R4, R4, UR19 ;  /* 0x0000001304047c20 */ /* 0x000fe20008400000 */
[----:B------:R-:W3:Y:S02]  /*15de0*/  LDL.LU R226, [R1+0x4] ;  /* 0x0000040001e27983 */ /* 0x000ee40000300800 */
[----:B------:R-:W-:-:S02]  /*15df0*/  @!P6 IADD3.X R41, R34, UR10, R31, P0, P3 ;  /* 0x0000000a2229ec10 */ /* 0x000fc400087e641f */
[----:B------:R-:W0:Y:S02]  /*15e00*/  @!P4 LDC.64 R30, c[0x0][0x5c0] ;  /* 0x00017000ff1ecb82 */ /* 0x000e240000000a00 */
[----:B0-----:R-:W-:-:S04]  /*15e10*/  @!P4 IADD3 R42, P0, P3, R26, UR11, R30 ;  /* 0x0000000b1a2acc10 */ /* 0x001fc8000fb1e01e */
[----:B------:R-:W-:Y:S02]  /*15e20*/  @!P4 IADD3.X R43, R34, UR10, R31, P0, P3 ;  /* 0x0000000a222bcc10 */ /* 0x000fe400087e641f */
[----:B------:R-:W0:Y:S02]  /*15e30*/  @!P1 LDC.64 R30, c[0x0][0x5c0] ;  /* 0x00017000ff1e9b82 */ /* 0x000e240000000a00 */
[----:B0-----:R-:W-:-:S04]  /*15e40*/  @!P1 IADD3 R44, P0, P3, R26, UR11, R30 ;  /* 0x0000000b1a2c9c10 */ /* 0x001fc8000fb1e01e */
[----:B------:R-:W-:Y:S02]  /*15e50*/  @!P1 IADD3.X R45, R34, UR10, R31, P0, P3 ;  /* 0x0000000a222d9c10 */ /* 0x000fe400087e641f */
[----:B------:R-:W-:-:S13]  /*15e60*/  ISETP.LT.OR P1, PT, R35, 0x12, !P2 ;  /* 0x000000122300780c */ /* 0x000fda0005721670 */
[----:B------:R-:W0:Y:S02]  /*15e70*/  @!P1 LDC.64 R30, c[0x0][0x5c0] ;  /* 0x00017000ff1e9b82 */ /* 0x000e240000000a00 */
[----:B0-----:R-:W-:-:S04]  /*15e80*/  @!P1 IADD3 R46, P0, P3, R26, UR11, R30 ;  /* 0x0000000b1a2e9c10 */ /* 0x001fc8000fb1e01e */
[----:B------:R-:W-:Y:S02]  /*15e90*/  @!P1 IADD3.X R47, R34, UR10, R31, P0, P3 ;  /* 0x0000000a222f9c10 */ /* 0x000fe400087e641f */
[C---:B------:R-:W-:Y:S02]  /*15ea0*/  ISETP.LT.OR P3, PT, R35.reuse, 0x19, !P2 ;  /* 0x000000192300780c */ /* 0x040fe40005761670 */
[----:B------:R-:W-:-:S11]  /*15eb0*/  ISETP.LT.OR P1, PT, R35, 0x1a, !P2 ;  /* 0x0000001a2300780c */ /* 0x000fd60005721670 */
[----:B------:R-:W0:Y:S02]  /*15ec0*/  @!P3 LDC.64 R30, c[0x0][0x5c0] ;  /* 0x00017000ff1ebb82 */ /* 0x000e240000000a00 */
[----:B------:R-:W-:-:S04]  /*15ed0*/  @P1 LOP3.LUT R28, R28, 0x40, RZ, 0xfc, !PT ;  /* 0x000000401c1c1812 */ /* 0x000fc800078efcff */
[----:B------:R-:W-:Y:S02]  /*15ee0*/  LOP3.LUT R28, R28, 0xffffff7f, RZ, 0xc0, !PT ;  /* 0xffffff7f1c1c7812 */ /* 0x000fe400078ec0ff */
[----:B0-----:R-:W-:-:S04]  /*15ef0*/  @!P3 IADD3 R48, P0, P4, R26, UR11, R30 ;  /* 0x0000000b1a30bc10 */ /* 0x001fc8000fc1e01e */
[----:B------:R-:W-:Y:S02]  /*15f00*/  @!P3 IADD3.X R49, R34, UR10, R31, P0, P4 ;  /* 0x0000000a2231bc10 */ /* 0x000fe400087e841f */
[----:B------:R-:W0:Y:S02]  /*15f10*/  @!P1 LDC.64 R30, c[0x0][0x5c0] ;  /* 0x00017000ff1e9b82 */ /* 0x000e240000000a00 */
[----:B0-----:R-:W-:-:S04]  /*15f20*/  @!P1 IADD3 R50, P0, P4, R26, UR11, R30 ;  /* 0x0000000b1a329c10 */ /* 0x001fc8000fc1e01e */
[----:B------:R-:W-:Y:S02]  /*15f30*/  @!P1 IADD3.X R51, R34, UR10, R31, P0, P4 ;  /* 0x0000000a22339c10 */ /* 0x000fe400087e841f */
[----:B------:R-:W-:-:S13]  /*15f40*/  ISETP.LT.OR P1, PT, R35, 0x21, !P2 ;  /* 0x000000212300780c */ /* 0x000fda0005721670 */
[----:B------:R-:W0:Y:S01]  /*15f50*/  @!P1 LDC.64 R30, c[0x0][0x5c0] ;  /* 0x00017000ff1e9b82 */ /* 0x000e220000000a00 */
[----:B------:R-:W-:-:S04]  /*15f60*/  @P1 LOP3.LUT R28, R28, 0x80, RZ, 0xfc, !PT ;  /* 0x000000801c1c1812 */ /* 0x000fc800078efcff */
[----:B------:R-:W-:Y:S02]  /*15f70*/  LOP3.LUT R28, R28, 0xfffffeff, RZ, 0xc0, !PT ;  /* 0xfffffeff1c1c7812 */ /* 0x000fe400078ec0ff */
[----:B0-----:R-:W-:-:S04]  /*15f80*/  @!P1 IADD3 R52, P0, P4, R26, UR11, R30 ;  /* 0x0000000b1a349c10 */ /* 0x001fc8000fc1e01e */
[----:B------:R-:W-:Y:S02]  /*15f90*/  @!P1 IADD3.X R53, R34, UR10, R31, P0, P4 ;  /* 0x0000000a22359c10 */ /* 0x000fe400087e841f */
[----:B------:R-:W-:-:S13]  /*15fa0*/  ISETP.LT.OR P1, PT, R35, 0x22, !P2 ;  /* 0x000000222300780c */ /* 0x000fda0005721670 */
[----:B------:R-:W0:Y:S01]  /*15fb0*/  @!P1 LDC.64 R30, c[0x0][0x5c0] ;  /* 0x00017000ff1e9b82 */ /* 0x000e220000000a00 */
[----:B------:R-:W-:Y:S02]  /*15fc0*/  @P1 LOP3.LUT R28, R28, 0x100, RZ, 0xfc, !PT ;  /* 0x000001001c1c1812 */ /* 0x000fe400078efcff */
[----:B0-----:R-:W-:-:S04]  /*15fd0*/  @!P1 IADD3 R56, P0, P4, R26, UR11, R30 ;  /* 0x0000000b1a389c10 */ /* 0x001fc8000fc1e01e */
[----:B------:R-:W-:Y:S02]  /*15fe0*/  @!P1 IADD3.X R57, R34, UR10, R31, P0, P4 ;  /* 0x0000000a22399c10 */ /* 0x000fe400087e841f */
[----:B------:R-:W-:-:S04]  /*15ff0*/  ISETP.GE.AND P0, PT, R36, 0x1, PT ;  /* 0x000000012400780c */ /* 0x000fc80003f06270 */
[----:B------:R-:W-:-:S13]  /*16000*/  ISETP.LT.OR P4, PT, R35, 0x1, !P0 ;  /* 0x000000012300780c */ /* 0x000fda0004781670 */
[----:B------:R-:W0:Y:S02]  /*16010*/  @!P4 LDC.64 R30, c[0x0][0x5c0] ;  /* 0x00017000ff1ecb82 */ /* 0x000e240000000a00 */
[----:B0-----:R-:W-:-:S05]  /*16020*/  @!P4 IADD3 R30, P1, R26, R30, RZ ;  /* 0x0000001e1a1ec210 */ /* 0x001fca0007f3e0ff */
[----:B------:R-:W-:-:S05]  /*16030*/  @!P4 IMAD.X R31, R34, 0x1, R31, P1 ;  /* 0x00000001221fc824 */ /* 0x000fca00008e061f */
[----:B------:R0:W-:Y:S01]  /*16040*/  @!P4 STG.E.U8 desc[UR26][R30.64], R37 ;  /* 0x000000251e00c986 */ /* 0x0001e2000c10111a */
[----:B------:R-:W-:-:S13]  /*16050*/  ISETP.LT.OR P4, PT, R35, 0x29, !P2 ;  /* 0x000000292300780c */ /* 0x000fda0005781670 */
[----:B0-----:R-:W0:Y:S02]  /*16060*/  @!P4 LDC.64 R30, c[0x0][0x5c0] ;  /* 0x00017000ff1ecb82 */ /* 0x001e240000000a00 */
[----:B0-----:R-:W-:-:S04]  /*16070*/  @!P4 IADD3 R58, P1, P5, R26, UR11, R30 ;  /* 0x0000000b1a3acc10 */ /* 0x001fc8000fd3e01e */
[----:B------:R-:W-:Y:S02]  /*16080*/  @!P4 IADD3.X R59, R34, UR10, R31, P1, P5 ;  /* 0x0000000a223bcc10 */ /* 0x000fe40008fea41f */
[----:B------:R-:W-:-:S13]  /*16090*/  ISETP.LT.OR P1, PT, R35, 0x2, !P0 ;  /* 0x000000022300780c */ /* 0x000fda0004721670 */
[----:B------:R-:W0:Y:S01]  /*160a0*/  @!P1 LDC.64 R30, c[0x0][0x5c0] ;  /* 0x00017000ff1e9b82 */ /* 0x000e220000000a00 */
[----:B------:R-:W-:Y:S02]  /*160b0*/  F2FP.SATFINITE.E4M3.F32.PACK_AB_MERGE_C R225, RZ, R225, RZ ;  /* 0x000000e1ffe1723e */ /* 0x000fe400048070ff */
[----:B0-----:R-:W-:-:S05]  /*160c0*/  @!P1 IADD3 R30, P5, R26, R30, RZ ;  /* 0x0000001e1a1e9210 */ /* 0x001fca0007fbe0ff */
[----:B------:R-:W-:Y:S01]  /*160d0*/  @!P1 IMAD.X R31, R34, 0x1, R31, P5 ;  /* 0x00000001221f9824 */ /* 0x000fe200028e061f */
[----:B------:R-:W-:-:S04]  /*160e0*/  ISETP.LT.OR P5, PT, R35, 0x2a, !P2 ;  /* 0x0000002a2300780c */ /* 0x000fc800057a1670 */
[----:B------:R0:W-:Y:S09]  /*160f0*/  @!P1 STG.E.U8 desc[UR26][R30.64+0x1], R225 ;  /* 0x000001e11e009986 */ /* 0x0001f2000c10111a */
[----:B0-----:R-:W0:Y:S01]  /*16100*/  @!P5 LDC.64 R30, c[0x0][0x5c0] ;  /* 0x00017000ff1edb82 */ /* 0x001e220000000a00 */
[----:B------:R-:W-:Y:S01]  /*16110*/  LOP3.LUT R29, R29, 0xffffefff, RZ, 0xc0, !PT ;  /* 0xffffefff1d1d7812 */ /* 0x000fe200078ec0ff */
[----:B------:R-:W4:Y:S03]  /*16120*/  LDL.LU R225, [R1+0x8] ;  /* 0x0000080001e17983 */ /* 0x000f260000300800 */
[----:B------:R-:W-:-:S02]  /*16130*/  @P4 LOP3.LUT R29, R29, 0x1000, RZ, 0xfc, !PT ;  /* 0x000010001d1d4812 */ /* 0x000fc400078efcff */
[----:B0-----:R-:W-:-:S04]  /*16140*/  @!P5 IADD3 R54, P1, P4, R26, UR11, R30 ;  /* 0x0000000b1a36dc10 */ /* 0x001fc8000fc3e01e */
[----:B------:R-:W-:Y:S02]  /*16150*/  @!P5 IADD3.X R55, R34, UR10, R31, P1, P4 ;  /* 0x0000000a2237dc10 */ /* 0x000fe40008fe841f */
[----:B------:R-:W-:Y:S02]  /*16160*/  ISETP.LT.OR P4, PT, R35, 0x31, !P2 ;  /* 0x000000312300780c */ /* 0x000fe40005781670 */
[----:B------:R-:W-:-:S11]  /*16170*/  LOP3.LUT R28, R28, 0xfffffffb, RZ, 0xc0, !PT ;  /* 0xfffffffb1c1c7812 */ /* 0x000fd600078ec0ff */
[----:B------:R-:W0:Y:S01]  /*16180*/  @!P4 LDC.64 R30, c[0x0][0x5c0] ;  /* 0x00017000ff1ecb82 */ /* 0x000e220000000a00 */
[----:B------:R-:W-:Y:S02]  /*16190*/  @P5 LOP3.LUT R28, R28, 0x4, RZ, 0xfc, !PT ;  /* 0x000000041c1c5812 */ /* 0x000fe400078efcff */
[----:B------:R-:W-:Y:S02]  /*161a0*/  LOP3.LUT P5, RZ, R29, 0x4000, RZ, 0xc0, !PT ;  /* 0x000040001dff7812 */ /* 0x000fe400078ac0ff */
[----:B------:R-:W-:-:S11]  /*161b0*/  F2FP.SATFINITE.E4M3.F32.PACK_AB_MERGE_C R37, RZ, R224, RZ ;  /* 0x000000e0ff25723e */ /* 0x000fd600048070ff */
[----:B------:R0:W-:Y:S02]  /*161c0*/  @!P5 STG.E.U8 desc[UR26][R38.64], R37 ;  /* 0x000000252600d986 */ /* 0x0001e4000c10111a */
[----:B0-----:R-:W-:-:S04]  /*161d0*/  @!P4 IADD3 R38, P1, P5, R26, UR11, R30 ;  /* 0x0000000b1a26cc10 */ /* 0x001fc8000fd3e01e */
[----:B------:R-:W-:Y:S02]  /*161e0*/  @!P4 IADD3.X R39, R34, UR10, R31, P1, P5 ;  /* 0x0000000a2227cc10 */ /* 0x000fe40008fea41f */
[----:B------:R-:W-:-:S13]  /*161f0*/  ISETP.LT.OR P1, PT, R35, 0x32, !P2 ;  /* 0x000000322300780c */ /* 0x000fda0005721670 */
[----:B------:R-:W0:Y:S01]  /*16200*/  @!P1 LDC.64 R30, c[0x0][0x5c0] ;  /* 0x00017000ff1e9b82 */ /* 0x000e220000000a00 */
[----:B------:R-:W-:-:S04]  /*16210*/  LOP3.LUT R28, R28, 0xfffffffd, RZ, 0xc0, !PT ;  /* 0xfffffffd1c1c7812 */ /* 0x000fc800078ec0ff */
[----:B------:R-:W-:-:S04]  /*16220*/  @P4 LOP3.LUT R28, R28, 0x2, RZ, 0xfc, !PT ;  /* 0x000000021c1c4812 */ /* 0x000fc800078efcff */
[----:B------:R-:W-:-:S04]  /*16230*/  LOP3.LUT R28, R28, 0xfffffdff, RZ, 0xc0, !PT ;  /* 0xfffffdff1c1c7812 */ /* 0x000fc800078ec0ff */
[----:B------:R-:W-:Y:S02]  /*16240*/  @P1 LOP3.LUT R28, R28, 0x200, RZ, 0xfc, !PT ;  /* 0x000002001c1c1812 */ /* 0x000fe400078efcff */
[----:B0-----:R-:W-:-:S04]  /*16250*/  @!P1 IADD3 R62, P4, P5, R26, UR11, R30 ;  /* 0x0000000b1a3e9c10 */ /* 0x001fc8000fd9e01e */
[----:B------:R-:W-:Y:S02]  /*16260*/  @!P1 IADD3.X R63, R34, UR10, R31, P4, P5 ;  /* 0x0000000a223f9c10 */ /* 0x000fe4000a7ea41f */
[----:B------:R-:W-:Y:S02]  /*16270*/  LOP3.LUT P1, RZ, R29, 0x2000, RZ, 0xc0, !PT ;  /* 0x000020001dff7812 */ /* 0x000fe4000782c0ff */
[----:B------:R-:W-:-:S11]  /*16280*/  F2FP.SATFINITE.E4M3.F32.PACK_AB_MERGE_C R223, RZ, R223, RZ ;  /* 0x000000dfffdf723e */ /* 0x000fd600048070ff */
[----:B------:R-:W-:Y:S01]  /*16290*/  @!P1 STG.E.U8 desc[UR26][R32.64+0x1], R223 ;  /* 0x000001df20009986 */ /* 0x000fe2000c10111a */
[----:B------:R-:W-:-:S13]  /*162a0*/  ISETP.LT.OR P1, PT, R35, 0x9, !P0 ;  /* 0x000000092300780c */ /* 0x000fda0004721670 */
[----:B------:R-:W0:Y:S01]  /*162b0*/  @!P1 LDC.64 R30, c[0x0][0x5c0] ;  /* 0x00017000ff1e9b82 */ /* 0x000e220000000a00 */
[----:B------:R-:W-:Y:S02]  /*162c0*/  ISETP.LT.OR P4, PT, R35, 0x39, !P2 ;  /* 0x000000392300780c */ /* 0x000fe40005781670 */
[----:B------:R-:W-:Y:S02]  /*162d0*/  F2FP.SATFINITE.E4M3.F32.PACK_AB_MERGE_C R37, RZ, R222, RZ ;  /* 0x000000deff25723e */ /* 0x000fe400048070ff */
[----:B0-----:R-:W-:-:S05]  /*162e0*/  @!P1 IADD3 R30, P5, R26, R30, RZ ;  /* 0x0000001e1a1e9210 */ /* 0x001fca0007fbe0ff */
[----:B------:R-:W-:-:S05]  /*162f0*/  @!P1 IMAD.X R31, R34, 0x1, R31, P5 ;  /* 0x00000001221f9824 */ /* 0x000fca00028e061f */
[----:B------:R0:W-:Y:S02]  /*16300*/  @!P1 STG.E.U8 desc[UR26][R30.64+0x8], R37 ;  /* 0x000008251e009986 */ /* 0x0001e4000c10111a */
[----:B0-----:R-:W0:Y:S02]  /*16310*/  @!P4 LDC.64 R30, c[0x0][0x5c0] ;  /* 0x00017000ff1ecb82 */ /* 0x001e240000000a00 */
[----:B0-----:R-:W-:-:S04]  /*16320*/  @!P4 IADD3 R60, P1, P5, R26, UR11, R30 ;  /* 0x0000000b1a3ccc10 */ /* 0x001fc8000fd3e01e */
[----:B------:R-:W-:Y:S02]  /*16330*/  @!P4 IADD3.X R61, R34, UR10, R31, P1, P5 ;  /* 0x0000000a223dcc10 */ /* 0x000fe40008fea41f */
[----:B------:R-:W-:-:S13]  /*16340*/  ISETP.LT.OR P1, PT, R35, 0xa, !P0 ;  /* 0x0000000a2300780c */ /* 0x000fda0004721670 */
[----:B------:R-:W0:Y:S01]  /*16350*/  @!P1 LDC.64 R30, c[0x0][0x5c0] ;  /* 0x00017000ff1e9b82 */ /* 0x000e220000000a00 */
[----:B------:R-:W-:-:S04]  /*16360*/  LOP3.LUT R28, R28, 0xfffff7ff, RZ, 0xc0, !PT ;  /* 0xfffff7ff1c1c7812 */ /* 0x000fc800078ec0ff */
[----:B------:R-:W-:Y:S02]  /*16370*/  @P4 LOP3.LUT R28, R28, 0x800, RZ, 0xfc, !PT ;  /* 0x000008001c1c4812 */ /* 0x000fe400078efcff */
[----:B------:R-:W-:Y:S02]  /*16380*/  ISETP.LT.OR P4, PT, R35, 0x3a, !P2 ;  /* 0x0000003a2300780c */ /* 0x000fe40005781670 */
[----:B------:R-:W-:Y:S02]  /*16390*/  F2FP.SATFINITE.E4M3.F32.PACK_AB_MERGE_C R221, RZ, R221, RZ ;  /* 0x000000ddffdd723e */ /* 0x000fe400048070ff */
[----:B0-----:R-:W-:-:S05]  /*163a0*/  @!P1 IADD3 R30, P5, R26, R30, RZ ;  /* 0x0000001e1a1e9210 */ /* 0x001fca0007fbe0ff */
[----:B------:R-:W-:-:S05]  /*163b0*/  @!P1 IMAD.X R31, R34, 0x1, R31, P5 ;  /* 0x00000001221f9824 */ /* 0x000fca00028e061f */
[----:B------:R0:W-:Y:S02]  /*163c0*/  @!P1 STG.E.U8 desc[UR26][R30.64+0x9], R221 ;  /* 0x000009dd1e009986 */ /* 0x0001e4000c10111a */
[----:B0-----:R-:W0:Y:S01]  /*163d0*/  @!P4 LDC.64 R30, c[0x0][0x5c0] ;  /* 0x00017000ff1ecb82 */ /* 0x001e220000000a00 */
[----:B------:R-:W-:-:S04]  /*163e0*/  LOP3.LUT R28, R28, 0xfffffbff, RZ, 0xc0, !PT ;  /* 0xfffffbff1c1c7812 */ /* 0x000fc800078ec0ff */
[----:B------:R-:W-:Y:S02]  /*163f0*/  @P4 LOP3.LUT R28, R28, 0x400, RZ, 0xfc, !PT ;  /* 0x000004001c1c4812 */ /* 0x000fe400078efcff */
[----:B0-----:R-:W-:-:S04]  /*16400*/  @!P4 IADD3 R32, P1, P5, R26, UR11, R30 ;  /* 0x0000000b1a20cc10 */ /* 0x001fc8000fd3e01e */
[----:B------:R-:W-:Y:S02]  /*16410*/  @!P4 IADD3.X R33, R34, UR10, R31, P1, P5 ;  /* 0x0000000a2221cc10 */ /* 0x000fe40008fea41f */
[----:B------:R-:W-:Y:S02]  /*16420*/  ISETP.LT.OR P4, PT, R35, 0x41, !P2 ;  /* 0x000000412300780c */ /* 0x000fe40005781670 */
[----:B------:R-:W-:-:S11]  /*16430*/  F2FP.SATFINITE.E4M3.F32.PACK_AB_MERGE_C R37, RZ, R220, RZ ;  /* 0x000000dcff25723e */ /* 0x000fd600048070ff */
[----:B------:R-:W0:Y:S01]  /*16440*/  @!P4 LDC.64 R30, c[0x0][0x5c0] ;  /* 0x00017000ff1ecb82 */ /* 0x000e220000000a00 */
[----:B------:R0:W-:Y:S01]  /*16450*/  @!P6 STG.E.U8 desc[UR26][R40.64+0x8], R37 ;  /* 0x000008252800e986 */ /* 0x0001e2000c10111a */
[----:B------:R-:W-:Y:S02]  /*16460*/  ISETP.LT.OR P6, PT, R35, 0x42, !P2 ;  /* 0x000000422300780c */ /* 0x000fe400057c1670 */
[----:B0-----:R-:W-:-:S04]  /*16470*/  @!P4 IADD3 R40, P1, P5, R26, UR11, R30 ;  /* 0x0000000b1a28cc10 */ /* 0x001fc8000fd3e01e */
[----:B------:R-:W-:-:S07]  /*16480*/  @!P4 IADD3.X R41, R34, UR10, R31, P1, P5 ;  /* 0x0000000a2229cc10 */ /* 0x000fce0008fea41f */
[----:B------:R-:W0:Y:S01]  /*16490*/  @!P6 LDC.64 R30, c[0x0][0x5c0] ;  /* 0x00017000ff1eeb82 */ /* 0x000e220000000a00 */
[----:B------:R-:W-:Y:S02]  /*164a0*/  LOP3.LUT R28, R28, 0xffffefff, RZ, 0xc0, !PT ;  /* 0xffffefff1c1c7812 */ /* 0x000fe400078ec0ff */
[----:B0-----:R-:W-:-:S04]  /*164b0*/  @!P6 IADD3 R64, P1, P5, R26, UR11, R30 ;  /* 0x0000000b1a40ec10 */ /* 0x001fc8000fd3e01e */
[----:B------:R-:W-:Y:S02]  /*164c0*/  @!P6 IADD3.X R65, R34, UR10, R31, P1, P5 ;  /* 0x0000000a2241ec10 */ /* 0x000fe40008fea41f */
[C---:B------:R-:W-:Y:S02]  /*164d0*/  ISETP.LT.OR P1, PT, R35.reuse, 0x11, !P0 ;  /* 0x000000112300780c */ /* 0x040fe40004721670 */
[----:B------:R-:W-:Y:S02]  /*164e0*/  @P4 LOP3.LUT R28, R28, 0x1000, RZ, 0xfc, !PT ;  /* 0x000010001c1c4812 */ /* 0x000fe400078efcff */
[----:B------:R-:W-:-:S09]  /*164f0*/  ISETP.LT.OR P4, PT, R35, 0xa, !P2 ;  /* 0x0000000a2300780c */ /* 0x000fd20005781670 */
[----:B------:R-:W0:Y:S01]  /*16500*/  @!P1 LDC.64 R30, c[0x0][0x5c0] ;  /* 0x00017000ff1e9b82 */ /* 0x000e220000000a00 */
[----:B------:R-:W-:-:S05]  /*16510*/  F2FP.SATFINITE.E4M3.F32.PACK_AB_MERGE_C R219, RZ, R219, RZ ;  /* 0x000000dbffdb723e */ /* 0x000fca00048070ff */
[----:B------:R-:W-:Y:S01]  /*16520*/  @!P4 STG.E.U8 desc[UR26][R42.64+0x9], R219 ;  /* 0x000009db2a00c986 */ /* 0x000fe2000c10111a */
        /* <DEDUP_REMOVED lines=14> */
[----:B------:R-:W-:Y:S02]  /*16610*/  LOP3.LUT R28, R28, 0xfffffff7, RZ, 0xc0, !PT ;  /* 0xfffffff71c1c7812 */ /* 0x000fe400078ec0ff */
[----:B0-----:R-:W-:-:S05]  /*16620*/  @!P1 IADD3 R30, P5, R26, R30, RZ ;  /* 0x0000001e1a1e9210 */ /* 0x001fca0007fbe0ff */
[----:B------:R-:W-:Y:S01]  /*16630*/  @!P1 IMAD.X R31, R34, 0x1, R31, P5 ;  /* 0x00000001221f9824 */ /* 0x000fe200028e061f */
[----:B------:R-:W-:-:S04]  /*16640*/  @P4 LOP3.LUT R28, R28, 0x8, RZ, 0xfc, !PT ;  /* 0x000000081c1c4812 */ /* 0x000fc800078efcff */
[----:B------:R0:W-:Y:S01]  /*16650*/  @!P1 STG.E.U8 desc[UR26][R30.64+0x11], R217 ;  /* 0x000011d91e009986 */ /* 0x0001e2000c10111a */
[----:B------:R-:W-:Y:S01]  /*16660*/  ISETP.LT.OR P4, PT, R35, 0x11, !P2 ;  /* 0x000000112300780c */ /* 0x000fe20005781670 */
[----:B0-----:R-:W0:Y:S01]  /*16670*/  @!P6 LDC.64 R30, c[0x0][0x5c0] ;  /* 0x00017000ff1eeb82 */ /* 0x001e220000000a00 */
[----:B------:R-:W-:-:S11]  /*16680*/  F2FP.SATFINITE.E4M3.F32.PACK_AB_MERGE_C R37, RZ, R216, RZ ;  /* 0x000000d8ff25723e */ /* 0x000fd600048070ff */
[----:B------:R1:W-:Y:S01]  /*16690*/  @!P4 STG.E.U8 desc[UR26][R44.64+0x10], R37 ;  /* 0x000010252c00c986 */ /* 0x0003e2000c10111a */
[----:B------:R-:W-:Y:S02]  /*166a0*/  ISETP.LT.OR P4, PT, R35, 0x51, !P2 ;  /* 0x000000512300780c */ /* 0x000fe40005781670 */
[----:B0-----:R-:W-:-:S04]  /*166b0*/  @!P6 IADD3 R42, P1, P5, R26, UR11, R30 ;  /* 0x0000000b1a2aec10 */ /* 0x001fc8000fd3e01e */
[----:B------:R-:W-:-:S07]  /*166c0*/  @!P6 IADD3.X R43, R34, UR10, R31, P1, P5 ;  /* 0x0000000a222bec10 */ /* 0x000fce0008fea41f */
[----:B------:R-:W1:Y:S01]  /*166d0*/  @!P4 LDC.64 R30, c[0x0][0x5c0] ;  /* 0x00017000ff1ecb82 */ /* 0x000e620000000a00 */
[----:B------:R-:W-:-:S04]  /*166e0*/  LOP3.LUT R28, R28, 0xffffbfff, RZ, 0xc0, !PT ;  /* 0xffffbfff1c1c7812 */ /* 0x000fc800078ec0ff */
[----:B------:R-:W-:Y:S02]  /*166f0*/  @P6 LOP3.LUT R28, R28, 0x4000, RZ, 0xfc, !PT ;  /* 0x000040001c1c6812 */ /* 0x000fe400078efcff */
[----:B------:R-:W-:Y:S02]  /*16700*/  ISETP.LT.OR P6, PT, R35, 0x52, !P2 ;  /* 0x000000522300780c */ /* 0x000fe400057c1670 */
[----:B-1----:R-:W-:-:S04]  /*16710*/  @!P4 IADD3 R44, P1, P5, R26, UR11, R30 ;  /* 0x0000000b1a2ccc10 */ /* 0x002fc8000fd3e01e */
[----:B------:R-:W-:-:S07]  /*16720*/  @!P4 IADD3.X R45, R34, UR10, R31, P1, P5 ;  /* 0x0000000a222dcc10 */ /* 0x000fce0008fea41f */
[----:B------:R-:W0:Y:S01]  /*16730*/  @!P6 LDC.64 R30, c[0x0][0x5c0] ;  /* 0x00017000ff1eeb82 */ /* 0x000e220000000a00 */
[----:B------:R-:W-:-:S04]  /*16740*/  LOP3.LUT R28, R28, 0xffff7fff, RZ, 0xc0, !PT ;  /* 0xffff7fff1c1c7812 */ /* 0x000fc800078ec0ff */
[----:B------:R-:W-:-:S04]  /*16750*/  @P4 LOP3.LUT R28, R28, 0x8000, RZ, 0xfc, !PT ;  /* 0x000080001c1c4812 */ /* 0x000fc800078efcff */
[----:B------:R-:W-:Y:S02]  /*16760*/  LOP3.LUT R28, R28, 0xfffeffff, RZ, 0xc0, !PT ;  /* 0xfffeffff1c1c7812 */ /* 0x000fe400078ec0ff */
[----:B0-----:R-:W-:-:S04]  /*16770*/  @!P6 IADD3 R76, P1, P5, R26, UR11, R30 ;  /* 0x0000000b1a4cec10 */ /* 0x001fc8000fd3e01e */
[----:B------:R-:W-:Y:S02]  /*16780*/  @!P6 IADD3.X R77, R34, UR10, R31, P1, P5 ;  /* 0x0000000a224dec10 */ /* 0x000fe40008fea41f */
[C---:B------:R-:W-:Y:S02]  /*16790*/  ISETP.LT.OR P1, PT, R35.reuse, 0x19, !P0 ;  /* 0x000000192300780c */ /* 0x040fe40004721670 */
[----:B------:R-:W-:Y:S02]  /*167a0*/  @P6 LOP3.LUT R28, R28, 0x10000, RZ, 0xfc, !PT ;  /* 0x000100001c1c6812 */ /* 0x000fe400078efcff */
[C---:B------:R-:W-:Y:S02]  /*167b0*/  ISETP.LT.OR P4, PT, R35.reuse, 0x12, !P2 ;  /* 0x000000122300780c */ /* 0x040fe40005781670 */
[----:B------:R-:W-:Y:S02]  /*167c0*/  ISETP.LT.OR P6, PT, R35, 0x59, !P2 ;  /* 0x000000592300780c */ /* 0x000fe400057c1670 */
[----:B------:R-:W-:-:S05]  /*167d0*/  F2FP.SATFINITE.E4M3.F32.PACK_AB_MERGE_C R23, RZ, R23, RZ ;  /* 0x00000017ff17723e */ /* 0x000fca00048070ff */
[----:B------:R-:W0:Y:S01]  /*167e0*/  @!P1 LDC.64 R30, c[0x0][0x5c0] ;  /* 0x00017000ff1e9b82 */ /* 0x000e220000000a00 */
[----:B------:R-:W-:-:S03]  /*167f0*/  F2FP.SATFINITE.E4M3.F32.PACK_AB_MERGE_C R37, RZ, R22, RZ ;  /* 0x00000016ff25723e */ /* 0x000fc600048070ff */
[----:B------:R1:W-:Y:S04]  /*16800*/  @!P4 STG.E.U8 desc[UR26][R46.64+0x11], R23 ;  /* 0x000011172e00c986 */ /* 0x0003e8000c10111a */
[----:B-1----:R-:W1:Y:S01]  /*16810*/  @!P6 LDC.64 R22, c[0x0][0x5c0] ;  /* 0x00017000ff16eb82 */ /* 0x002e620000000a00 */
[----:B0-----:R-:W-:-:S05]  /*16820*/  @!P1 IADD3 R30, P5, R26, R30, RZ ;  /* 0x0000001e1a1e9210 */ /* 0x001fca0007fbe0ff */
[----:B------:R-:W-:-:S05]  /*16830*/  @!P1 IMAD.X R31, R34, 0x1, R31, P5 ;  /* 0x00000001221f9824 */ /* 0x000fca00028e061f */
[----:B------:R-:W-:Y:S01]  /*16840*/  @!P1 STG.E.U8 desc[UR26][R30.64+0x18], R37 ;  /* 0x000018251e009986 */ /* 0x000fe2000c10111a */
[----:B-1----:R-:W-:-:S04]  /*16850*/  @!P6 IADD3 R84, P1, P5, R26, UR11, R22 ;  /* 0x0000000b1a54ec10 */ /* 0x002fc8000fd3e016 */
[----:B------:R-:W-:Y:S02]  /*16860*/  @!P6 IADD3.X R85, R34, UR10, R23, P1, P5 ;  /* 0x0000000a2255ec10 */ /* 0x000fe40008fea417 */
[----:B------:R-:W-:-:S13]  /*16870*/  ISETP.LT.OR P1, PT, R35, 0x1a, !P0 ;  /* 0x0000001a2300780c */ /* 0x000fda0004721670 */
[----:B------:R-:W0:Y:S01]  /*16880*/  @!P1 LDC.64 R22, c[0x0][0x5c0] ;  /* 0x00017000ff169b82 */ /* 0x000e220000000a00 */
[C---:B------:R-:W-:Y:S02]  /*16890*/  LOP3.LUT P4, RZ, R28.reuse, 0x40, RZ, 0xc0, !PT ;  /* 0x000000401cff7812 */ /* 0x040fe4000788c0ff */
        /* <DEDUP_REMOVED lines=8> */
[----:B------:R-:W-:-:S05]  /*16920*/  F2FP.SATFINITE.E4M3.F32.PACK_AB_MERGE_C R37, RZ, R20, RZ ;  /* 0x00000014ff25723e */ /* 0x000fca00048070ff */
[----:B------:R1:W-:Y:S01]  /*16930*/  @!P3 STG.E.U8 desc[UR26][R48.64+0x18], R37 ;  /* 0x000018253000b986 */ /* 0x0003e2000c10111a */
[----:B------:R-:W-:Y:S02]  /*16940*/  ISETP.GE.AND P3, PT, R36, 0x81, PT ;  /* 0x000000812400780c */ /* 0x000fe40003f66270 */
[----:B0-----:R-:W-:-:S04]  /*16950*/  @!P6 IADD3 R82, P1, P2, R26, UR11, R22 ;  /* 0x0000000b1a52ec10 */ /* 0x001fc8000fa3e016 */
[----:B------:R-:W-:Y:S02]  /*16960*/  @!P6 IADD3.X R83, R34, UR10, R23, P1, P2 ;  /* 0x0000000a2253ec10 */ /* 0x000fe40008fe4417 */
[----:B------:R-:W-:Y:S02]  /*16970*/  ISETP.LT.OR P1, PT, R35, 0x1, !P3 ;  /* 0x000000012300780c */ /* 0x000fe40005f21670 */
[----:B------:R-:W-:-:S11]  /*16980*/  LOP3.LUT R28, R28, 0xffffffdf, RZ, 0xc0, !PT ;  /* 0xffffffdf1c1c7812 */ /* 0x000fd600078ec0ff */
[----:B------:R-:W0:Y:S01]  /*16990*/  @!P1 LDC.64 R20, c[0x0][0x5c0] ;  /* 0x00017000ff149b82 */ /* 0x000e220000000a00 */
[----:B------:R-:W-:Y:S02]  /*169a0*/  @P6 LOP3.LUT R28, R28, 0x20, RZ, 0xfc, !PT ;  /* 0x000000201c1c6812 */ /* 0x000fe400078efcff */
[----:B------:R-:W-:Y:S02]  /*169b0*/  ISETP.LT.OR P6, PT, R35, 0x2, !P3 ;  /* 0x000000022300780c */ /* 0x000fe40005fc1670 */
[----:B0-----:R-:W-:-:S04]  /*169c0*/  @!P1 IADD3 R22, P2, P5, R26, UR9, R20 ;  /* 0x000000091a169c10 */ /* 0x001fc8000fd5e014 */
[----:B------:R-:W-:-:S07]  /*169d0*/  @!P1 IADD3.X R23, R34, UR8, R21, P2, P5 ;  /* 0x0000000822179c10 */ /* 0x000fce00097ea415 */
[----:B------:R-:W0:Y:S01]  /*169e0*/  @!P6 LDC.64 R20, c[0x0][0x5c0] ;  /* 0x00017000ff14eb82 */ /* 0x000e220000000a00 */
[----:B------:R-:W-:-:S05]  /*169f0*/  F2FP.SATFINITE.E4M3.F32.PACK_AB_MERGE_C R19, RZ, R19, RZ ;  /* 0x00000013ff13723e */ /* 0x000fca00048070ff */
[----:B------:R2:W-:Y:S01]  /*16a00*/  @!P4 STG.E.U8 desc[UR26][R50.64+0x19], R19 ;  /* 0x000019133200c986 */ /* 0x0005e2000c10111a */
[----:B------:R-:W-:Y:S02]  /*16a10*/  ISETP.LT.OR P4, PT, R35, 0x9, !P3 ;  /* 0x000000092300780c */ /* 0x000fe40005f81670 */
[----:B0-----:R-:W-:-:S04]  /*16a20*/  @!P6 IADD3 R30, P2, P5, R26, UR9, R20 ;  /* 0x000000091a1eec10 */ /* 0x001fc8000fd5e014 */
[----:B------:R-:W-:Y:S02]  /*16a30*/  @!P6 IADD3.X R31, R34, UR8, R21, P2, P5 ;  /* 0x00000008221fec10 */ /* 0x000fe400097ea415 */
[----:B------:R-:W-:Y:S02]  /*16a40*/  ISETP.LT.OR P2, PT, R35, 0x21, !P0 ;  /* 0x000000212300780c */ /* 0x000fe40004741670 */
[----:B-1----:R-:W-:-:S03]  /*16a50*/  F2FP.SATFINITE.E4M3.F32.PACK_AB_MERGE_C R37, RZ, R18, RZ ;  /* 0x00000012ff25723e */ /* 0x002fc600048070ff */
[----:B--2---:R-:W0:Y:S08]  /*16a60*/  @!P4 LDC.64 R18, c[0x0][0x5c0] ;  /* 0x00017000ff12cb82 */ /* 0x004e300000000a00 */
[----:B------:R-:W1:Y:S02]  /*16a70*/  @!P2 LDC.64 R20, c[0x0][0x5c0] ;  /* 0x00017000ff14ab82 */ /* 0x000e640000000a00 */
[----:B-1----:R-:W-:-:S05]  /*16a80*/  @!P2 IADD3 R20, P5, R26, R20, RZ ;  /* 0x000000141a14a210 */ /* 0x002fca0007fbe0ff */
[----:B------:R-:W-:-:S05]  /*16a90*/  @!P2 IMAD.X R21, R34, 0x1, R21, P5 ;  /* 0x000000012215a824 */ /* 0x000fca00028e0615 */
[----:B------:R0:W-:Y:S02]  /*16aa0*/  @!P2 STG.E.U8 desc[UR26][R20.64+0x20], R37 ;  /* 0x000020251400a986 */ /* 0x0001e4000c10111a */
[----:B0-----:R-:W-:-:S04]  /*16ab0*/  @!P4 IADD3 R20, P2, P5, R26, UR9, R18 ;  /* 0x000000091a14cc10 */ /* 0x001fc8000fd5e012 */
[----:B------:R-:W-:Y:S02]  /*16ac0*/  @!P4 IADD3.X R21, R34, UR8, R19, P2, P5 ;  /* 0x000000082215cc10 */ /* 0x000fe400097ea413 */
[----:B------:R-:W-:Y:S02]  /*16ad0*/  ISETP.LT.OR P2, PT, R35, 0x22, !P0 ;  /* 0x000000222300780c */ /* 0x000fe40004741670 */
[----:B------:R-:W-:-:S11]  /*16ae0*/  LOP3.LUT R29, R29, 0xfffff7ff, RZ, 0xc0, !PT ;  /* 0xfffff7ff1d1d7812 */ /* 0x000fd600078ec0ff */
[----:B------:R-:W0:Y:S01]  /*16af0*/  @!P2 LDC.64 R18, c[0x0][0x5c0] ;  /* 0x00017000ff12ab82 */ /* 0x000e220000000a00 */
[----:B------:R-:W-:Y:S02]  /*16b00*/  @P1 LOP3.LUT R29, R29, 0x800, RZ, 0xfc, !PT ;  /* 0x000008001d1d1812 */ /* 0x000fe400078efcff */
[C---:B------:R-:W-:Y:S02]  /*16b10*/  LOP3.LUT P1, RZ, R28.reuse, 0x80, RZ, 0xc0, !PT ;  /* 0x000000801cff7812 */ /* 0x040fe4000782c0ff */
[----:B------:R-:W-:-:S04]  /*16b20*/  LOP3.LUT R28, R28, 0xffffffef, RZ, 0xc0, !PT ;  /* 0xffffffef1c1c7812 */ /* 0x000fc800078ec0ff */
[----:B------:R-:W-:-:S04]  /*16b30*/  @P6 LOP3.LUT R28, R28, 0x10, RZ, 0xfc, !PT ;  /* 0x000000101c1c6812 */ /* 0x000fc800078efcff */
[C---:B------:R-:W-:Y:S02]  /*16b40*/  LOP3.LUT P6, RZ, R28.reuse, 0x100, RZ, 0xc0, !PT ;  /* 0x000001001cff7812 */ /* 0x040fe400078cc0ff */
[----:B------:R-:W-:Y:S02]  /*16b50*/  LOP3.LUT R28, R28, 0xfffbffff, RZ, 0xc0, !PT ;  /* 0xfffbffff1c1c7812 */ /* 0x000fe400078ec0ff */
[----:B------:R-:W-:Y:S02]  /*16b60*/  F2FP.SATFINITE.E4M3.F32.PACK_AB_MERGE_C R17, RZ, R17, RZ ;  /* 0x00000011ff11723e */ /* 0x000fe400048070ff */
[----:B0-----:R-:W-:Y:S02]  /*16b70*/  @!P2 IADD3 R18, P5, R26, R18, RZ ;  /* 0x000000121a12a210 */ /* 0x001fe40007fbe0ff */
[----:B------:R-:W-:Y:S02]  /*16b80*/  @P4 LOP3.LUT R28, R28, 0x40000, RZ, 0xfc, !PT ;  /* 0x000400001c1c4812 */ /* 0x000fe400078efcff */
[----:B------:R-:W-:Y:S01]  /*16b90*/  F2FP.SATFINITE.E4M3.F32.PACK_AB_MERGE_C R37, RZ, R16, RZ ;  /* 0x00000010ff25723e */ /* 0x000fe200048070ff */
[----:B------:R-:W-:Y:S01]  /*16ba0*/  @!P2 IMAD.X R19, R34, 0x1, R19, P5 ;  /* 0x000000012213a824 */ /* 0x000fe200028e0613 */
[----:B------:R-:W-:-:S04]  /*16bb0*/  ISETP.LT.OR P4, PT, R35, 0xa, !P3 ;  /* 0x0000000a2300780c */ /* 0x000fc80005f81670 */
[----:B------:R0:W-:Y:S04]  /*16bc0*/  @!P2 STG.E.U8 desc[UR26][R18.64+0x21], R17 ;  /* 0x000021111200a986 */ /* 0x0001e8000c10111a */
[----:B------:R1:W-:Y:S01]  /*16bd0*/  @!P1 STG.E.U8 desc[UR26][R52.64+0x20], R37 ;  /* 0x0000202534009986 */ /* 0x0003e2000c10111a */
[----:B------:R-:W-:-:S04]  /*16be0*/  ISETP.LT.OR P1, PT, R35, 0x11, !P3 ;  /* 0x000000112300780c */ /* 0x000fc80005f21670 */
[----:B0-----:R-:W0:Y:S09]  /*16bf0*/  @!P4 LDC.64 R18, c[0x0][0x5c0] ;  /* 0x00017000ff12cb82 */ /* 0x001e320000000a00 */
[----:B------:R-:W2:Y:S01]  /*16c00*/  @!P1 LDC.64 R16, c[0x0][0x5c0] ;  /* 0x00017000ff109b82 */ /* 0x000ea20000000a00 */
[----:B------:R-:W-:-:S04]  /*16c10*/  LOP3.LUT R28, R28, 0xffffffbf, RZ, 0xc0, !PT ;  /* 0xffffffbf1c1c7812 */ /* 0x000fc800078ec0ff */
[----:B------:R-:W-:-:S04]  /*16c20*/  @P4 LOP3.LUT R28, R28, 0x40, RZ, 0xfc, !PT ;  /* 0x000000401c1c4812 */ /* 0x000fc800078efcff */
[----:B------:R-:W-:Y:S02]  /*16c30*/  LOP3.LUT R28, R28, 0xffffff7f, RZ, 0xc0, !PT ;  /* 0xffffff7f1c1c7812 */ /* 0x000fe400078ec0ff */
[----:B0-----:R-:W-:-:S04]  /*16c40*/  @!P4 IADD3 R18, P2, P5, R26, UR9, R18 ;  /* 0x000000091a12cc10 */ /* 0x001fc8000fd5e012 */
[----:B------:R-:W-:Y:S02]  /*16c50*/  @!P4 IADD3.X R19, R34, UR8, R19, P2, P5 ;  /* 0x000000082213cc10 */ /* 0x000fe400097ea413 */
[----:B--2---:R-:W-:Y:S02]  /*16c60*/  @!P1 IADD3 R96, P2, P5, R26, UR9, R16 ;  /* 0x000000091a609c10 */ /* 0x004fe4000fd5e010 */
[----:B------:R-:W-:Y:S02]  /*16c70*/  @P1 LOP3.LUT R28, R28, 0x80, RZ, 0xfc, !PT ;  /* 0x000000801c1c1812 */ /* 0x000fe400078efcff */
[----:B------:R-:W-:Y:S02]  /*16c80*/  @!P1 IADD3.X R97, R34, UR8, R17, P2, P5 ;  /* 0x0000000822619c10 */ /* 0x000fe400097ea411 */
[----:B------:R-:W-:-:S13]  /*16c90*/  ISETP.LT.OR P1, PT, R35, 0x12, !P3 ;  /* 0x000000122300780c */ /* 0x000fda0005f21670 */
        /* <DEDUP_REMOVED lines=12> */
[----:B------:R-:W-:Y:S01]  /*16d60*/  @!P2 STG.E.U8 desc[UR26][R16.64+0x28], R37 ;  /* 0x000028251000a986 */ /* 0x000fe2000c10111a */
[----:B0-----:R-:W-:-:S04]  /*16d70*/  @!P6 IADD3 R108, P2, P5, R26, UR9, R14 ;  /* 0x000000091a6cec10 */ /* 0x001fc8000fd5e00e */
[----:B------:R-:W-:Y:S02]  /*16d80*/  @!P6 IADD3.X R109, R34, UR8, R15, P2, P5 ;  /* 0x00000008226dec10 */ /* 0x000fe400097ea40f */
[----:B------:R-:W-:-:S13]  /*16d90*/  ISETP.LT.OR P2, PT, R35, 0x2a, !P0 ;  /* 0x0000002a2300780c */ /* 0x000fda0004741670 */
[----:B------:R-:W0:Y:S01]  /*16da0*/  @!P2 LDC.64 R14, c[0x0][0x5c0] ;  /* 0x00017000ff0eab82 */ /* 0x000e220000000a00 */
[----:B------:R-:W-:Y:S02]  /*16db0*/  F2FP.SATFINITE.E4M3.F32.PACK_AB_MERGE_C R13, RZ, R13, RZ ;  /* 0x0000000dff0d723e */ /* 0x000fe400048070ff */
[----:B0-----:R-:W-:-:S05]  /*16dc0*/  @!P2 IADD3 R14, P5, R26, R14, RZ ;  /* 0x0000000e1a0ea210 */ /* 0x001fca0007fbe0ff */
[----:B------:R-:W-:-:S05]  /*16dd0*/  @!P2 IMAD.X R15, R34, 0x1, R15, P5 ;  /* 0x00000001220fa824 */ /* 0x000fca00028e060f */
[----:B------:R0:W-:Y:S01]  /*16de0*/  @!P2 STG.E.U8 desc[UR26][R14.64+0x29], R13 ;  /* 0x0000290d0e00a986 */ /* 0x0001e2000c10111a */
[----:B------:R-:W-:Y:S02]  /*16df0*/  ISETP.LT.OR P2, PT, R35, 0x1a, !P3 ;  /* 0x0000001a2300780c */ /* 0x000fe40005f41670 */
[----:B------:R-:W-:-:S11]  /*16e00*/  LOP3.LUT R28, R28, 0xfff7ffff, RZ, 0xc0, !PT ;  /* 0xfff7ffff1c1c7812 */ /* 0x000fd600078ec0ff */
[----:B0-----:R-:W0:Y:S01]  /*16e10*/  @!P2 LDC.64 R14, c[0x0][0x5c0] ;  /* 0x00017000ff0eab82 */ /* 0x001e220000000a00 */
[----:B------:R-:W-:-:S04]  /*16e20*/  @P1 LOP3.LUT R28, R28, 0x80000, RZ, 0xfc, !PT ;  /* 0x000800001c1c1812 */ /* 0x000fc800078efcff */
[C---:B------:R-:W-:Y:S02]  /*16e30*/  LOP3.LUT P1, RZ, R28.reuse, 0x4, RZ, 0xc0, !PT ;  /* 0x000000041cff7812 */ /* 0x040fe4000782c0ff */
[----:B------:R-:W-:-:S04]  /*16e40*/  LOP3.LUT R28, R28, 0xfffffeff, RZ, 0xc0, !PT ;  /* 0xfffffeff1c1c7812 */ /* 0x000fc800078ec0ff */
[----:B------:R-:W-:Y:S02]  /*16e50*/  @P6 LOP3.LUT R28, R28, 0x100, RZ, 0xfc, !PT ;  /* 0x000001001c1c6812 */ /* 0x000fe400078efcff */
[----:B0-----:R-:W-:-:S04]  /*16e60*/  @!P2 IADD3 R104, P5, P6, R26, UR9, R14 ;  /* 0x000000091a68ac10 */ /* 0x001fc8000febe00e */
[----:B------:R-:W-:Y:S02]  /*16e70*/  @!P2 IADD3.X R105, R34, UR8, R15, P5, P6 ;  /* 0x000000082269ac10 */ /* 0x000fe4000afec40f */
[----:B------:R-:W-:Y:S02]  /*16e80*/  ISETP.LT.OR P6, PT, R35, 0x21, !P3 ;  /* 0x000000212300780c */ /* 0x000fe40005fc1670 */
[----:B------:R-:W-:-:S11]  /*16e90*/  F2FP.SATFINITE.E4M3.F32.PACK_AB_MERGE_C R17, RZ, R12, RZ ;  /* 0x0000000cff11723e */ /* 0x000fd600048070ff */
[----:B------:R-:W0:Y:S01]  /*16ea0*/  @!P6 LDC.64 R12, c[0x0][0x5c0] ;  /* 0x00017000ff0ceb82 */ /* 0x000e220000000a00 */
[C---:B------:R-:W-:Y:S02]  /*16eb0*/  LOP3.LUT P4, RZ, R29.reuse, 0x1000, RZ, 0xc0, !PT ;  /* 0x000010001dff7812 */ /* 0x040fe4000788c0ff */
[----:B------:R-:W-:-:S04]  /*16ec0*/  LOP3.LUT R29, R29, 0xfffffeff, RZ, 0xc0, !PT ;  /* 0xfffffeff1d1d7812 */ /* 0x000fc800078ec0ff */
[----:B------:R-:W-:Y:S02]  /*16ed0*/  @P2 LOP3.LUT R29, R29, 0x100, RZ, 0xfc, !PT ;  /* 0x000001001d1d2812 */ /* 0x000fe400078efcff */
[----:B------:R-:W-:-:S05]  /*16ee0*/  ISETP.LT.OR P2, PT, R35, 0x22, !P3 ;  /* 0x000000222300780c */ /* 0x000fca0005f41670 */
[----:B------:R-:W-:Y:S01]  /*16ef0*/  @!P4 STG.E.U8 desc[UR26][R58.64+0x28], R17 ;  /* 0x000028113a00c986 */ /* 0x000fe2000c10111a */
[----:B0-----:R-:W-:-:S04]  /*16f00*/  @!P6 IADD3 R106, P4, P5, R26, UR9, R12 ;  /* 0x000000091a6aec10 */ /* 0x001fc8000fd9e00c */
[----:B------:R-:W-:-:S03]  /*16f10*/  @!P6 IADD3.X R107, R34, UR8, R13, P4, P5 ;  /* 0x00000008226bec10 */ /* 0x000fc6000a7ea40d */
[----:B------:R-:W0:Y:S01]  /*16f20*/  @!P2 LDC.64 R12, c[0x0][0x5c0] ;  /* 0x00017000ff0cab82 */ /* 0x000e220000000a00 */
[----:B------:R-:W-:-:S04]  /*16f30*/  LOP3.LUT R28, R28, 0xfffffffe, RZ, 0xc0, !PT ;  /* 0xfffffffe1c1c7812 */ /* 0x000fc800078ec0ff */
[----:B------:R-:W-:-:S04]  /*16f40*/  @P6 LOP3.LUT R28, R28, 0x1, RZ, 0xfc, !PT ;  /* 0x000000011c1c6812 */ /* 0x000fc800078efcff */
[C---:B------:R-:W-:Y:S02]  /*16f50*/  LOP3.LUT P6, RZ, R28.reuse, 0x2, RZ, 0xc0, !PT ;  /* 0x000000021cff7812 */ /* 0x040fe400078cc0ff */
[----:B------:R-:W-:Y:S02]  /*16f60*/  LOP3.LUT R28, R28, 0xffefffff, RZ, 0xc0, !PT ;  /* 0xffefffff1c1c7812 */ /* 0x000fe400078ec0ff */
[----:B0-----:R-:W-:-:S04]  /*16f70*/  @!P2 IADD3 R102, P4, P5, R26, UR9, R12 ;  /* 0x000000091a66ac10 */ /* 0x001fc8000fd9e00c */
[----:B------:R-:W-:Y:S02]  /*16f80*/  @!P2 IADD3.X R103, R34, UR8, R13, P4, P5 ;  /* 0x000000082267ac10 */ /* 0x000fe4000a7ea40d */
[C---:B------:R-:W-:Y:S02]  /*16f90*/  ISETP.LT.OR P4, PT, R35.reuse, 0x31, !P0 ;  /* 0x000000312300780c */ /* 0x040fe40004781670 */
[----:B------:R-:W-:Y:S02]  /*16fa0*/  @P2 LOP3.LUT R28, R28, 0x100000, RZ, 0xfc, !PT ;  /* 0x001000001c1c2812 */ /* 0x000fe400078efcff */
[----:B------:R-:W-:Y:S02]  /*16fb0*/  ISETP.LT.OR P2, PT, R35, 0x29, !P3 ;  /* 0x000000292300780c */ /* 0x000fe40005f41670 */
[----:B------:R-:W-:-:S07]  /*16fc0*/  F2FP.SATFINITE.E4M3.F32.PACK_AB_MERGE_C R11, RZ, R11, RZ ;  /* 0x0000000bff0b723e */ /* 0x000fce00048070ff */
[----:B------:R-:W0:Y:S01]  /*16fd0*/  @!P4 LDC.64 R12, c[0x0][0x5c0] ;  /* 0x00017000ff0ccb82 */ /* 0x000e220000000a00 */
[----:B------:R1:W-:Y:S01]  /*16fe0*/  @!P1 STG.E.U8 desc[UR26][R54.64+0x29], R11 ;  /* 0x0000290b36009986 */ /* 0x0003e2000c10111a */
[----:B------:R-:W-:-:S06]  /*16ff0*/  F2FP.SATFINITE.E4M3.F32.PACK_AB_MERGE_C R15, RZ, R10, RZ ;  /* 0x0000000aff0f723e */ /* 0x000fcc00048070ff */
        /* <DEDUP_REMOVED lines=19> */
[----:B------:R-:W-:Y:S02]  /*17130*/  F2FP.SATFINITE.E4M3.F32.PACK_AB_MERGE_C R13, RZ, R8, RZ ;  /* 0x00000008ff0d723e */ /* 0x000fe400048070ff */
[----:B0-----:R-:W-:-:S04]  /*17140*/  @!P2 IADD3 R92, P4, P5, R26, UR9, R10 ;  /* 0x000000091a5cac10 */ /* 0x001fc8000fd9e00a */
[----:B------:R-:W-:Y:S02]  /*17150*/  @!P2 IADD3.X R93, R34, UR8, R11, P4, P5 ;  /* 0x00000008225dac10 */ /* 0x000fe4000a7ea40b */
[----:B------:R-:W-:-:S13]  /*17160*/  ISETP.LT.OR P2, PT, R35, 0x31, !P3 ;  /* 0x000000312300780c */ /* 0x000fda0005f41670 */
[----:B------:R-:W0:Y:S01]  /*17170*/  @!P2 LDC.64 R8, c[0x0][0x5c0] ;  /* 0x00017000ff08ab82 */ /* 0x000e220000000a00 */
[----:B------:R-:W-:Y:S02]  /*17180*/  @P2 LOP3.LUT R0, R0, 0x1, RZ, 0xfc, !PT ;  /* 0x0000000100002812 */ /* 0x000fe400078efcff */
[----:B0-----:R-:W-:-:S04]  /*17190*/  @!P2 IADD3 R94, P4, P5, R26, UR9, R8 ;  /* 0x000000091a5eac10 */ /* 0x001fc8000fd9e008 */
[----:B------:R-:W-:Y:S02]  /*171a0*/  @!P2 IADD3.X R95, R34, UR8, R9, P4, P5 ;  /* 0x00000008225fac10 */ /* 0x000fe4000a7ea409 */
[----:B------:R-:W-:-:S13]  /*171b0*/  ISETP.LT.OR P2, PT, R35, 0x32, !P3 ;  /* 0x000000322300780c */ /* 0x000fda0005f41670 */
[----:B------:R-:W0:Y:S01]  /*171c0*/  @!P2 LDC.64 R8, c[0x0][0x5c0] ;  /* 0x00017000ff08ab82 */ /* 0x000e220000000a00 */
[----:B------:R-:W-:-:S04]  /*171d0*/  LOP3.LUT R0, R0, 0xfffffff7, RZ, 0xc0, !PT ;  /* 0xfffffff700007812 */ /* 0x000fc800078ec0ff */
[----:B------:R-:W-:Y:S02]  /*171e0*/  @P2 LOP3.LUT R0, R0, 0x8, RZ, 0xfc, !PT ;  /* 0x0000000800002812 */ /* 0x000fe400078efcff */
[----:B0-----:R-:W-:-:S04]  /*171f0*/  @!P2 IADD3 R90, P4, P5, R26, UR9, R8 ;  /* 0x000000091a5aac10 */ /* 0x001fc8000fd9e008 */
[----:B------:R-:W-:Y:S02]  /*17200*/  @!P2 IADD3.X R91, R34, UR8, R9, P4, P5 ;  /* 0x00000008225bac10 */ /* 0x000fe4000a7ea409 */
[C---:B------:R-:W-:Y:S02]  /*17210*/  ISETP.LT.OR P4, PT, R35.reuse, 0x39, !P0 ;  /* 0x000000392300780c */ /* 0x040fe40004781670 */
[----:B------:R-:W-:Y:S02]  /*17220*/  ISETP.LT.OR P2, PT, R35, 0x39, !P3 ;  /* 0x000000392300780c */ /* 0x000fe40005f41670 */
[----:B------:R-:W-:-:S09]  /*17230*/  F2FP.SATFINITE.E4M3.F32.PACK_AB_MERGE_C R7, RZ, R7, RZ ;  /* 0x00000007ff07723e */ /* 0x000fd200048070ff */
[----:B------:R-:W0:Y:S01]  /*17240*/  @!P4 LDC.64 R8, c[0x0][0x5c0] ;  /* 0x00017000ff08cb82 */ /* 0x000e220000000a00 */
[----:B------:R-:W-:Y:S01]  /*17250*/  @!P6 STG.E.U8 desc[UR26][R38.64+0x30], R13 ;  /* 0x0000300d2600e986 */ /* 0x000fe2000c10111a */
[----:B------:R-:W-:-:S03]  /*17260*/  F2FP.SATFINITE.E4M3.F32.PACK_AB_MERGE_C R11, RZ, R6, RZ ;  /* 0x00000006ff0b723e */ /* 0x000fc600048070ff */
[----:B------:R1:W-:Y:S03]  /*17270*/  @!P1 STG.E.U8 desc[UR26][R62.64+0x31], R7 ;  /* 0x000031073e009986 */ /* 0x0003e6000c10111a */
        /* <DEDUP_REMOVED lines=29> */
[----:B------:R-:W-:-:S13]  /*17450*/  ISETP.LT.OR P2, PT, R35, 0x42, !P3 ;  /* 0x000000422300780c */ /* 0x000fda0005f41670 */
[----:B------:R-:W0:Y:S02]  /*17460*/  @!P2 LDC.64 R4, c[0x0][0x5c0] ;  /* 0x00017000ff04ab82 */ /* 0x000e240000000a00 */
[----:B0-----:R-:W-:-:S04]  /*17470*/  @!P2 IADD3 R78, P4, P5, R26, UR9, R4 ;  /* 0x000000091a4eac10 */ /* 0x001fc8000fd9e004 */
[----:B------:R-:W-:Y:S02]  /*17480*/  @!P2 IADD3.X R79, R34, UR8, R5, P4, P5 ;  /* 0x00000008224fac10 */ /* 0x000fe4000a7ea405 */
[----:B------:R-:W-:-:S13]  /*17490*/  ISETP.LT.OR P4, PT, R35, 0x41, !P0 ;  /* 0x000000412300780c */ /* 0x000fda0004781670 */
[----:B------:R-:W0:Y:S01]  /*174a0*/  @!P4 LDC.64 R4, c[0x0][0x5c0] ;  /* 0x00017000ff04cb82 */ /* 0x000e220000000a00 */
[----:B------:R-:W-:Y:S01]  /*174b0*/  FMUL R3, R3, UR19 ;  /* 0x0000001303037c20 */ /* 0x000fe20008400000 */
[----:B------:R-:W-:-:S04]  /*174c0*/  FMUL R2, R2, UR19 ;  /* 0x0000001302027c20 */ /* 0x000fc80008400000 */
[----:B------:R-:W-:Y:S02]  /*174d0*/  F2FP.SATFINITE.E4M3.F32.PACK_AB_MERGE_C R3, RZ, R3, RZ ;  /* 0x00000003ff03723e */ /* 0x000fe400048070ff */
[----:B------:R-:W-:Y:S01]  /*174e0*/  F2FP.SATFINITE.E4M3.F32.PACK_AB_MERGE_C R7, RZ, R2, RZ ;  /* 0x00000002ff07723e */ /* 0x000fe200048070ff */
[----:B------:R-:W-:Y:S04]  /*174f0*/  @!P6 STG.E.U8 desc[UR26][R60.64+0x38], R9 ;  /* 0x000038093c00e986 */ /* 0x000fe8000c10111a */
[----:B------:R-:W-:Y:S01]  /*17500*/  @!P1 STG.E.U8 desc[UR26][R32.64+0x39], R3 ;  /* 0x0000390320009986 */ /* 0x000fe2000c10111a */
[----:B0-----:R-:W-:-:S05]  /*17510*/  @!P4 IADD3 R4, P5, R26, R4, RZ ;  /* 0x000000041a04c210 */ /* 0x001fca0007fbe0ff */
[----:B------:R-:W-:-:S05]  /*17520*/  @!P4 IMAD.X R5, R34, 0x1, R5, P5 ;  /* 0x000000012205c824 */ /* 0x000fca00028e0605 */
[----:B------:R0:W-:Y:S02]  /*17530*/  @!P4 STG.E.U8 desc[UR26][R4.64+0x40], R7 ;  /* 0x000040070400c986 */ /* 0x0001e4000c10111a */
[----:B0-----:R-:W-:Y:S02]  /*17540*/  FMUL R4, R227, UR19 ;  /* 0x00000013e3047c20 */ /* 0x001fe40008400000 */
[----:B------:R-:W2:Y:S01]  /*17550*/  LDL.LU R227, [R1+0xc] ;  /* 0x00000c0001e37983 */ /* 0x000ea20000300800 */
[----:B------:R-:W-:-:S04]  /*17560*/  LOP3.LUT R0, R0, 0xffff7fff, RZ, 0xc0, !PT ;  /* 0xffff7fff00007812 */ /* 0x000fc800078ec0ff */
[----:B------:R-:W-:Y:S02]  /*17570*/  @P2 LOP3.LUT R0, R0, 0x8000, RZ, 0xfc, !PT ;  /* 0x0000800000002812 */ /* 0x000fe400078efcff */
[----:B------:R-:W-:-:S13]  /*17580*/  ISETP.LT.OR P2, PT, R35, 0x49, !P3 ;  /* 0x000000492300780c */ /* 0x000fda0005f41670 */
[----:B------:R-:W0:Y:S02]  /*17590*/  @!P2 LDC.64 R2, c[0x0][0x5c0] ;  /* 0x00017000ff02ab82 */ /* 0x000e240000000a00 */
        /* <DEDUP_REMOVED lines=13> */
[----:B------:R-:W-:Y:S01]  /*17670*/  @P2 LOP3.LUT R0, R0, 0x200000, RZ, 0xfc, !PT ;  /* 0x0020000000002812 */ /* 0x000fe200078efcff */
[----:B---3--:R-:W-:Y:S02]  /*17680*/  FMUL R5, R226, UR19 ;  /* 0x00000013e2057c20 */ /* 0x008fe40008400000 */
[----:B------:R-:W3:Y:S01]  /*17690*/  LDL.LU R226, [R1+0x10] ;  /* 0x0000100001e27983 */ /* 0x000ee20000300800 */
        /* <DEDUP_REMOVED lines=10> */
[----:B0-----:R-:W-:Y:S01]  /*17740*/  @!P2 IADD3 R68, P4, P5, R26, UR9, R2 ;  /* 0x000000091a44ac10 */ /* 0x001fe2000fd9e002 */
[----:B----4-:R-:W-:Y:S02]  /*17750*/  FMUL R2, R225, UR19 ;  /* 0x00000013e1027c20 */ /* 0x010fe40008400000 */
[----:B------:R-:W4:Y:S01]  /*17760*/  LDL.LU R225, [R1+0x14] ;  /* 0x0000140001e17983 */ /* 0x000f220000300800 */
[C---:B------:R-:W-:Y:S02]  /*17770*/  LOP3.LUT P6, RZ, R28.reuse, 0x1000, RZ, 0xc0, !PT ;  /* 0x000010001cff7812 */ /* 0x040fe400078cc0ff */
[----:B------:R-:W-:Y:S02]  /*17780*/  LOP3.LUT P1, RZ, R28, 0x2000, RZ, 0xc0, !PT ;  /* 0x000020001cff7812 */ /* 0x000fe4000782c0ff */
[----:B------:R-:W-:-:S02]  /*17790*/  @!P2 IADD3.X R69, R34, UR8, R3, P4, P5 ;  /* 0x000000082245ac10 */ /* 0x000fc4000a7ea403 */
[----:B------:R-:W-:Y:S02]  /*177a0*/  ISETP.LT.OR P4, PT, R35, 0x49, !P0 ;  /* 0x000000492300780c */ /* 0x000fe40004781670 */
[----:B------:R-:W-:Y:S01]  /*177b0*/  F2FP.SATFINITE.E4M3.F32.PACK_AB_MERGE_C R5, RZ, R5, RZ ;  /* 0x00000005ff05723e */ /* 0x000fe200048070ff */
[----:B--2---:R-:W-:Y:S02]  /*177c0*/  FMUL R4, R227, UR19 ;  /* 0x00000013e3047c20 */ /* 0x004fe40008400000 */
[----:B------:R-:W2:Y:S01]  /*177d0*/  LDL.LU R227, [R1+0x18] ;  /* 0x0000180001e37983 */ /* 0x000ea20000300800 */
[----:B------:R-:W-:-:S03]  /*177e0*/  F2FP.SATFINITE.E4M3.F32.PACK_AB_MERGE_C R2, RZ, R2, RZ ;  /* 0x00000002ff02723e */ /* 0x000fc600048070ff */
[----:B------:R-:W-:Y:S04]  /*177f0*/  @!P6 STG.E.U8 desc[UR26][R40.64+0x40], R5 ;  /* 0x000040052800e986 */ /* 0x000fe8000c10111a */
[----:B------:R0:W-:Y:S02]  /*17800*/  @!P1 STG.E.U8 desc[UR26][R64.64+0x41], R2 ;  /* 0x0000410240009986 */ /* 0x0001e4000c10111a */
[----:B0-----:R-:W0:Y:S01]  /*17810*/  @!P4 LDC.64 R2, c[0x0][0x5c0] ;  /* 0x00017000ff02cb82 */ /* 0x001e220000000a00 */
[----:B------:R-:W-:-:S04]  /*17820*/  LOP3.LUT R0, R0, 0xf7ffffff, RZ, 0xc0, !PT ;  /* 0xf7ffffff00007812 */ /* 0x000fc800078ec0ff */
[----:B------:R-:W-:Y:S02]  /*17830*/  @P2 LOP3.LUT R0, R0, 0x8000000, RZ, 0xfc, !PT ;  /* 0x0800000000002812 */ /* 0x000fe400078efcff */
        /* <DEDUP_REMOVED lines=12> */
[----:B------:R-:W-:Y:S01]  /*17900*/  ISETP.LT.OR P2, PT, R35, 0x5a, !P3 ;  /* 0x0000005a2300780c */ /* 0x000fe20005f41670 */
[----:B---3--:R-:W-:Y:S01]  /*17910*/  FMUL R4, R226, UR19 ;  /* 0x00000013e2047c20 */ /* 0x008fe20008400000 */
[----:B0-----:R-:W-:Y:S01]  /*17920*/  @!P4 IADD3 R2, P5, R26, R2, RZ ;  /* 0x000000021a02c210 */ /* 0x001fe20007fbe0ff */
[----:B------:R-:W3:Y:S03]  /*17930*/  LDL.LU R226, [R1+0x1c] ;  /* 0x00001c0001e27983 */ /* 0x000ee60000300800 */
[----:B------:R-:W-:Y:S01]  /*17940*/  F2FP.SATFINITE.E4M3.F32.PACK_AB_MERGE_C R4, RZ, R4, RZ ;  /* 0x00000004ff04723e */ /* 0x000fe200048070ff */
[----:B------:R-:W-:-:S05]  /*17950*/  @!P4 IMAD.X R3, R34, 0x1, R3, P5 ;  /* 0x000000012203c824 */ /* 0x000fca00028e0603 */
[----:B------:R0:W-:Y:S02]  /*17960*/  @!P4 STG.E.U8 desc[UR26][R2.64+0x49], R4 ;  /* 0x000049040200c986 */ /* 0x0001e4000c10111a */
[----:B0-----:R-:W0:Y:S01]  /*17970*/  @!P2 LDC.64 R2, c[0x0][0x5c0] ;  /* 0x00017000ff02ab82 */ /* 0x001e220000000a00 */
[----:B------:R-:W-:-:S04]  /*17980*/  LOP3.LUT R0, R0, 0xfeffffff, RZ, 0xc0, !PT ;  /* 0xfeffffff00007812 */ /* 0x000fc800078ec0ff */
[----:B------:R-:W-:Y:S02]  /*17990*/  @P2 LOP3.LUT R0, R0, 0x1000000, RZ, 0xfc, !PT ;  /* 0x0100000000002812 */ /* 0x000fe400078efcff */
[----:B0-----:R-:W-:-:S04]  /*179a0*/  @!P2 IADD3 R58, P3, P4, R26, UR9, R2 ;  /* 0x000000091a3aac10 */ /* 0x001fc8000fc7e002 */
[----:B------:R-:W-:Y:S02]  /*179b0*/  @!P2 IADD3.X R59, R34, UR8, R3, P3, P4 ;  /* 0x00000008223bac10 */ /* 0x000fe40009fe8403 */
[----:B------:R-:W-:-:S04]  /*179c0*/  ISETP.GE.AND P3, PT, R36, 0x101, PT ;  /* 0x000001012400780c */ /* 0x000fc80003f66270 */
[----:B------:R-:W-:-:S13]  /*179d0*/  ISETP.LT.OR P2, PT, R35, 0x1, !P3 ;  /* 0x000000012300780c */ /* 0x000fda0005f41670 */
[----:B------:R-:W0:Y:S01]  /*179e0*/  @!P2 LDC.64 R2, c[0x0][0x5c0] ;  /* 0x00017000ff02ab82 */ /* 0x000e220000000a00 */
[----:B------:R-:W-:Y:S01]  /*179f0*/  LOP3.LUT R0, R0, 0xff7fffff, RZ, 0xc0, !PT ;  /* 0xff7fffff00007812 */ /* 0x000fe200078ec0ff */
[----:B----4-:R-:W-:Y:S02]  /*17a00*/  FMUL R5, R225, UR19 ;  /* 0x00000013e1057c20 */ /* 0x010fe40008400000 */
[----:B------:R-:W4:Y:S01]  /*17a10*/  LDL.LU R225, [R1+0x20] ;  /* 0x0000200001e17983 */ /* 0x000f220000300800 */
[----:B0-----:R-:W-:Y:S02]  /*17a20*/  @!P2 IADD3 R62, P4, P5, R26, UR13, R2 ;  /* 0x0000000d1a3eac10 */ /* 0x001fe4000fd9e002 */
[----:B------:R-:W-:Y:S02]  /*17a30*/  @P2 LOP3.LUT R0, R0, 0x800000, RZ, 0xfc, !PT ;  /* 0x0080000000002812 */ /* 0x000fe400078efcff */
[----:B------:R-:W-:Y:S02]  /*17a40*/  @!P2 IADD3.X R63, R34, UR12, R3, P4, P5 ;  /* 0x0000000c223fac10 */ /* 0x000fe4000a7ea403 */
[----:B------:R-:W-:-:S13]  /*17a50*/  ISETP.LT.OR P2, PT, R35, 0x2, !P3 ;  /* 0x000000022300780c */ /* 0x000fda0005f41670 */
[----:B------:R-:W0:Y:S02]  /*17a60*/  @!P2 LDC.64 R2, c[0x0][0x5c0] ;  /* 0x00017000ff02ab82 */ /* 0x000e240000000a00 */
[----:B0-----:R-:W-:Y:S01]  /*17a70*/  @!P2 IADD3 R60, P4, P5, R26, UR13, R2 ;  /* 0x0000000d1a3cac10 */ /* 0x001fe2000fd9e002 */
[----:B--2---:R-:W-:Y:S02]  /*17a80*/  FMUL R2, R227, UR19 ;  /* 0x00000013e3027c20 */ /* 0x004fe40008400000 */
[----:B------:R-:W2:Y:S01]  /*17a90*/  LDL.LU R227, [R1+0x24] ;  /* 0x0000240001e37983 */ /* 0x000ea20000300800 */
[C---:B------:R-:W-:Y:S02]  /*17aa0*/  LOP3.LUT P6, RZ, R28.reuse, 0x8, RZ, 0xc0, !PT ;  /* 0x000000081cff7812 */ /* 0x040fe400078cc0ff */
[----:B------:R-:W-:Y:S02]  /*17ab0*/  F2FP.SATFINITE.E4M3.F32.PACK_AB_MERGE_C R5, RZ, R5, RZ ;  /* 0x00000005ff05723e */ /* 0x000fe400048070ff */
[----:B------:R-:W-:-:S02]  /*17ac0*/  LOP3.LUT P1, RZ, R28, 0x4000, RZ, 0xc0, !PT ;  /* 0x000040001cff7812 */ /* 0x000fc4000782c0ff */
[----:B------:R-:W-:-:S07]  /*17ad0*/  @!P2 IADD3.X R61, R34, UR12, R3, P4, P5 ;  /* 0x0000000c223dac10 */ /* 0x000fce000a7ea403 */
[----:B------:R-:W-:Y:S01]  /*17ae0*/  @!P6 STG.E.U8 desc[UR26][R66.64+0x48], R5 ;  /* 0x000048054200e986 */ /* 0x000fe2000c10111a */
[----:B------:R-:W-:Y:S02]  /*17af0*/  ISETP.LT.OR P4, PT, R35, 0x51, !P0 ;  /* 0x000000512300780c */ /* 0x000fe40004781670 */
[----:B------:R-:W-:-:S05]  /*17b00*/  F2FP.SATFINITE.E4M3.F32.PACK_AB_MERGE_C R2, RZ, R2, RZ ;  /* 0x00000002ff02723e */ /* 0x000fca00048070ff */
[----:B------:R0:W-:Y:S06]  /*17b10*/  @!P1 STG.E.U8 desc[UR26][R42.64+0x49], R2 ;  /* 0x000049022a009986 */ /* 0x0001ec000c10111a */
[----:B0-----:R-:W0:Y:S02]  /*17b20*/  @!P4 LDC.64 R2, c[0x0][0x5c0] ;  /* 0x00017000ff02cb82 */ /* 0x001e240000000a00 */
[----:B0-----:R-:W-:Y:S01]  /*17b30*/  @!P4 IADD3 R2, P5, R26, R2, RZ ;  /* 0x000000021a02c210 */ /* 0x001fe20007fbe0ff */
[----:B---3--:R-:W-:Y:S02]  /*17b40*/  FMUL R4, R226, UR19 ;  /* 0x00000013e2047c20 */ /* 0x008fe40008400000 */
[----:B------:R-:W3:Y:S03]  /*17b50*/  LDL.LU R226, [R1+0x28] ;  /* 0x0000280001e27983 */ /* 0x000ee60000300800 */
[----:B------:R-:W-:Y:S01]  /*17b60*/  F2FP.SATFINITE.E4M3.F32.PACK_AB_MERGE_C R5, RZ, R4, RZ ;  /* 0x00000004ff05723e */ /* 0x000fe200048070ff */
[----:B------:R-:W-:-:S05]  /*17b70*/  @!P4 IMAD.X R3, R34, 0x1, R3, P5 ;  /* 0x000000012203c824 */ /* 0x000fca00028e0603 */
[----:B------:R0:W-:Y:S01]  /*17b80*/  @!P4 STG.E.U8 desc[UR26][R2.64+0x50], R5 ;  /* 0x000050050200c986 */ /* 0x0001e2000c10111a */
[----:B------:R-:W-:Y:S01]  /*17b90*/  LOP3.LUT R0, R0, 0xffbfffff, RZ, 0xc0, !PT ;  /* 0xffbfffff00007812 */ /* 0x000fe200078ec0ff */
[----:B----4-:R-:W-:Y:S02]  /*17ba0*/  FMUL R4, R225, UR19 ;  /* 0x00000013e1047c20 */ /* 0x010fe40008400000 */
[----:B------:R-:W4:Y:S01]  /*17bb0*/  LDL.LU R225, [R1+0x2c] ;  /* 0x00002c0001e17983 */ /* 0x000f220000300800 */
[----:B------:R-:W-:Y:S02]  /*17bc0*/  @P2 LOP3.LUT R0, R0, 0x400000, RZ, 0xfc, !PT ;  /* 0x0040000000002812 */ /* 0x000fe400078efcff */
[----:B------:R-:W-:-:S13]  /*17bd0*/  ISETP.LT.OR P2, PT, R35, 0x9, !P3 ;  /* 0x000000092300780c */ /* 0x000fda0005f41670 */
[----:B0-----:R-:W0:Y:S01]  /*17be0*/  @!P2 LDC.64 R2, c[0x0][0x5c0] ;  /* 0x00017000ff02ab82 */ /* 0x001e220000000a00 */
[----:B--2---:R-:W-:Y:S02]  /*17bf0*/  FMUL R5, R227, UR19 ;  /* 0x00000013e3057c20 */ /* 0x004fe40008400000 */
[----:B------:R-:W2:Y:S01]  /*17c00*/  LDL.LU R227, [R1+0x30] ;  /* 0x0000300001e37983 */ /* 0x000ea20000300800 */
        /* <DEDUP_REMOVED lines=25> */
[----:B---3--:R-:W-:Y:S02]  /*17da0*/  FMUL R2, R226, UR19 ;  /* 0x00000013e2027c20 */ /* 0x008fe40008400000 */
[----:B------:R-:W3:Y:S01]  /*17db0*/  LDL.LU R226, [R1+0x34] ;  /* 0x0000340001e27983 */ /* 0x000ee20000300800 */
[----:B------:R-:W-:Y:S01]  /*17dc0*/  LOP3.LUT P6, RZ, R28, 0x8000, RZ, 0xc0, !PT ;  /* 0x000080001cff7812 */ /* 0x000fe200078cc0ff */
[----:B----4-:R-:W-:Y:S02]  /*17dd0*/  FMUL R4, R225, UR19 ;  /* 0x00000013e1047c20 */ /* 0x010fe40008400000 */
[----:B------:R-:W4:Y:S01]  /*17de0*/  LDL.LU R225, [R1+0x38] ;  /* 0x0000380001e17983 */ /* 0x000f220000300800 */
[----:B------:R-:W-:-:S09]  /*17df0*/  F2FP.SATFINITE.E4M3.F32.PACK_AB_MERGE_C R5, RZ, R5, RZ ;  /* 0x00000005ff05723e */ /* 0x000fd200048070ff */
[----:B------:R0:W-:Y:S02]  /*17e00*/  @!P6 STG.E.U8 desc[UR26][R44.64+0x50], R5 ;  /* 0x000050052c00e986 */ /* 0x0001e4000c10111a */
[----:B0-----:R-:W-:Y:S02]  /*17e10*/  F2FP.SATFINITE.E4M3.F32.PACK_AB_MERGE_C R5, RZ, R4, RZ ;  /* 0x00000004ff05723e */ /* 0x001fe400048070ff */
[----:B------:R-:W-:Y:S02]  /*17e20*/  LOP3.LUT P1, RZ, R28, 0x10000, RZ, 0xc0, !PT ;  /* 0x000100001cff7812 */ /* 0x000fe4000782c0ff */
[----:B------:R-:W-:Y:S02]  /*17e30*/  @!P2 IADD3.X R53, R34, UR12, R3, P4, P5 ;  /* 0x0000000c2235ac10 */ /* 0x000fe4000a7ea403 */
[----:B------:R-:W-:Y:S02]  /*17e40*/  ISETP.LT.OR P4, PT, R35, 0x59, !P0 ;  /* 0x000000592300780c */ /* 0x000fe40004781670 */
[----:B------:R-:W-:-:S07]  /*17e50*/  F2FP.SATFINITE.E4M3.F32.PACK_AB_MERGE_C R2, RZ, R2, RZ ;  /* 0x00000002ff02723e */ /* 0x000fce00048070ff */
[----:B------:R0:W-:Y:S04]  /*17e60*/  @!P1 STG.E.U8 desc[UR26][R76.64+0x51], R2 ;  /* 0x000051024c009986 */ /* 0x0001e8000c10111a */
[----:B0-----:R-:W0:Y:S01]  /*17e70*/  @!P4 LDC.64 R2, c[0x0][0x5c0] ;  /* 0x00017000ff02cb82 */ /* 0x001e220000000a00 */
[----:B--2---:R-:W-:Y:S02]  /*17e80*/  FMUL R4, R227, UR19 ;  /* 0x00000013e3047c20 */ /* 0x004fe40008400000 */
[----:B------:R-:W2:Y:S01]  /*17e90*/  LDL.LU R227, [R1+0x3c] ;  /* 0x00003c0001e37983 */ /* 0x000ea20000300800 */
[----:B------:R-:W-:Y:S02]  /*17ea0*/  ISETP.LT.OR P1, PT, R35, 0x19, !P3 ;  /* 0x000000192300780c */ /* 0x000fe40005f21670 */
[----:B0-----:R-:W-:-:S05]  /*17eb0*/  @!P4 IADD3 R2, P5, R26, R2, RZ ;  /* 0x000000021a02c210 */ /* 0x001fca0007fbe0ff */
[----:B------:R-:W-:-:S05]  /*17ec0*/  @!P4 IMAD.X R3, R34, 0x1, R3, P5 ;  /* 0x000000012203c824 */ /* 0x000fca00028e0603 */
[----:B------:R0:W-:Y:S02]  /*17ed0*/  @!P4 STG.E.U8 desc[UR26][R2.64+0x58], R5 ;  /* 0x000058050200c986 */ /* 0x0001e4000c10111a */
[----:B0-----:R-:W0:Y:S01]  /*17ee0*/  @!P1 LDC.64 R2, c[0x0][0x5c0] ;  /* 0x00017000ff029b82 */ /* 0x001e220000000a00 */
[----:B------:R-:W-:Y:S02]  /*17ef0*/  ISETP.LT.OR P0, PT, R35, 0x5a, !P0 ;  /* 0x0000005a2300780c */ /* 0x000fe40004701670 */
[----:B0-----:R-:W-:-:S04]  /*17f00*/  @!P1 IADD3 R48, P4, P5, R26, UR13, R2 ;  /* 0x0000000d1a309c10 */ /* 0x001fc8000fd9e002 */
[----:B------:R-:W-:-:S07]  /*17f10*/  @!P1 IADD3.X R49, R34, UR12, R3, P4, P5 ;  /* 0x0000000c22319c10 */ /* 0x000fce000a7ea403 */
[----:B------:R-:W0:Y:S01]  /*17f20*/  @!P0 LDC.64 R2, c[0x0][0x5c0] ;  /* 0x00017000ff028b82 */ /* 0x000e220000000a00 */
[----:B------:R-:W-:Y:S02]  /*17f30*/  ISETP.LT.OR P5, PT, R35, 0x1a, !P3 ;  /* 0x0000001a2300780c */ /* 0x000fe40005fa1670 */
[----:B------:R-:W-:Y:S02]  /*17f40*/  F2FP.SATFINITE.E4M3.F32.PACK_AB_MERGE_C R4, RZ, R4, RZ ;  /* 0x00000004ff04723e */ /* 0x000fe400048070ff */
[----:B------:R-:W-:Y:S02]  /*17f50*/  LOP3.LUT R0, R0, 0xfffeffff, RZ, 0xc0, !PT ;  /* 0xfffeffff00007812 */ /* 0x000fe400078ec0ff */
[----:B0-----:R-:W-:-:S05]  /*17f60*/  @!P0 IADD3 R2, P4, R26, R2, RZ ;  /* 0x000000021a028210 */ /* 0x001fca0007f9e0ff */
[----:B------:R-:W-:-:S05]  /*17f70*/  @!P0 IMAD.X R3, R34, 0x1, R3, P4 ;  /* 0x0000000122038824 */ /* 0x000fca00020e0603 */
[----:B------:R0:W-:Y:S02]  /*17f80*/  @!P0 STG.E.U8 desc[UR26][R2.64+0x59], R4 ;  /* 0x0000590402008986 */ /* 0x0001e4000c10111a */
[----:B0-----:R-:W0:Y:S01]  /*17f90*/  @!P5 LDC.64 R2, c[0x0][0x5c0] ;  /* 0x00017000ff02db82 */ /* 0x001e220000000a00 */
[----:B------:R-:W-:-:S04]  /*17fa0*/  @P2 LOP3.LUT R0, R0, 0x10000, RZ, 0xfc, !PT ;  /* 0x0001000000002812 */ /* 0x000fc800078efcff */
[----:B------:R-:W-:-:S04]  /*17fb0*/  LOP3.LUT R0, R0, 0xffffbfff, RZ, 0xc0, !PT ;  /* 0xffffbfff00007812 */ /* 0x000fc800078ec0ff */
[----:B------:R-:W-:-:S04]  /*17fc0*/  @P1 LOP3.LUT R0, R0, 0x4000, RZ, 0xfc, !PT ;  /* 0x0000400000001812 */ /* 0x000fc800078efcff */
        /* <DEDUP_REMOVED lines=10> */
[----:B------:R-:W-:Y:S01]  /*18070*/  ISETP.LT.OR P5, PT, R35, 0x22, !P3 ;  /* 0x000000222300780c */ /* 0x000fe20005fa1670 */
[----:B---3--:R-:W-:Y:S02]  /*18080*/  FMUL R5, R226, UR19 ;  /* 0x00000013e2057c20 */ /* 0x008fe40008400000 */
[----:B------:R-:W3:Y:S10]  /*18090*/  LDL.LU R226, [R1+0x40] ;  /* 0x0000400001e27983 */ /* 0x000ef40000300800 */
[----:B------:R-:W0:Y:S01]  /*180a0*/  @!P5 LDC.64 R2, c[0x0][0x5c0] ;  /* 0x00017000ff02db82 */ /* 0x000e220000000a00 */
[----:B------:R-:W-:-:S02]  /*180b0*/  LOP3.LUT P6, RZ, R28, 0x20000, RZ, 0xc0, !PT ;  /* 0x000200001cff7812 */ /* 0x000fc400078cc0ff */
[----:B------:R-:W-:Y:S02]  /*180c0*/  LOP3.LUT P2, RZ, R28, 0x20, RZ, 0xc0, !PT ;  /* 0x000000201cff7812 */ /* 0x000fe4000784c0ff */
[----:B------:R-:W-:-:S09]  /*180d0*/  F2FP.SATFINITE.E4M3.F32.PACK_AB_MERGE_C R5, RZ, R5, RZ ;  /* 0x00000005ff05723e */ /* 0x000fd200048070ff */
[----:B------:R-:W-:Y:S01]  /*180e0*/  @!P6 STG.E.U8 desc[UR26][R84.64+0x58], R5 ;  /* 0x000058055400e986 */ /* 0x000fe2000c10111a */
[----:B0-----:R-:W-:Y:S01]  /*180f0*/  @!P5 IADD3 R42, P0, P4, R26, UR13, R2 ;  /* 0x0000000d1a2adc10 */ /* 0x001fe2000fc1e002 */
[----:B----4-:R-:W-:-:S05]  /*18100*/  FMUL R2, R225, UR19 ;  /* 0x00000013e1027c20 */ /* 0x010fca0008400000 */
[----:B------:R-:W-:-:S05]  /*18110*/  F2FP.SATFINITE.E4M3.F32.PACK_AB_MERGE_C R2, RZ, R2, RZ ;  /* 0x00000002ff02723e */ /* 0x000fca00048070ff */
[----:B------:R0:W-:Y:S01]  /*18120*/  @!P2 STG.E.U8 desc[UR26][R82.64+0x59], R2 ;  /* 0x000059025200a986 */ /* 0x0001e2000c10111a */
[----:B------:R-:W-:Y:S02]  /*18130*/  ISETP.LT.OR P2, PT, R35, 0x29, !P3 ;  /* 0x000000292300780c */ /* 0x000fe40005f41670 */
[----:B------:R-:W-:-:S11]  /*18140*/  @!P5 IADD3.X R43, R34, UR12, R3, P0, P4 ;  /* 0x0000000c222bdc10 */ /* 0x000fd600087e8403 */
[----:B0-----:R-:W0:Y:S02]  /*18150*/  @!P2 LDC.64 R2, c[0x0][0x5c0] ;  /* 0x00017000ff02ab82 */ /* 0x001e240000000a00 */
[----:B0-----:R-:W-:-:S04]  /*18160*/  @!P2 IADD3 R40, P0, P4, R26, UR13, R2 ;  /* 0x0000000d1a28ac10 */ /* 0x001fc8000fc1e002 */
[----:B------:R-:W-:Y:S01]  /*18170*/  @!P2 IADD3.X R41, R34, UR12, R3, P0, P4 ;  /* 0x0000000c2229ac10 */ /* 0x000fe200087e8403 */
[----:B--2---:R-:W-:Y:S02]  /*18180*/  FMUL R3, R227, UR19 ;  /* 0x00000013e3037c20 */ /* 0x004fe40008400000 */
[----:B------:R-:W2:Y:S01]  /*18190*/  LDL.LU R227, [R1+0x44] ;  /* 0x0000440001e37983 */ /* 0x000ea20000300800 */
[----:B------:R-:W-:-:S03]  /*181a0*/  LOP3.LUT R0, R0, 0xfffffbff, RZ, 0xc0, !PT ;  /* 0xfffffbff00007812 */ /* 0x000fc600078ec0ff */
[----:B------:R-:W4:Y:S01]  /*181b0*/  LDL.LU R225, [R1+0x48] ;  /* 0x0000480001e17983 */ /* 0x000f220000300800 */
[----:B------:R-:W-:-:S04]  /*181c0*/  @P5 LOP3.LUT R0, R0, 0x400, RZ, 0xfc, !PT ;  /* 0x0000040000005812 */ /* 0x000fc800078efcff */
[----:B------:R-:W-:-:S04]  /*181d0*/  LOP3.LUT R0, R0, 0xfffffdff, RZ, 0xc0, !PT ;  /* 0xfffffdff00007812 */ /* 0x000fc800078ec0ff */
[----:B------:R-:W-:Y:S02]  /*181e0*/  @P2 LOP3.LUT R0, R0, 0x200, RZ, 0xfc, !PT ;  /* 0x0000020000002812 */ /* 0x000fe400078efcff */
[----:B------:R-:W-:Y:S02]  /*181f0*/  ISETP.LT.OR P2, PT, R35, 0x2a, !P3 ;  /* 0x0000002a2300780c */ /* 0x000fe40005f41670 */
[----:B------:R-:W-:-:S11]  /*18200*/  F2FP.SATFINITE.E4M3.F32.PACK_AB_MERGE_C R5, RZ, R3, RZ ;  /* 0x00000003ff05723e */ /* 0x000fd600048070ff */
[----:B------:R-:W0:Y:S01]  /*18210*/  @!P2 LDC.64 R2, c[0x0][0x5c0] ;  /* 0x00017000ff02ab82 */ /* 0x000e220000000a00 */
[----:B------:R-:W-:-:S13]  /*18220*/  LOP3.LUT P1, RZ, R29, 0x800, RZ, 0xc0, !PT ;  /* 0x000008001dff7812 */ /* 0x000fda000782c0ff */
[----:B------:R1:W-:Y:S01]  /*18230*/  @!P1 STG.E.U8 desc[UR26][R22.64], R5 ;  /* 0x0000000516009986 */ /* 0x0003e2000c10111a */
[----:B0-----:R-:W-:-:S04]  /*18240*/  @!P2 IADD3 R38, P0, P1, R26, UR13, R2 ;  /* 0x0000000d1a26ac10 */ /* 0x001fc8000f91e002 */
[----:B------:R-:W-:Y:S02]  /*18250*/  @!P2 IADD3.X R39, R34, UR12, R3, P0, P1 ;  /* 0x0000000c2227ac10 */ /* 0x000fe400087e2403 */
[----:B------:R-:W-:-:S04]  /*18260*/  ISETP.GE.AND P1, PT, R36, 0x89, PT ;  /* 0x000000892400780c */ /* 0x000fc80003f26270 */
[----:B------:R-:W-:Y:S02]  /*18270*/  ISETP.LT.OR P0, PT, R35, 0x1, !P1 ;  /* 0x000000012300780c */ /* 0x000fe40004f01670 */
[----:B------:R-:W-:-:S11]  /*18280*/  LOP3.LUT R0, R0, 0xfffffeff, RZ, 0xc0, !PT ;  /* 0xfffffeff00007812 */ /* 0x000fd600078ec0ff */
[----:B-1----:R-:W0:Y:S01]  /*18290*/  @!P0 LDC.64 R4, c[0x0][0x5c0] ;  /* 0x00017000ff048b82 */ /* 0x002e220000000a00 */
[----:B------:R-:W-:Y:S02]  /*182a0*/  LOP3.LUT P6, RZ, R28, 0x10, RZ, 0xc0, !PT ;  /* 0x000000101cff7812 */ /* 0x000fe400078cc0ff */
[----:B------:R-:W-:Y:S02]  /*182b0*/  @P2 LOP3.LUT R0, R0, 0x100, RZ, 0xfc, !PT ;  /* 0x0000010000002812 */ /* 0x000fe400078efcff */
[----:B------:R-:W-:Y:S01]  /*182c0*/  ISETP.LT.OR P2, PT, R35, 0x31, !P3 ;  /* 0x000000312300780c */ /* 0x000fe20005f41670 */
[----:B------:R-:W-:Y:S02]  /*182d0*/  IMAD.U32 R2, RZ, RZ, UR11 ;  /* 0x0000000bff027e24 */ /* 0x000fe4000f8e00ff */
[----:B------:R-:W-:-:S03]  /*182e0*/  IMAD.U32 R6, RZ, RZ, UR10 ;  /* 0x0000000aff067e24 */ /* 0x000fc6000f8e00ff */
[----:B------:R-:W-:-:S04]  /*182f0*/  @!P0 IADD3 R2, P4, P5, R2, UR9, R26 ;  /* 0x0000000902028c10 */ /* 0x000fc8000fd9e01a */
[----:B------:R-:W-:Y:S02]  /*18300*/  @!P0 IADD3.X R6, R6, UR8, R34, P4, P5 ;  /* 0x0000000806068c10 */ /* 0x000fe4000a7ea422 */
[----:B0-----:R-:W-:Y:S01]  /*18310*/  @!P0 IADD3 R4, P4, R2, R4, RZ ;  /* 0x0000000402048210 */ /* 0x001fe20007f9e0ff */
[----:B---3--:R-:W-:Y:S02]  /*18320*/  FMUL R3, R226, UR19 ;  /* 0x00000013e2037c20 */ /* 0x008fe40008400000 */
[----:B------:R-:W3:Y:S03]  /*18330*/  LDL.LU R226, [R1+0x4c] ;  /* 0x00004c0001e27983 */ /* 0x000ee60000300800 */
[----:B------:R-:W-:-:S05]  /*18340*/  F2FP.SATFINITE.E4M3.F32.PACK_AB_MERGE_C R3, RZ, R3, RZ ;  /* 0x00000003ff03723e */ /* 0x000fca00048070ff */
[----:B------:R0:W-:Y:S02]  /*18350*/  @!P6 STG.E.U8 desc[UR26][R30.64+0x1], R3 ;  /* 0x000001031e00e986 */ /* 0x0001e4000c10111a */
[----:B0-----:R-:W0:Y:S02]  /*18360*/  @!P2 LDC.64 R2, c[0x0][0x5c0] ;  /* 0x00017000ff02ab82 */ /* 0x001e240000000a00 */
[----:B0-----:R-:W-:Y:S01]  /*18370*/  @!P2 IADD3 R32, P5, P6, R26, UR13, R2 ;  /* 0x0000000d1a20ac10 */ /* 0x001fe2000febe002 */
[----:B--2---:R-:W-:Y:S02]  /*18380*/  FMUL R2, R227, UR19 ;  /* 0x00000013e3027c20 */ /* 0x004fe40008400000 */
[----:B------:R-:W2:Y:S01]  /*18390*/  LDL.LU R227, [R1+0x50] ;  /* 0x0000500001e37983 */ /* 0x000ea20000300800 */
[----:B------:R-:W-:Y:S02]  /*183a0*/  @!P0 IMAD.X R5, R6, 0x1, R5, P4 ;  /* 0x0000000106058824 */ /* 0x000fe400020e0605 */
[----:B------:R-:W-:-:S05]  /*183b0*/  F2FP.SATFINITE.E4M3.F32.PACK_AB_MERGE_C R7, RZ, R2, RZ ;  /* 0x00000002ff07723e */ /* 0x000fca00048070ff */
[----:B------:R0:W-:Y:S01]  /*183c0*/  @!P0 STG.E.U8 desc[UR26][R4.64], R7 ;  /* 0x0000000704008986 */ /* 0x0001e2000c10111a */
[----:B------:R-:W-:Y:S02]  /*183d0*/  ISETP.LT.OR P0, PT, R35, 0x2, !P1 ;  /* 0x000000022300780c */ /* 0x000fe40004f01670 */
[----:B------:R-:W-:Y:S01]  /*183e0*/  @!P2 IADD3.X R33, R34, UR12, R3, P5, P6 ;  /* 0x0000000c2221ac10 */ /* 0x000fe2000afec403 */
[----:B------:R-:W-:Y:S01]  /*183f0*/  IMAD.U32 R3, RZ, RZ, UR11 ;  /* 0x0000000bff037e24 */ /* 0x000fe2000f8e00ff */
[----:B------:R-:W-:-:S09]  /*18400*/  LOP3.LUT P6, RZ, R28, 0x40000, RZ, 0xc0, !PT ;  /* 0x000400001cff7812 */ /* 0x000fd200078cc0ff */
[----:B0-----:R-:W-:Y:S02]  /*18410*/  @!P0 IADD3 R4, P4, P5, R3, UR9, R26 ;  /* 0x0000000903048c10 */ /* 0x001fe4000fd9e01a */
[----:B------:R-:W0:Y:S01]  /*18420*/  @!P0 LDC.64 R2, c[0x0][0x5c0] ;  /* 0x00017000ff028b82 */ /* 0x000e220000000a00 */
[----:B------:R-:W-:Y:S01]  /*18430*/  LOP3.LUT R29, R29, 0xfffffbff, RZ, 0xc0, !PT ;  /* 0xfffffbff1d1d7812 */ /* 0x000fe200078ec0ff */
[----:B------:R-:W-:-:S03]  /*18440*/  IMAD.U32 R9, RZ, RZ, UR10 ;  /* 0x0000000aff097e24 */ /* 0x000fc6000f8e00ff */
[----:B------:R-:W-:Y:S02]  /*18450*/  @P6 LOP3.LUT R29, R29, 0x400, RZ, 0xfc, !PT ;  /* 0x000004001d1d6812 */ /* 0x000fe400078efcff */
[----:B------:R-:W-:Y:S02]  /*18460*/  ISETP.LT.OR P6, PT, R35, 0x32, !P3 ;  /* 0x000000322300780c */ /* 0x000fe40005fc1670 */
[----:B------:R-:W-:Y:S02]  /*18470*/  @!P0 IADD3.X R5, R9, UR8, R34, P4, P5 ;  /* 0x0000000809058c10 */ /* 0x000fe4000a7ea422 */
[----:B0-----:R-:W-:-:S05]  /*18480*/  @!P0 IADD3 R4, P4, R4, R2, RZ ;  /* 0x0000000204048210 */ /* 0x001fca0007f9e0ff */
[----:B------:R-:W-:-:S04]  /*18490*/  @!P0 IMAD.X R5, R5, 0x1, R3, P4 ;  /* 0x0000000105058824 */ /* 0x000fc800020e0603 */
[----:B------:R-:W0:Y:S02]  /*184a0*/  @!P6 LDC.64 R2, c[0x0][0x5c0] ;  /* 0x00017000ff02eb82 */ /* 0x000e240000000a00 */
[----:B0-----:R-:W-:Y:S01]  /*184b0*/  @!P6 IADD3 R30, P4, P5, R26, UR13, R2 ;  /* 0x0000000d1a1eec10 */ /* 0x001fe2000fd9e002 */
[----:B----4-:R-:W-:-:S03]  /*184c0*/  FMUL R2, R225, UR19 ;  /* 0x00000013e1027c20 */ /* 0x010fc60008400000 */
[----:B------:R-:W-:Y:S02]  /*184d0*/  @!P6 IADD3.X R31, R34, UR12, R3, P4, P5 ;  /* 0x0000000c221fec10 */ /* 0x000fe4000a7ea403 */
[----:B------:R-:W-:Y:S02]  /*184e0*/  ISETP.LT.OR P5, PT, R35, 0x39, !P3 ;  /* 0x000000392300780c */ /* 0x000fe40005fa1670 */
[----:B------:R-:W-:-:S05]  /*184f0*/  F2FP.SATFINITE.E4M3.F32.PACK_AB_MERGE_C R2, RZ, R2, RZ ;  /* 0x00000002ff02723e */ /* 0x000fca00048070ff */
[----:B------:R0:W-:Y:S06]  /*18500*/  @!P0 STG.E.U8 desc[UR26][R4.64+0x1], R2 ;  /* 0x0000010204008986 */ /* 0x0001ec000c10111a */
[----:B0-----:R-:W0:Y:S01]  /*18510*/  @!P5 LDC.64 R2, c[0x0][0x5c0] ;  /* 0x00017000ff02db82 */ /* 0x001e220000000a00 */
[----:B------:R-:W-:Y:S02]  /*18520*/  LOP3.LUT R0, R0, 0xffffffbf, RZ, 0xc0, !PT ;  /* 0xffffffbf00007812 */ /* 0x000fe400078ec0ff */
[----:B0-----:R-:W-:-:S04]  /*18530*/  @!P5 IADD3 R22, P0, P4, R26, UR13, R2 ;  /* 0x0000000d1a16dc10 */ /* 0x001fc8000fc1e002 */
[----:B------:R-:W-:Y:S02]  /*18540*/  @!P5 IADD3.X R23, R34, UR12, R3, P0, P4 ;  /* 0x0000000c2217dc10 */ /* 0x000fe400087e8403 */
[----:B------:R-:W-:-:S04]  /*18550*/  @P2 LOP3.LUT R0, R0, 0x40, RZ, 0xfc, !PT ;  /* 0x0000004000002812 */ /* 0x000fc800078efcff */
[----:B------:R-:W-:-:S04]  /*18560*/  LOP3.LUT R0, R0, 0xffffffdf, RZ, 0xc0, !PT ;  /* 0xffffffdf00007812 */ /* 0x000fc800078ec0ff */
[----:B------:R-:W-:Y:S01]  /*18570*/  @P6 LOP3.LUT R0, R0, 0x20, RZ, 0xfc, !PT ;  /* 0x0000002000006812 */ /* 0x000fe200078efcff */
[----:B---3--:R-:W-:Y:S02]  /*18580*/  FMUL R3, R226, UR19 ;  /* 0x00000013e2037c20 */ /* 0x008fe40008400000 */
[----:B------:R-:W3:Y:S01]  /*18590*/  LDL.LU R226, [R1+0x54] ;  /* 0x0000540001e27983 */ /* 0x000ee20000300800 */
[----:B------:R-:W-:-:S04]  /*185a0*/  LOP3.LUT R0, R0, 0xffffffef, RZ, 0xc0, !PT ;  /* 0xffffffef00007812 */ /* 0x000fc800078ec0ff */
[----:B------:R-:W-:Y:S02]  /*185b0*/  @P5 LOP3.LUT R0, R0, 0x10, RZ, 0xfc, !PT ;  /* 0x0000001000005812 */ /* 0x000fe400078efcff */
[----:B------:R-:W-:Y:S02]  /*185c0*/  ISETP.LT.OR P5, PT, R35, 0x3a, !P3 ;  /* 0x0000003a2300780c */ /* 0x000fe40005fa1670 */
[----:B------:R-:W-:-:S11]  /*185d0*/  F2FP.SATFINITE.E4M3.F32.PACK_AB_MERGE_C R7, RZ, R3, RZ ;  /* 0x00000003ff07723e */ /* 0x000fd600048070ff */
[----:B------:R-:W0:Y:S01]  /*185e0*/  @!P5 LDC.64 R2, c[0x0][0x5c0] ;  /* 0x00017000ff02db82 */ /* 0x000e220000000a00 */
[----:B------:R-:W-:-:S13]  /*185f0*/  LOP3.LUT P6, RZ, R29, 0x400, RZ, 0xc0, !PT ;  /* 0x000004001dff7812 */ /* 0x000fda00078cc0ff */
[----:B------:R0:W-:Y:S02]  /*18600*/  @!P6 STG.E.U8 desc[UR26][R20.64+0x8], R7 ;  /* 0x000008071400e986 */ /* 0x0001e4000c10111a */
[----:B0-----:R-:W-:-:S04]  /*18610*/  @!P5 IADD3 R20, P0, P4, R26, UR13, R2 ;  /* 0x0000000d1a14dc10 */ /* 0x001fc8000fc1e002 */
[----:B------:R-:W-:Y:S01]  /*18620*/  @!P5 IADD3.X R21, R34, UR12, R3, P0, P4 ;  /* 0x0000000c2215dc10 */ /* 0x000fe200087e8403 */
[----:B--2---:R-:W-:Y:S02]  /*18630*/  FMUL R3, R227, UR19 ;  /* 0x00000013e3037c20 */ /* 0x004fe40008400000 */
[----:B------:R-:W2:Y:S01]  /*18640*/  LDL.LU R227, [R1+0x58] ;  /* 0x0000580001e37983 */ /* 0x000ea20000300800 */
[C---:B------:R-:W-:Y:S02]  /*18650*/  ISETP.LT.OR P0, PT, R35.reuse, 0x9, !P1 ;  /* 0x000000092300780c */ /* 0x040fe40004f01670 */
[----:B------:R-:W-:Y:S01]  /*18660*/  LOP3.LUT P2, RZ, R28, 0x40, RZ, 0xc0, !PT ;  /* 0x000000401cff7812 */ /* 0x000fe2000784c0ff */
[----:B------:R-:W-:Y:S01]  /*18670*/  IMAD.U32 R2, RZ, RZ, UR11 ;  /* 0x0000000bff027e24 */ /* 0x000fe2000f8e00ff */
[----:B------:R-:W-:Y:S01]  /*18680*/  F2FP.SATFINITE.E4M3.F32.PACK_AB_MERGE_C R3, RZ, R3, RZ ;  /* 0x00000003ff03723e */ /* 0x000fe200048070ff */
[----:B------:R-:W-:Y:S01]  /*18690*/  IMAD.U32 R6, RZ, RZ, UR10 ;  /* 0x0000000aff067e24 */ /* 0x000fe2000f8e00ff */
[----:B------:R-:W-:Y:S01]  /*186a0*/  LOP3.LUT R0, R0, 0xfffffffb, RZ, 0xc0, !PT ;  /* 0xfffffffb00007812 */ /* 0x000fe200078ec0ff */
[----:B------:R-:W4:Y:S06]  /*186b0*/  LDL.LU R225, [R1+0x5c] ;  /* 0x00005c0001e17983 */ /* 0x000f2c0000300800 */
[----:B------:R-:W0:Y:S02]  /*186c0*/  @!P0 LDC.64 R4, c[0x0][0x5c0] ;  /* 0x00017000ff048b82 */ /* 0x000e240000000a00 */
[----:B------:R1:W-:Y:S01]  /*186d0*/  @!P2 STG.E.U8 desc[UR26][R18.64+0x9], R3 ;  /* 0x000009031200a986 */ /* 0x0003e2000c10111a */
[----:B------:R-:W-:-:S02]  /*186e0*/  ISETP.LT.OR P2, PT, R35, 0x41, !P3 ;  /* 0x000000412300780c */ /* 0x000fc40005f41670 */
[----:B------:R-:W-:Y:S02]  /*186f0*/  @P5 LOP3.LUT R0, R0, 0x4, RZ, 0xfc, !PT ;  /* 0x0000000400005812 */ /* 0x000fe400078efcff */
[----:B------:R-:W-:-:S04]  /*18700*/  @!P0 IADD3 R2, P4, P5, R2, UR9, R26 ;  /* 0x0000000902028c10 */ /* 0x000fc8000fd9e01a */
[----:B------:R-:W-:Y:S02]  /*18710*/  @!P0 IADD3.X R6, R6, UR8, R34, P4, P5 ;  /* 0x0000000806068c10 */ /* 0x000fe4000a7ea422 */
[----:B0-----:R-:W-:-:S03]  /*18720*/  @!P0 IADD3 R4, P4, R2, R4, RZ ;  /* 0x0000000402048210 */ /* 0x001fc60007f9e0ff */
[----:B-1----:R-:W0:Y:S02]  /*18730*/  @!P2 LDC.64 R2, c[0x0][0x5c0] ;  /* 0x00017000ff02ab82 */ /* 0x002e240000000a00 */
[----:B------:R-:W-:Y:S01]  /*18740*/  @!P0 IMAD.X R5, R6, 0x1, R5, P4 ;  /* 0x0000000106058824 */ /* 0x000fe200020e0605 */
[----:B0-----:R-:W-:-:S04]  /*18750*/  @!P2 IADD3 R18, P5, P6, R26, UR13, R2 ;  /* 0x0000000d1a12ac10 */ /* 0x001fc8000febe002 */
[----:B------:R-:W-:Y:S01]  /*18760*/  @!P2 IADD3.X R19, R34, UR12, R3, P5, P6 ;  /* 0x0000000c2213ac10 */ /* 0x000fe2000afec403 */
[----:B------:R-:W-:Y:S01]  /*18770*/  IMAD.U32 R3, RZ, RZ, UR11 ;  /* 0x0000000bff037e24 */ /* 0x000fe2000f8e00ff */
[----:B------:R-:W-:Y:S02]  /*18780*/  LOP3.LUT P6, RZ, R28, 0x80, RZ, 0xc0, !PT ;  /* 0x000000801cff7812 */ /* 0x000fe400078cc0ff */
[----:B------:R-:W-:-:S11]  /*18790*/  LOP3.LUT R29, R29, 0xfffffdff, RZ, 0xc0, !PT ;  /* 0xfffffdff1d1d7812 */ /* 0x000fd600078ec0ff */
[----:B------:R-:W-:Y:S02]  /*187a0*/  @P6 LOP3.LUT R29, R29, 0x200, RZ, 0xfc, !PT ;  /* 0x000002001d1d6812 */ /* 0x000fe400078efcff */
[----:B------:R-:W-:Y:S01]  /*187b0*/  ISETP.LT.OR P6, PT, R35, 0x42, !P3 ;  /* 0x000000422300780c */ /* 0x000fe20005fc1670 */
[----:B---3--:R-:W-:Y:S02]  /*187c0*/  FMUL R2, R226, UR19 ;  /* 0x00000013e2027c20 */ /* 0x008fe40008400000 */
[----:B------:R-:W3:Y:S03]  /*187d0*/  LDL.LU R226, [R1+0x60] ;  /* 0x0000600001e27983 */ /* 0x000ee60000300800 */
[----:B------:R-:W-:-:S05]  /*187e0*/  F2FP.SATFINITE.E4M3.F32.PACK_AB_MERGE_C R7, RZ, R2, RZ ;  /* 0x00000002ff07723e */ /* 0x000fca00048070ff */
[----:B------:R0:W-:Y:S01]  /*187f0*/  @!P0 STG.E.U8 desc[UR26][R4.64+0x8], R7 ;  /* 0x0000080704008986 */ /* 0x0001e2000c10111a */
[----:B------:R-:W-:-:S13]  /*18800*/  ISETP.LT.OR P0, PT, R35, 0xa, !P1 ;  /* 0x0000000a2300780c */ /* 0x000fda0004f01670 */
[----:B0-----:R-:W-:Y:S02]  /*18810*/  @!P0 IADD3 R4, P4, P5, R3, UR9, R26 ;  /* 0x0000000903048c10 */ /* 0x001fe4000fd9e01a */
[----:B------:R-:W0:Y:S02]  /*18820*/  @!P0 LDC.64 R2, c[0x0][0x5c0] ;  /* 0x00017000ff028b82 */ /* 0x000e240000000a00 */
[----:B------:R-:W-:Y:S02]  /*18830*/  @!P0 IADD3.X R5, R9, UR8, R34, P4, P5 ;  /* 0x0000000809058c10 */ /* 0x000fe4000a7ea422 */
[----:B0-----:R-:W-:-:S05]  /*18840*/  @!P0 IADD3 R4, P4, R4, R2, RZ ;  /* 0x0000000204048210 */ /* 0x001fca0007f9e0ff */
[----:B------:R-:W-:Y:S02]  /*18850*/  @!P0 IMAD.X R5, R5, 0x1, R3, P4 ;  /* 0x0000000105058824 */ /* 0x000fe400020e0603 */
[----:B------:R-:W0:Y:S02]  /*18860*/  @!P6 LDC.64 R2, c[0x0][0x5c0] ;  /* 0x00017000ff02eb82 */ /* 0x000e240000000a00 */
[----:B0-----:R-:W-:Y:S01]  /*18870*/  @!P6 IADD3 R16, P4, P5, R26, UR13, R2 ;  /* 0x0000000d1a10ec10 */ /* 0x001fe2000fd9e002 */
[----:B--2---:R-:W-:Y:S02]  /*18880*/  FMUL R2, R227, UR19 ;  /* 0x00000013e3027c20 */ /* 0x004fe40008400000 */
[----:B------:R-:W2:Y:S01]  /*18890*/  LDL.LU R227, [R1+0x64] ;  /* 0x0000640001e37983 */ /* 0x000ea20000300800 */
[----:B------:R-:W-:Y:S02]  /*188a0*/  @!P6 IADD3.X R17, R34, UR12, R3, P4, P5 ;  /* 0x0000000c2211ec10 */ /* 0x000fe4000a7ea403 */
[----:B------:R-:W-:-:S02]  /*188b0*/  ISETP.LT.OR P5, PT, R35, 0x49, !P3 ;  /* 0x000000492300780c */ /* 0x000fc40005fa1670 */
[----:B------:R-:W-:-:S05]  /*188c0*/  F2FP.SATFINITE.E4M3.F32.PACK_AB_MERGE_C R2, RZ, R2, RZ ;  /* 0x00000002ff02723e */ /* 0x000fca00048070ff */
[----:B------:R0:W-:Y:S01]  /*188d0*/  @!P0 STG.E.U8 desc[UR26][R4.64+0x9], R2 ;  /* 0x0000090204008986 */ /* 0x0001e2000c10111a */
[----:B------:R-:W-:-:S05]  /*188e0*/  LOP3.LUT R0, R0, 0xfffffffd, RZ, 0xc0, !PT ;  /* 0xfffffffd00007812 */ /* 0x000fca00078ec0ff */
[----:B0-----:R-:W0:Y:S01]  /*188f0*/  @!P5 LDC.64 R2, c[0x0][0x5c0] ;  /* 0x00017000ff02db82 */ /* 0x001e220000000a00 */
[----:B------:R-:W-:Y:S02]  /*18900*/  @P2 LOP3.LUT R0, R0, 0x2, RZ, 0xfc, !PT ;  /* 0x0000000200002812 */ /* 0x000fe400078efcff */
[C---:B------:R-:W-:Y:S02]  /*18910*/  LOP3.LUT P2, RZ, R28.reuse, 0x80000, RZ, 0xc0, !PT ;  /* 0x000800001cff7812 */ /* 0x040fe4000784c0ff */
[----:B------:R-:W-:-:S04]  /*18920*/  LOP3.LUT R28, R28, 0x7fffffff, RZ, 0xc0, !PT ;  /* 0x7fffffff1c1c7812 */ /* 0x000fc800078ec0ff */
[----:B------:R-:W-:-:S04]  /*18930*/  @P6 LOP3.LUT R28, R28, 0x80000000, RZ, 0xfc, !PT ;  /* 0x800000001c1c6812 */ /* 0x000fc800078efcff */
[----:B------:R-:W-:-:S04]  /*18940*/  LOP3.LUT R28, R28, 0xbfffffff, RZ, 0xc0, !PT ;  /* 0xbfffffff1c1c7812 */ /* 0x000fc800078ec0ff */
[----:B------:R-:W-:Y:S02]  /*18950*/  @P5 LOP3.LUT R28, R28, 0x40000000, RZ, 0xfc, !PT ;  /* 0x400000001c1c5812 */ /* 0x000fe400078efcff */
[----:B0-----:R-:W-:-:S04]  /*18960*/  @!P5 IADD3 R14, P0, P4, R26, UR13, R2 ;  /* 0x0000000d1a0edc10 */ /* 0x001fc8000fc1e002 */
[----:B------:R-:W-:Y:S02]  /*18970*/  @!P5 IADD3.X R15, R34, UR12, R3, P0, P4 ;  /* 0x0000000c220fdc10 */ /* 0x000fe400087e8403 */
[----:B------:R-:W-:Y:S01]  /*18980*/  ISETP.LT.OR P5, PT, R35, 0x4a, !P3 ;  /* 0x0000004a2300780c */ /* 0x000fe20005fa1670 */
[----:B----4-:R-:W-:-:S05]  /*18990*/  FMUL R3, R225, UR19 ;  /* 0x00000013e1037c20 */ /* 0x010fca0008400000 */
[----:B------:R-:W-:-:S07]  /*189a0*/  F2FP.SATFINITE.E4M3.F32.PACK_AB_MERGE_C R7, RZ, R3, RZ ;  /* 0x00000003ff07723e */ /* 0x000fce00048070ff */
[----:B------:R-:W0:Y:S02]  /*189b0*/  @!P5 LDC.64 R2, c[0x0][0x5c0] ;  /* 0x00017000ff02db82 */ /* 0x000e240000000a00 */
[----:B0-----:R-:W-:-:S04]  /*189c0*/  @!P5 IADD3 R12, P0, P4, R26, UR13, R2 ;  /* 0x0000000d1a0cdc10 */ /* 0x001fc8000fc1e002 */
[----:B------:R-:W-:Y:S02]  /*189d0*/  @!P5 IADD3.X R13, R34, UR12, R3, P0, P4 ;  /* 0x0000000c220ddc10 */ /* 0x000fe400087e8403 */
[----:B------:R-:W-:Y:S02]  /*189e0*/  ISETP.LT.OR P0, PT, R35, 0x11, !P1 ;  /* 0x000000112300780c */ /* 0x000fe40004f01670 */
[----:B------:R-:W-:-:S11]  /*189f0*/  LOP3.LUT P6, RZ, R29, 0x200, RZ, 0xc0, !PT ;  /* 0x000002001dff7812 */ /* 0x000fd600078cc0ff */
[----:B------:R-:W0:Y:S02]  /*18a00*/  @!P0 LDC.64 R4, c[0x0][0x5c0] ;  /* 0x00017000ff048b82 */ /* 0x000e240000000a00 */
[----:B------:R-:W-:Y:S01]  /*18a10*/  @!P6 STG.E.U8 desc[UR26][R96.64+0x10], R7 ;  /* 0x000010076000e986 */ /* 0x000fe2000c10111a */
[----:B------:R-:W-:Y:S01]  /*18a20*/  LOP3.LUT R28, R28, 0xdfffffff, RZ, 0xc0, !PT ;  /* 0xdfffffff1c1c7812 */ /* 0x000fe200078ec0ff */
[----:B------:R-:W-:Y:S02]  /*18a30*/  IMAD.U32 R2, RZ, RZ, UR11 ;  /* 0x0000000bff027e24 */ /* 0x000fe4000f8e00ff */
[----:B------:R-:W-:Y:S01]  /*18a40*/  IMAD.U32 R6, RZ, RZ, UR10 ;  /* 0x0000000aff067e24 */ /* 0x000fe2000f8e00ff */
[----:B------:R-:W-:Y:S02]  /*18a50*/  @P5 LOP3.LUT R28, R28, 0x20000000, RZ, 0xfc, !PT ;  /* 0x200000001c1c5812 */ /* 0x000fe400078efcff */
[----:B------:R-:W-:-:S04]  /*18a60*/  @!P0 IADD3 R2, P4, P5, R2, UR9, R26 ;  /* 0x0000000902028c10 */ /* 0x000fc8000fd9e01a */
[----:B------:R-:W-:Y:S01]  /*18a70*/  @!P0 IADD3.X R6, R6, UR8, R34, P4, P5 ;  /* 0x0000000806068c10 */ /* 0x000fe2000a7ea422 */
[----:B---3--:R-:W-:Y:S02]  /*18a80*/  FMUL R3, R226, UR19 ;  /* 0x00000013e2037c20 */ /* 0x008fe40008400000 */
[----:B------:R-:W3:Y:S03]  /*18a90*/  LDL.LU R226, [R1+0x68] ;  /* 0x0000680001e27983 */ /* 0x000ee60000300800 */
[----:B------:R-:W-:Y:S01]  /*18aa0*/  F2FP.SATFINITE.E4M3.F32.PACK_AB_MERGE_C R3, RZ, R3, RZ ;  /* 0x00000003ff03723e */ /* 0x000fe200048070ff */
[----:B------:R-:W4:Y:S04]  /*18ab0*/  LDL.LU R225, [R1+0x6c] ;  /* 0x00006c0001e17983 */ /* 0x000f280000300800 */
[----:B------:R1:W-:Y:S01]  /*18ac0*/  @!P2 STG.E.U8 desc[UR26][R100.64+0x11], R3 ;  /* 0x000011036400a986 */ /* 0x0003e2000c10111a */
[----:B------:R-:W-:-:S02]  /*18ad0*/  ISETP.LT.OR P2, PT, R35, 0x51, !P3 ;  /* 0x000000512300780c */ /* 0x000fc40005f41670 */
[----:B0-----:R-:W-:-:S11]  /*18ae0*/  @!P0 IADD3 R4, P4, R2, R4, RZ ;  /* 0x0000000402048210 */ /* 0x001fd60007f9e0ff */
[----:B-1----:R-:W0:Y:S02]  /*18af0*/  @!P2 LDC.64 R2, c[0x0][0x5c0] ;  /* 0x00017000ff02ab82 */ /* 0x002e240000000a00 */
        /* <DEDUP_REMOVED lines=8> */
[----:B------:R-:W-:-:S10]  /*18b80*/  IMAD.U32 R3, RZ, RZ, UR11 ;  /* 0x0000000bff037e24 */ /* 0x000fd4000f8e00ff */
[----:B0-----:R-:W-:Y:S02]  /*18b90*/  @!P0 IADD3 R4, P4, P5, R3, UR9, R26 ;  /* 0x0000000903048c10 */ /* 0x001fe4000fd9e01a */
[----:B------:R-:W0:Y:S01]  /*18ba0*/  @!P0 LDC.64 R2, c[0x0][0x5c0] ;  /* 0x00017000ff028b82 */ /* 0x000e220000000a00 */
[----:B------:R-:W-:-:S04]  /*18bb0*/  LOP3.LUT R28, R28, 0xefffffff, RZ, 0xc0, !PT ;  /* 0xefffffff1c1c7812 */ /* 0x000fc800078ec0ff */
[----:B------:R-:W-:Y:S02]  /*18bc0*/  @P2 LOP3.LUT R28, R28, 0x10000000, RZ, 0xfc, !PT ;  /* 0x100000001c1c2812 */ /* 0x000fe400078efcff */
[----:B------:R-:W-:Y:S02]  /*18bd0*/  ISETP.LT.OR P2, PT, R35, 0x52, !P3 ;  /* 0x000000522300780c */ /* 0x000fe40005f41670 */
[----:B------:R-:W-:Y:S02]  /*18be0*/  @!P0 IADD3.X R5, R9, UR8, R34, P4, P5 ;  /* 0x0000000809058c10 */ /* 0x000fe4000a7ea422 */
[----:B0-----:R-:W-:-:S05]  /*18bf0*/  @!P0 IADD3 R4, P4, R4, R2, RZ ;  /* 0x0000000204048210 */ /* 0x001fca0007f9e0ff */
[----:B------:R-:W-:-:S04]  /*18c00*/  @!P0 IMAD.X R5, R5, 0x1, R3, P4 ;  /* 0x0000000105058824 */ /* 0x000fc800020e0603 */
[----:B------:R-:W0:Y:S02]  /*18c10*/  @!P2 LDC.64 R2, c[0x0][0x5c0] ;  /* 0x00017000ff02ab82 */ /* 0x000e240000000a00 */
[----:B0-----:R-:W-:-:S04]  /*18c20*/  @!P2 IADD3 R8, P4, P5, R26, UR13, R2 ;  /* 0x0000000d1a08ac10 */ /* 0x001fc8000fd9e002 */
[----:B------:R-:W-:Y:S02]  /*18c30*/  @!P2 IADD3.X R9, R34, UR12, R3, P4, P5 ;  /* 0x0000000c2209ac10 */ /* 0x000fe4000a7ea403 */
[----:B------:R-:W-:Y:S01]  /*18c40*/  ISETP.LT.OR P5, PT, R35, 0x59, !P3 ;  /* 0x000000592300780c */ /* 0x000fe20005fa1670 */
[----:B---3--:R-:W-:Y:S02]  /*18c50*/  FMUL R2, R226, UR19 ;  /* 0x00000013e2027c20 */ /* 0x008fe40008400000 */
[----:B------:R-:W3:Y:S03]  /*18c60*/  LDL.LU R226, [R1+0x74] ;  /* 0x0000740001e27983 */ /* 0x000ee60000300800 */
[----:B------:R-:W-:-:S05]  /*18c70*/  F2FP.SATFINITE.E4M3.F32.PACK_AB_MERGE_C R2, RZ, R2, RZ ;  /* 0x00000002ff02723e */ /* 0x000fca00048070ff */
[----:B------:R0:W-:Y:S02]  /*18c80*/  @!P0 STG.E.U8 desc[UR26][R4.64+0x11], R2 ;  /* 0x0000110204008986 */ /* 0x0001e4000c10111a */
[----:B0-----:R-:W0:Y:S02]  /*18c90*/  @!P5 LDC.64 R2, c[0x0][0x5c0] ;  /* 0x00017000ff02db82 */ /* 0x001e240000000a00 */
[----:B0-----:R-:W-:-:S04]  /*18ca0*/  @!P5 IADD3 R6, P0, P4, R26, UR13, R2 ;  /* 0x0000000d1a06dc10 */ /* 0x001fc8000fc1e002 */
[----:B------:R-:W-:Y:S02]  /*18cb0*/  @!P5 IADD3.X R7, R34, UR12, R3, P0, P4 ;  /* 0x0000000c2207dc10 */ /* 0x000fe400087e8403 */
[----:B------:R-:W-:Y:S01]  /*18cc0*/  ISETP.LT.OR P4, PT, R35, 0x5a, !P3 ;  /* 0x0000005a2300780c */ /* 0x000fe20005f81670 */
[----:B----4-:R-:W-:-:S05]  /*18cd0*/  FMUL R3, R225, UR19 ;  /* 0x00000013e1037c20 */ /* 0x010fca0008400000 */
[----:B------:R-:W-:-:S07]  /*18ce0*/  F2FP.SATFINITE.E4M3.F32.PACK_AB_MERGE_C R67, RZ, R3, RZ ;  /* 0x00000003ff43723e */ /* 0x000fce00048070ff */
[----:B------:R-:W0:Y:S02]  /*18cf0*/  @!P4 LDC.64 R2, c[0x0][0x5c0] ;  /* 0x00017000ff02cb82 */ /* 0x000e240000000a00 */
[----:B0-----:R-:W-:Y:S01]  /*18d00*/  @!P4 IADD3 R4, P0, P3, R26, UR13, R2 ;  /* 0x0000000d1a04cc10 */ /* 0x001fe2000fb1e002 */
[----:B--2---:R-:W-:Y:S02]  /*18d10*/  FMUL R2, R227, UR19 ;  /* 0x00000013e3027c20 */ /* 0x004fe40008400000 */
[----:B------:R-:W2:Y:S01]  /*18d20*/  LDL.LU R227, [R1+0x78] ;  /* 0x0000780001e37983 */ /* 0x000ea20000300800 */
[C---:B------:R-:W-:Y:S02]  /*18d30*/  LOP3.LUT P6, RZ, R28.reuse, 0x100, RZ, 0xc0, !PT ;  /* 0x000001001cff7812 */ /* 0x040fe400078cc0ff */
[----:B------:R-:W-:Y:S01]  /*18d40*/  LOP3.LUT R28, R28, 0xf7ffffff, RZ, 0xc0, !PT ;  /* 0xf7ffffff1c1c7812 */ /* 0x000fe200078ec0ff */
[----:B------:R-:W-:Y:S01]  /*18d50*/  IMAD.U32 R37, RZ, RZ, UR11 ;  /* 0x0000000bff257e24 */ /* 0x000fe2000f8e00ff */
[----:B------:R-:W-:Y:S01]  /*18d60*/  @!P4 IADD3.X R5, R34, UR12, R3, P0, P3 ;  /* 0x0000000c2205cc10 */ /* 0x000fe200087e6403 */
[----:B------:R-:W-:Y:S01]  /*18d70*/  IMAD.U32 R66, RZ, RZ, UR10 ;  /* 0x0000000aff427e24 */ /* 0x000fe2000f8e00ff */
[----:B------:R-:W-:Y:S01]  /*18d80*/  @P2 LOP3.LUT R28, R28, 0x8000000, RZ, 0xfc, !PT ;  /* 0x080000001c1c2812 */ /* 0x000fe200078efcff */
[----:B------:R-:W4:Y:S01]  /*18d90*/  LDL.LU R225, [R1+0x7c] ;  /* 0x00007c0001e17983 */ /* 0x000f220000300800 */
[----:B------:R-:W-:-:S02]  /*18da0*/  LOP3.LUT P2, RZ, R29, 0x100, RZ, 0xc0, !PT ;  /* 0x000001001dff7812 */ /* 0x000fc4000784c0ff */
[----:B------:R-:W-:Y:S02]  /*18db0*/  ISETP.LT.OR P0, PT, R35, 0x19, !P1 ;  /* 0x000000192300780c */ /* 0x000fe40004f01670 */
[----:B------:R-:W-:Y:S01]  /*18dc0*/  F2FP.SATFINITE.E4M3.F32.PACK_AB_MERGE_C R2, RZ, R2, RZ ;  /* 0x00000002ff02723e */ /* 0x000fe200048070ff */
[----:B------:R-:W-:Y:S08]  /*18dd0*/  @!P6 STG.E.U8 desc[UR26][R108.64+0x18], R67 ;  /* 0x000018436c00e986 */ /* 0x000ff0000c10111a */
[----:B------:R0:W-:Y:S01]  /*18de0*/  @!P2 STG.E.U8 desc[UR26][R104.64+0x19], R2 ;  /* 0x000019026800a986 */ /* 0x0001e2000c10111a */
[----:B------:R-:W-:Y:S01]  /*18df0*/  LOP3.LUT R28, R28, 0xfbffffff, RZ, 0xc0, !PT ;  /* 0xfbffffff1c1c7812 */ /* 0x000fe200078ec0ff */
[----:B0-----:R-:W0:Y:S03]  /*18e00*/  @!P0 LDC.64 R2, c[0x0][0x5c0] ;  /* 0x00017000ff028b82 */ /* 0x001e260000000a00 */
[----:B------:R-:W-:-:S04]  /*18e10*/  @P5 LOP3.LUT R28, R28, 0x4000000, RZ, 0xfc, !PT ;  /* 0x040000001c1c5812 */ /* 0x000fc800078efcff */
[----:B------:R-:W-:-:S04]  /*18e20*/  LOP3.LUT R28, R28, 0xfdffffff, RZ, 0xc0, !PT ;  /* 0xfdffffff1c1c7812 */ /* 0x000fc800078ec0ff */
[----:B------:R-:W-:Y:S02]  /*18e30*/  @P4 LOP3.LUT R28, R28, 0x2000000, RZ, 0xfc, !PT ;  /* 0x020000001c1c4812 */ /* 0x000fe400078efcff */
[----:B------:R-:W-:-:S04]  /*18e40*/  @!P0 IADD3 R37, P3, P4, R37, UR9, R26 ;  /* 0x0000000925258c10 */ /* 0x000fc8000fc7e01a */
[----:B------:R-:W-:Y:S02]  /*18e50*/  @!P0 IADD3.X R66, R66, UR8, R34, P3, P4 ;  /* 0x0000000842428c10 */ /* 0x000fe40009fe8422 */
[----:B------:R-:W-:Y:S02]  /*18e60*/  ISETP.LT.OR P3, PT, R35, 0x1a, !P1 ;  /* 0x0000001a2300780c */ /* 0x000fe40004f61670 */
[----:B0-----:R-:W-:-:S05]  /*18e70*/  @!P0 IADD3 R2, P2, R37, R2, RZ ;  /* 0x0000000225028210 */ /* 0x001fca0007f5e0ff */
[----:B------:R-:W-:Y:S01]  /*18e80*/  @!P0 IMAD.X R3, R66, 0x1, R3, P2 ;  /* 0x0000000142038824 */ /* 0x000fe200010e0603 */
[----:B------:R-:W-:Y:S01]  /*18e90*/  ISETP.LT.OR P2, PT, R35, 0x21, !P1 ;  /* 0x000000212300780c */ /* 0x000fe20004f41670 */
[----:B------:R-:W-:Y:S02]  /*18ea0*/  IMAD.U32 R67, RZ, RZ, UR11 ;  /* 0x0000000bff437e24 */ /* 0x000fe4000f8e00ff */
[----:B------:R-:W-:Y:S02]  /*18eb0*/  IMAD.U32 R37, RZ, RZ, UR10 ;  /* 0x0000000aff257e24 */ /* 0x000fe4000f8e00ff */
[----:B------:R-:W-:Y:S01]  /*18ec0*/  IMAD.U32 R77, RZ, RZ, UR11 ;  /* 0x0000000bff4d7e24 */ /* 0x000fe2000f8e00ff */
[----:B------:R-:W-:Y:S01]  /*18ed0*/  @!P3 IADD3 R67, P4, P5, R67, UR9, R26 ;  /* 0x000000094343bc10 */ /* 0x000fe2000fd9e01a */
[----:B------:R-:W-:-:S03]  /*18ee0*/  IMAD.U32 R85, RZ, RZ, UR10 ;  /* 0x0000000aff557e24 */ /* 0x000fc6000f8e00ff */
[----:B------:R-:W-:Y:S01]  /*18ef0*/  @!P3 IADD3.X R37, R37, UR8, R34, P4, P5 ;  /* 0x000000082525bc10 */ /* 0x000fe2000a7ea422 */
[----:B---3--:R-:W-:Y:S02]  /*18f00*/  FMUL R66, R226, UR19 ;  /* 0x00000013e2427c20 */ /* 0x008fe40008400000 */
[----:B------:R-:W3:Y:S03]  /*18f10*/  LDL.LU R226, [R1+0x80] ;  /* 0x0000800001e27983 */ /* 0x000ee60000300800 */
[----:B------:R-:W-:-:S05]  /*18f20*/  F2FP.SATFINITE.E4M3.F32.PACK_AB_MERGE_C R83, RZ, R66, RZ ;  /* 0x00000042ff53723e */ /* 0x000fca00048070ff */
[----:B------:R0:W-:Y:S02]  /*18f30*/  @!P0 STG.E.U8 desc[UR26][R2.64+0x18], R83 ;  /* 0x0000185302008986 */ /* 0x0001e4000c10111a */
[----:B0-----:R-:W0:Y:S01]  /*18f40*/  @!P3 LDC.64 R2, c[0x0][0x5c0] ;  /* 0x00017000ff02bb82 */ /* 0x001e220000000a00 */
[----:B------:R-:W-:-:S04]  /*18f50*/  @!P2 IADD3 R76, P0, P4, R77, UR9, R26 ;  /* 0x000000094d4cac10 */ /* 0x000fc8000fc1e01a */
[----:B------:R-:W-:Y:S02]  /*18f60*/  @!P2 IADD3.X R82, R85, UR8, R34, P0, P4 ;  /* 0x000000085552ac10 */ /* 0x000fe400087e8422 */
[----:B0-----:R-:W-:-:S05]  /*18f70*/  @!P3 IADD3 R2, P0, R67, R2, RZ ;  /* 0x000000024302b210 */ /* 0x001fca0007f1e0ff */
[----:B------:R-:W-:Y:S02]  /*18f80*/  @!P3 IMAD.X R3, R37, 0x1, R3, P0 ;  /* 0x000000012503b824 */ /* 0x000fe400000e0603 */
[----:B--2---:R-:W-:Y:S02]  /*18f90*/  FMUL R37, R227, UR19 ;  /* 0x00000013e3257c20 */ /* 0x004fe40008400000 */
[----:B------:R-:W2:Y:S01]  /*18fa0*/  LDL.LU R227, [R1+0x84] ;  /* 0x0000840001e37983 */ /* 0x000ea20000300800 */
[----:B------:R-:W-:Y:S01]  /*18fb0*/  ISETP.LT.OR P0, PT, R35, 0x22, !P1 ;  /* 0x000000222300780c */ /* 0x000fe20004f01670 */
[----:B------:R-:W-:Y:S02]  /*18fc0*/  IMAD.U32 R66, RZ, RZ, UR11 ;  /* 0x0000000bff427e24 */ /* 0x000fe4000f8e00ff */
[----:B------:R-:W-:-:S10]  /*18fd0*/  IMAD.U32 R77, RZ, RZ, UR10 ;  /* 0x0000000aff4d7e24 */ /* 0x000fd4000f8e00ff */
[----:B------:R-:W-:-:S04]  /*18fe0*/  @!P0 IADD3 R66, P4, P5, R66, UR9, R26 ;  /* 0x0000000942428c10 */ /* 0x000fc8000fd9e01a */
[----:B------:R-:W-:Y:S02]  /*18ff0*/  @!P0 IADD3.X R77, R77, UR8, R34, P4, P5 ;  /* 0x000000084d4d8c10 */ /* 0x000fe4000a7ea422 */
[----:B------:R-:W-:Y:S01]  /*19000*/  ISETP.LT.OR P5, PT, R35, 0x29, !P1 ;  /* 0x000000292300780c */ /* 0x000fe20004fa1670 */
[----:B------:R-:W-:Y:S01]  /*19010*/  IMAD.U32 R67, RZ, RZ, UR11 ;  /* 0x0000000bff437e24 */ /* 0x000fe2000f8e00ff */
[----:B------:R-:W-:Y:S02]  /*19020*/  LOP3.LUT R29, R29, 0xffffff7f, RZ, 0xc0, !PT ;  /* 0xffffff7f1d1d7812 */ /* 0x000fe400078ec0ff */
[----:B------:R-:W-:Y:S02]  /*19030*/  F2FP.SATFINITE.E4M3.F32.PACK_AB_MERGE_C R37, RZ, R37, RZ ;  /* 0x00000025ff25723e */ /* 0x000fe400048070ff */
[C---:B------:R-:W-:Y:S02]  /*19040*/  LOP3.LUT P6, RZ, R28.reuse, 0x1, RZ, 0xc0, !PT ;  /* 0x000000011cff7812 */ /* 0x040fe400078cc0ff */
[----:B------:R-:W-:Y:S01]  /*19050*/  @P0 LOP3.LUT R29, R29, 0x80, RZ, 0xfc, !PT ;  /* 0x000000801d1d0812 */ /* 0x000fe200078efcff */
[----:B------:R0:W-:Y:S01]  /*19060*/  @!P3 STG.E.U8 desc[UR26][R2.64+0x19], R37 ;  /* 0x000019250200b986 */ /* 0x0001e2000c10111a */
[----:B------:R-:W-:Y:S01]  /*19070*/  LOP3.LUT P0, RZ, R28, 0x100000, RZ, 0xc0, !PT ;  /* 0x001000001cff7812 */ /* 0x000fe2000780c0ff */
[----:B------:R-:W-:-:S02]  /*19080*/  IMAD.U32 R83, RZ, RZ, UR10 ;  /* 0x0000000aff537e24 */ /* 0x000fc4000f8e00ff */
[----:B0-----:R-:W-:Y:S01]  /*19090*/  @!P5 IADD3 R37, P3, P4, R67, UR9, R26 ;  /* 0x000000094325dc10 */ /* 0x001fe2000fc7e01a */
[----:B----4-:R-:W-:Y:S01]  /*190a0*/  FMUL R67, R225, UR19 ;  /* 0x00000013e1437c20 */ /* 0x010fe20008400000 */
[----:B------:R-:W-:Y:S01]  /*190b0*/  LOP3.LUT R29, R29, 0xffffffbf, RZ, 0xc0, !PT ;  /* 0xffffffbf1d1d7812 */ /* 0x000fe200078ec0ff */
[----:B------:R-:W-:Y:S01]  /*190c0*/  IMAD.U32 R97, RZ, RZ, UR10 ;  /* 0x0000000aff617e24 */ /* 0x000fe2000f8e00ff */
[----:B------:R-:W-:Y:S01]  /*190d0*/  @!P5 IADD3.X R83, R83, UR8, R34, P3, P4 ;  /* 0x000000085353dc10 */ /* 0x000fe20009fe8422 */
[----:B------:R-:W-:Y:S01]  /*190e0*/  IMAD.U32 R100, RZ, RZ, UR11 ;  /* 0x0000000bff647e24 */ /* 0x000fe2000f8e00ff */
[----:B------:R-:W-:Y:S01]  /*190f0*/  F2FP.SATFINITE.E4M3.F32.PACK_AB_MERGE_C R85, RZ, R67, RZ ;  /* 0x00000043ff55723e */ /* 0x000fe200048070ff */
[----:B------:R-:W-:Y:S01]  /*19100*/  IMAD.U32 R104, RZ, RZ, UR10 ;  /* 0x0000000aff687e24 */ /* 0x000fe2000f8e00ff */
[----:B------:R-:W-:Y:S01]  /*19110*/  ISETP.LT.OR P4, PT, R35, 0x2a, !P1 ;  /* 0x0000002a2300780c */ /* 0x000fe20004f81670 */
[----:B------:R-:W4:Y:S04]  /*19120*/  LDL.LU R225, [R1+0x88] ;  /* 0x0000880001e17983 */ /* 0x000f280000300800 */
[----:B------:R-:W-:Y:S01]  /*19130*/  @!P6 STG.E.U8 desc[UR26][R106.64+0x20], R85 ;  /* 0x000020556a00e986 */ /* 0x000fe2000c10111a */
[----:B------:R-:W-:-:S02]  /*19140*/  @P5 LOP3.LUT R29, R29, 0x40, RZ, 0xfc, !PT ;  /* 0x000000401d1d5812 */ /* 0x000fc400078efcff */
[----:B------:R-:W-:Y:S01]  /*19150*/  ISETP.LT.OR P5, PT, R35, 0x31, !P1 ;  /* 0x000000312300780c */ /* 0x000fe20004fa1670 */
[----:B------:R-:W-:-:S05]  /*19160*/  IMAD.U32 R67, RZ, RZ, UR11 ;  /* 0x0000000bff437e24 */ /* 0x000fca000f8e00ff */
[----:B------:R-:W-:Y:S02]  /*19170*/  @!P4 IADD3 R67, P3, P6, R67, UR9, R26 ;  /* 0x000000094343cc10 */ /* 0x000fe4000fe7e01a */
[----:B------:R-:W-:Y:S02]  /*19180*/  LOP3.LUT R28, R28, 0xfffffff7, RZ, 0xc0, !PT ;  /* 0xfffffff71c1c7812 */ /* 0x000fe400078ec0ff */
[----:B------:R-:W-:-:S03]  /*19190*/  @!P4 IADD3.X R84, R97, UR8, R34, P3, P6 ;  /* 0x000000086154cc10 */ /* 0x000fc60009fec422 */
[----:B------:R-:W-:Y:S02]  /*191a0*/  @!P5 IADD3 R100, P3, P6, R100, UR9, R26 ;  /* 0x000000096464dc10 */ /* 0x000fe4000fe7e01a */
[----:B------:R-:W-:Y:S02]  /*191b0*/  @P5 LOP3.LUT R28, R28, 0x8, RZ, 0xfc, !PT ;  /* 0x000000081c1c5812 */ /* 0x000fe400078efcff */
[----:B------:R-:W-:Y:S01]  /*191c0*/  @!P5 IADD3.X R104, R104, UR8, R34, P3, P6 ;  /* 0x000000086868dc10 */ /* 0x000fe20009fec422 */
[----:B---3--:R-:W-:-:S05]  /*191d0*/  FMUL R2, R226, UR19 ;  /* 0x00000013e2027c20 */ /* 0x008fca0008400000 */
[----:B------:R-:W-:-:S05]  /*191e0*/  F2FP.SATFINITE.E4M3.F32.PACK_AB_MERGE_C R2, RZ, R2, RZ ;  /* 0x00000002ff02723e */ /* 0x000fca00048070ff */
[----:B------:R0:W-:Y:S02]  /*191f0*/  @!P0 STG.E.U8 desc[UR26][R102.64+0x21], R2 ;  /* 0x0000210266008986 */ /* 0x0001e4000c10111a */
[----:B0-----:R-:W0:Y:S02]  /*19200*/  @!P2 LDC.64 R2, c[0x0][0x5c0] ;  /* 0x00017000ff02ab82 */ /* 0x001e240000000a00 */
[----:B0-----:R-:W-:Y:S01]  /*19210*/  @!P2 IADD3 R2, P5, R76, R2, RZ ;  /* 0x000000024c02a210 */ /* 0x001fe20007fbe0ff */
[----:B--2---:R-:W-:Y:S02]  /*19220*/  FMUL R76, R227, UR19 ;  /* 0x00000013e34c7c20 */ /* 0x004fe40008400000 */
[----:B------:R-:W2:Y:S04]  /*19230*/  LDL.LU R227, [R1+0x8c] ;  /* 0x00008c0001e37983 */ /* 0x000ea80000300800 */
[----:B------:R-:W3:Y:S01]  /*19240*/  LDL.LU R226, [R1+0x90] ;  /* 0x0000900001e27983 */ /* 0x000ee20000300800 */
[----:B------:R-:W-:Y:S01]  /*19250*/  @!P2 IMAD.X R3, R82, 0x1, R3, P5 ;  /* 0x000000015203a824 */ /* 0x000fe200028e0603 */
[----:B------:R-:W-:Y:S01]  /*19260*/  ISETP.LT.OR P0, PT, R35, 0x32, !P1 ;  /* 0x000000322300780c */ /* 0x000fe20004f01670 */
[----:B------:R-:W-:Y:S01]  /*19270*/  IMAD.U32 R85, RZ, RZ, UR11 ;  /* 0x0000000bff557e24 */ /* 0x000fe2000f8e00ff */
[----:B------:R-:W-:Y:S01]  /*19280*/  LOP3.LUT R28, R28, 0xffffffef, RZ, 0xc0, !PT ;  /* 0xffffffef1c1c7812 */ /* 0x000fe200078ec0ff */
[----:B------:R-:W-:-:S10]  /*19290*/  IMAD.U32 R102, RZ, RZ, UR10 ;  /* 0x0000000aff667e24 */ /* 0x000fd4000f8e00ff */
[----:B------:R-:W-:Y:S02]  /*192a0*/  @!P0 IADD3 R85, P3, P6, R85, UR9, R26 ;  /* 0x0000000955558c10 */ /* 0x000fe4000fe7e01a */
[----:B------:R-:W-:Y:S02]  /*192b0*/  @P0 LOP3.LUT R28, R28, 0x10, RZ, 0xfc, !PT ;  /* 0x000000101c1c0812 */ /* 0x000fe400078efcff */
[----:B------:R-:W-:Y:S02]  /*192c0*/  @!P0 IADD3.X R102, R102, UR8, R34, P3, P6 ;  /* 0x0000000866668c10 */ /* 0x000fe40009fec422 */
[----:B------:R-:W-:Y:S02]  /*192d0*/  LOP3.LUT P0, RZ, R29, 0x80, RZ, 0xc0, !PT ;  /* 0x000000801dff7812 */ /* 0x000fe4000780c0ff */
[----:B------:R-:W-:-:S05]  /*192e0*/  F2FP.SATFINITE.E4M3.F32.PACK_AB_MERGE_C R101, RZ, R76, RZ ;  /* 0x0000004cff65723e */ /* 0x000fca00048070ff */
[----:B------:R0:W-:Y:S01]  /*192f0*/  @!P2 STG.E.U8 desc[UR26][R2.64+0x20], R101 ;  /* 0x000020650200a986 */ /* 0x0001e2000c10111a */
[----:B------:R-:W-:-:S05]  /*19300*/  ISETP.LT.OR P3, PT, R35, 0x39, !P1 ;  /* 0x000000392300780c */ /* 0x000fca0004f61670 */
[----:B0-----:R-:W0:Y:S01]  /*19310*/  @!P0 LDC.64 R2, c[0x0][0x5c0] ;  /* 0x00017000ff028b82 */ /* 0x001e220000000a00 */
[----:B------:R-:W-:Y:S01]  /*19320*/  IMAD.U32 R97, RZ, RZ, UR11 ;  /* 0x0000000bff617e24 */ /* 0x000fe2000f8e00ff */
[----:B------:R-:W-:Y:S01]  /*19330*/  ISETP.LT.OR P5, PT, R35, 0x3a, !P1 ;  /* 0x0000003a2300780c */ /* 0x000fe20004fa1670 */
[----:B------:R-:W-:-:S05]  /*19340*/  IMAD.U32 R103, RZ, RZ, UR10 ;  /* 0x0000000aff677e24 */ /* 0x000fca000f8e00ff */
[----:B------:R-:W-:-:S04]  /*19350*/  @!P3 IADD3 R76, P2, P6, R97, UR9, R26 ;  /* 0x00000009614cbc10 */ /* 0x000fc8000fe5e01a */
[----:B------:R-:W-:Y:S01]  /*19360*/  @!P3 IADD3.X R97, R103, UR8, R34, P2, P6 ;  /* 0x000000086761bc10 */ /* 0x000fe200097ec422 */
[----:B------:R-:W-:Y:S01]  /*19370*/  IMAD.U32 R96, RZ, RZ, UR10 ;  /* 0x0000000aff607e24 */ /* 0x000fe2000f8e00ff */
[----:B0-----:R-:W-:Y:S01]  /*19380*/  @!P0 IADD3 R2, P2, R66, R2, RZ ;  /* 0x0000000242028210 */ /* 0x001fe20007f5e0ff */
[----:B--2---:R-:W-:Y:S02]  /*19390*/  FMUL R82, R227, UR19 ;  /* 0x00000013e3527c20 */ /* 0x004fe40008400000 */
[----:B------:R-:W2:Y:S01]  /*193a0*/  LDL.LU R227, [R1+0x94] ;  /* 0x0000940001e37983 */ /* 0x000ea20000300800 */
[----:B------:R-:W-:Y:S02]  /*193b0*/  IMAD.U32 R66, RZ, RZ, UR11 ;  /* 0x0000000bff427e24 */ /* 0x000fe4000f8e00ff */
[----:B------:R-:W-:-:S03]  /*193c0*/  @!P0 IMAD.X R3, R77, 0x1, R3, P2 ;  /* 0x000000014d038824 */ /* 0x000fc600010e0603 */
[----:B------:R-:W-:Y:S01]  /*193d0*/  @!P5 IADD3 R66, P2, P6, R66, UR9, R26 ;  /* 0x000000094242dc10 */ /* 0x000fe2000fe5e01a */
[----:B----4-:R-:W-:Y:S01]  /*193e0*/  FMUL R77, R225, UR19 ;  /* 0x00000013e14d7c20 */ /* 0x010fe20008400000 */
[----:B------:R-:W-:Y:S01]  /*193f0*/  LOP3.LUT R29, R29, 0xffffffef, RZ, 0xc0, !PT ;  /* 0xffffffef1d1d7812 */ /* 0x000fe200078ec0ff */
[----:B------:R-:W-:Y:S01]  /*19400*/  IMAD.U32 R103, RZ, RZ, UR11 ;  /* 0x0000000bff677e24 */ /* 0x000fe2000f8e00ff */
[----:B------:R-:W-:Y:S01]  /*19410*/  @!P5 IADD3.X R96, R96, UR8, R34, P2, P6 ;  /* 0x000000086060dc10 */ /* 0x000fe200097ec422 */
[----:B------:R-:W-:Y:S01]  /*19420*/  IMAD.U32 R101, RZ, RZ, UR10 ;  /* 0x0000000aff657e24 */ /* 0x000fe2000f8e00ff */
[----:B------:R-:W-:Y:S01]  /*19430*/  ISETP.LT.OR P2, PT, R35, 0x41, !P1 ;  /* 0x000000412300780c */ /* 0x000fe20004f41670 */
[----:B------:R-:W-:Y:S01]  /*19440*/  IMAD.U32 R107, RZ, RZ, UR10 ;  /* 0x0000000aff6b7e24 */ /* 0x000fe2000f8e00ff */
[----:B------:R-:W-:Y:S01]  /*19450*/  F2FP.SATFINITE.E4M3.F32.PACK_AB_MERGE_C R77, RZ, R77, RZ ;  /* 0x0000004dff4d723e */ /* 0x000fe200048070ff */
[----:B------:R-:W4:Y:S01]  /*19460*/  LDL.LU R225, [R1+0x98] ;  /* 0x0000980001e17983 */ /* 0x000f220000300800 */
[----:B------:R-:W-:-:S02]  /*19470*/  @P3 LOP3.LUT R29, R29, 0x10, RZ, 0xfc, !PT ;  /* 0x000000101d1d3812 */ /* 0x000fc400078efcff */
[C---:B------:R-:W-:Y:S02]  /*19480*/  LOP3.LUT P3, RZ, R28.reuse, 0x400000, RZ, 0xc0, !PT ;  /* 0x004000001cff7812 */ /* 0x040fe4000786c0ff */
[----:B------:R-:W-:Y:S01]  /*19490*/  LOP3.LUT R28, R28, 0xfffffffb, RZ, 0xc0, !PT ;  /* 0xfffffffb1c1c7812 */ /* 0x000fe200078ec0ff */
[----:B------:R0:W-:Y:S03]  /*194a0*/  @!P0 STG.E.U8 desc[UR26][R2.64+0x21], R77 ;  /* 0x0000214d02008986 */ /* 0x0001e6000c10111a */
[----:B------:R-:W-:Y:S02]  /*194b0*/  @P5 LOP3.LUT R28, R28, 0x4, RZ, 0xfc, !PT ;  /* 0x000000041c1c5812 */ /* 0x000fe400078efcff */
[----:B------:R-:W-:Y:S02]  /*194c0*/  LOP3.LUT P5, RZ, R29, 0x40, RZ, 0xc0, !PT ;  /* 0x000000401dff7812 */ /* 0x000fe400078ac0ff */
[----:B0-----:R-:W-:-:S04]  /*194d0*/  @!P2 IADD3 R77, P0, P6, R103, UR9, R26 ;  /* 0x00000009674dac10 */ /* 0x001fc8000fe1e01a */
[----:B------:R-:W-:Y:S02]  /*194e0*/  @!P2 IADD3.X R101, R101, UR8, R34, P0, P6 ;  /* 0x000000086565ac10 */ /* 0x000fe400087ec422 */
[----:B------:R-:W-:Y:S01]  /*194f0*/  LOP3.LUT P6, RZ, R28, 0x200000, RZ, 0xc0, !PT ;  /* 0x002000001cff7812 */ /* 0x000fe200078cc0ff */
[----:B---3--:R-:W-:Y:S01]  /*19500*/  FMUL R2, R226, UR19 ;  /* 0x00000013e2027c20 */ /* 0x008fe20008400000 */
[----:B------:R-:W-:Y:S02]  /*19510*/  ISETP.LT.OR P0, PT, R35, 0x42, !P1 ;  /* 0x000000422300780c */ /* 0x000fe40004f01670 */
[----:B------:R-:W-:Y:S02]  /*19520*/  F2FP.SATFINITE.E4M3.F32.PACK_AB_MERGE_C R105, RZ, R82, RZ ;  /* 0x00000052ff69723e */ /* 0x000fe400048070ff */
[----:B------:R-:W-:Y:S02]  /*19530*/  F2FP.SATFINITE.E4M3.F32.PACK_AB_MERGE_C R2, RZ, R2, RZ ;  /* 0x00000002ff02723e */ /* 0x000fe400048070ff */
[----:B------:R-:W-:-:S05]  /*19540*/  LOP3.LUT R29, R29, 0xfffffff7, RZ, 0xc0, !PT ;  /* 0xfffffff71d1d7812 */ /* 0x000fca00078ec0ff */
[----:B------:R-:W-:Y:S01]  /*19550*/  @!P6 STG.E.U8 desc[UR26][R98.64+0x28], R105 ;  /* 0x000028696200e986 */ /* 0x000fe2000c10111a */
[----:B------:R-:W-:-:S03]  /*19560*/  @P2 LOP3.LUT R29, R29, 0x8, RZ, 0xfc, !PT ;  /* 0x000000081d1d2812 */ /* 0x000fc600078efcff */
[----:B------:R0:W-:Y:S01]  /*19570*/  @!P3 STG.E.U8 desc[UR26][R92.64+0x29], R2 ;  /* 0x000029025c00b986 */ /* 0x0001e2000c10111a */
[----:B------:R-:W-:Y:S01]  /*19580*/  @!P0 IADD3 R82, P2, P6, R103, UR9, R26 ;  /* 0x0000000967528c10 */ /* 0x000fe2000fe5e01a */
[----:B0-----:R-:W0:Y:S03]  /*19590*/  @!P5 LDC.64 R2, c[0x0][0x5c0] ;  /* 0x00017000ff02db82 */ /* 0x001e260000000a00 */
[----:B------:R-:W-:Y:S02]  /*195a0*/  @!P0 IADD3.X R98, R107, UR8, R34, P2, P6 ;  /* 0x000000086b628c10 */ /* 0x000fe400097ec422 */
[----:B------:R-:W-:Y:S01]  /*195b0*/  ISETP.LT.OR P2, PT, R35, 0x49, !P1 ;  /* 0x000000492300780c */ /* 0x000fe20004f41670 */
[----:B------:R-:W-:Y:S01]  /*195c0*/  IMAD.U32 R99, RZ, RZ, UR11 ;  /* 0x0000000bff637e24 */ /* 0x000fe2000f8e00ff */
[----:B------:R-:W-:Y:S01]  /*195d0*/  LOP3.LUT R29, R29, 0xfffffffb, RZ, 0xc0, !PT ;  /* 0xfffffffb1d1d7812 */ /* 0x000fe200078ec0ff */
[----:B------:R-:W-:Y:S01]  /*195e0*/  IMAD.U32 R103, RZ, RZ, UR10 ;  /* 0x0000000aff677e24 */ /* 0x000fe2000f8e00ff */
[----:B------:R-:W-:-:S02]  /*195f0*/  LOP3.LUT R28, R28, 0xfffbffff, RZ, 0xc0, !PT ;  /* 0xfffbffff1c1c7812 */ /* 0x000fc400078ec0ff */
[----:B------:R-:W-:-:S07]  /*19600*/  @P0 LOP3.LUT R29, R29, 0x4, RZ, 0xfc, !PT ;  /* 0x000000041d1d0812 */ /* 0x000fce00078efcff */
[----:B------:R-:W-:Y:S02]  /*19610*/  @!P2 IADD3 R99, P0, P6, R99, UR9, R26 ;  /* 0x000000096363ac10 */ /* 0x000fe4000fe1e01a */
[----:B------:R-:W-:Y:S02]  /*19620*/  @P2 LOP3.LUT R28, R28, 0x40000, RZ, 0xfc, !PT ;  /* 0x000400001c1c2812 */ /* 0x000fe400078efcff */
[----:B------:R-:W-:Y:S02]  /*19630*/  @!P2 IADD3.X R103, R103, UR8, R34, P0, P6 ;  /* 0x000000086767ac10 */ /* 0x000fe400087ec422 */
[----:B0-----:R-:W-:Y:S01]  /*19640*/  @!P5 IADD3 R2, P2, R37, R2, RZ ;  /* 0x000000022502d210 */ /* 0x001fe20007f5e0ff */
[----:B--2---:R-:W-:Y:S02]  /*19650*/  FMUL R37, R227, UR19 ;  /* 0x00000013e3257c20 */ /* 0x004fe40008400000 */
[----:B------:R-:W2:Y:S01]  /*19660*/  LDL.LU R227, [R1+0x9c] ;  /* 0x00009c0001e37983 */ /* 0x000ea20000300800 */
[----:B------:R-:W-:-:S02]  /*19670*/  LOP3.LUT P0, RZ, R0, 0x1, RZ, 0xc0, !PT ;  /* 0x0000000100ff7812 */ /* 0x000fc4000780c0ff */
[----:B------:R-:W-:Y:S01]  /*19680*/  ISETP.LT.OR P3, PT, R35, 0x4a, !P1 ;  /* 0x0000004a2300780c */ /* 0x000fe20004f61670 */
[----:B------:R-:W-:Y:S01]  /*19690*/  IMAD.U32 R92, RZ, RZ, UR11 ;  /* 0x0000000bff5c7e24 */ /* 0x000fe2000f8e00ff */
[----:B------:R-:W-:Y:S01]  /*196a0*/  LOP3.LUT R29, R29, 0xffffffdf, RZ, 0xc0, !PT ;  /* 0xffffffdf1d1d7812 */ /* 0x000fe200078ec0ff */
[----:B------:R-:W-:Y:S01]  /*196b0*/  IMAD.U32 R93, RZ, RZ, UR10 ;  /* 0x0000000aff5d7e24 */ /* 0x000fe2000f8e00ff */
[----:B------:R-:W-:Y:S01]  /*196c0*/  F2FP.SATFINITE.E4M3.F32.PACK_AB_MERGE_C R37, RZ, R37, RZ ;  /* 0x00000025ff25723e */ /* 0x000fe200048070ff */
[----:B------:R-:W-:Y:S01]  /*196d0*/  @!P5 IMAD.X R3, R83, 0x1, R3, P2 ;  /* 0x000000015303d824 */ /* 0x000fe200010e0603 */
[----:B------:R-:W-:Y:S01]  /*196e0*/  LOP3.LUT R28, R28, 0xffbfffff, RZ, 0xc0, !PT ;  /* 0xffbfffff1c1c7812 */ /* 0x000fe200078ec0ff */
[----:B------:R-:W-:Y:S01]  /*196f0*/  IMAD.U32 R109, RZ, RZ, UR10 ;  /* 0x0000000aff6d7e24 */ /* 0x000fe2000f8e00ff */
[----:B------:R-:W3:Y:S03]  /*19700*/  LDL.LU R226, [R1+0xa0] ;  /* 0x0000a00001e27983 */ /* 0x000ee60000300800 */
[----:B------:R-:W-:-:S02]  /*19710*/  @P0 LOP3.LUT R29, R29, 0x20, RZ, 0xfc, !PT ;  /* 0x000000201d1d0812 */ /* 0x000fc400078efcff */
[----:B------:R-:W-:Y:S01]  /*19720*/  @!P3 IADD3 R92, P0, P6, R92, UR9, R26 ;  /* 0x000000095c5cbc10 */ /* 0x000fe2000fe1e01a */
[----:B------:R0:W-:Y:S03]  /*19730*/  @!P5 STG.E.U8 desc[UR26][R2.64+0x28], R37 ;  /* 0x000028250200d986 */ /* 0x0001e6000c10111a */
[----:B------:R-:W-:Y:S02]  /*19740*/  @!P3 IADD3.X R93, R93, UR8, R34, P0, P6 ;  /* 0x000000085d5dbc10 */ /* 0x000fe400087ec422 */
[----:B------:R-:W-:Y:S01]  /*19750*/  ISETP.LT.OR P0, PT, R35, 0x51, !P1 ;  /* 0x000000512300780c */ /* 0x000fe20004f01670 */
[----:B0-----:R-:W0:Y:S01]  /*19760*/  @!P4 LDC.64 R2, c[0x0][0x5c0] ;  /* 0x00017000ff02cb82 */ /* 0x001e220000000a00 */
[----:B------:R-:W-:Y:S01]  /*19770*/  IMAD.U32 R83, RZ, RZ, UR11 ;  /* 0x0000000bff537e24 */ /* 0x000fe2000f8e00ff */
[----:B------:R-:W-:-:S04]  /*19780*/  @P3 LOP3.LUT R28, R28, 0x400000, RZ, 0xfc, !PT ;  /* 0x004000001c1c3812 */ /* 0x000fc800078efcff */
[----:B------:R-:W-:-:S06]  /*19790*/  LOP3.LUT R28, R28, 0xfeffffff, RZ, 0xc0, !PT ;  /* 0xfeffffff1c1c7812 */ /* 0x000fcc00078ec0ff */
[----:B------:R-:W-:Y:S02]  /*197a0*/  @!P0 IADD3 R106, P5, P6, R83, UR9, R26 ;  /* 0x00000009536a8c10 */ /* 0x000fe4000febe01a */
[----:B------:R-:W-:Y:S02]  /*197b0*/  @P0 LOP3.LUT R28, R28, 0x1000000, RZ, 0xfc, !PT ;  /* 0x010000001c1c0812 */ /* 0x000fe400078efcff */
[----:B------:R-:W-:Y:S02]  /*197c0*/  @!P0 IADD3.X R109, R109, UR8, R34, P5, P6 ;  /* 0x000000086d6d8c10 */ /* 0x000fe4000afec422 */
[----:B------:R-:W-:Y:S01]  /*197d0*/  ISETP.LT.OR P0, PT, R35, 0x52, !P1 ;  /* 0x000000522300780c */ /* 0x000fe20004f01670 */
[----:B------:R-:W-:Y:S02]  /*197e0*/  IMAD.U32 R105, RZ, RZ, UR11 ;  /* 0x0000000bff697e24 */ /* 0x000fe4000f8e00ff */
[----:B------:R-:W-:Y:S01]  /*197f0*/  IMAD.U32 R108, RZ, RZ, UR10 ;  /* 0x0000000aff6c7e24 */ /* 0x000fe2000f8e00ff */
[----:B0-----:R-:W-:-:S05]  /*19800*/  @!P4 IADD3 R2, P5, R67, R2, RZ ;  /* 0x000000024302c210 */ /* 0x001fca0007fbe0ff */
[----:B------:R-:W-:-:S04]  /*19810*/  @!P4 IMAD.X R3, R84, 0x1, R3, P5 ;  /* 0x000000015403c824 */ /* 0x000fc800028e0603 */
[----:B------:R-:W-:Y:S01]  /*19820*/  @!P0 IADD3 R105, P5, P6, R105, UR9, R26 ;  /* 0x0000000969698c10 */ /* 0x000fe2000febe01a */
[----:B----4-:R-:W-:-:S03]  /*19830*/  FMUL R37, R225, UR19 ;  /* 0x00000013e1257c20 */ /* 0x010fc60008400000 */
[----:B------:R-:W-:Y:S02]  /*19840*/  @!P0 IADD3.X R108, R108, UR8, R34, P5, P6 ;  /* 0x000000086c6c8c10 */ /* 0x000fe4000afec422 */
[----:B------:R-:W-:Y:S01]  /*19850*/  ISETP.LT.OR P6, PT, R35, 0x59, !P1 ;  /* 0x000000592300780c */ /* 0x000fe20004fc1670 */
[----:B------:R-:W-:Y:S01]  /*19860*/  IMAD.U32 R107, RZ, RZ, UR11 ;  /* 0x0000000bff6b7e24 */ /* 0x000fe2000f8e00ff */
[----:B------:R-:W-:Y:S01]  /*19870*/  F2FP.SATFINITE.E4M3.F32.PACK_AB_MERGE_C R37, RZ, R37, RZ ;  /* 0x00000025ff25723e */ /* 0x000fe200048070ff */
[----:B------:R-:W-:-:S04]  /*19880*/  IMAD.U32 R67, RZ, RZ, UR10 ;  /* 0x0000000aff437e24 */ /* 0x000fc8000f8e00ff */
[----:B------:R0:W-:Y:S06]  /*19890*/  @!P4 STG.E.U8 desc[UR26][R2.64+0x29], R37 ;  /* 0x000029250200c986 */ /* 0x0001ec000c10111a */
[----:B------:R-:W-:-:S04]  /*198a0*/  @!P6 IADD3 R107, P4, P5, R107, UR9, R26 ;  /* 0x000000096b6bec10 */ /* 0x000fc8000fd9e01a */
[----:B------:R-:W-:Y:S01]  /*198b0*/  @!P6 IADD3.X R110, R67, UR8, R34, P4, P5 ;  /* 0x00000008436eec10 */ /* 0x000fe2000a7ea422 */
[----:B--2---:R-:W-:Y:S02]  /*198c0*/  FMUL R67, R227, UR19 ;  /* 0x00000013e3437c20 */ /* 0x004fe40008400000 */
[----:B------:R-:W2:Y:S04]  /*198d0*/  LDL.LU R227, [R1+0xa4] ;  /* 0x0000a40001e37983 */ /* 0x000ea80000300800 */
[----:B------:R-:W4:Y:S01]  /*198e0*/  LDL.LU R225, [R1+0xa8] ;  /* 0x0000a80001e17983 */ /* 0x000f220000300800 */
[C---:B------:R-:W-:Y:S02]  /*198f0*/  LOP3.LUT P3, RZ, R28.reuse, 0x8, RZ, 0xc0, !PT ;  /* 0x000000081cff7812 */ /* 0x040fe4000786c0ff */
[----:B------:R-:W-:-:S04]  /*19900*/  LOP3.LUT R28, R28, 0xff7fffff, RZ, 0xc0, !PT ;  /* 0xff7fffff1c1c7812 */ /* 0x000fc800078ec0ff */
[----:B------:R-:W-:Y:S02]  /*19910*/  @P0 LOP3.LUT R28, R28, 0x800000, RZ, 0xfc, !PT ;  /* 0x008000001c1c0812 */ /* 0x000fe400078efcff */
[----:B------:R-:W-:Y:S02]  /*19920*/  LOP3.LUT P0, RZ, R29, 0x20, RZ, 0xc0, !PT ;  /* 0x000000201dff7812 */ /* 0x000fe4000780c0ff */
[----:B------:R-:W-:-:S11]  /*19930*/  F2FP.SATFINITE.E4M3.F32.PACK_AB_MERGE_C R67, RZ, R67, RZ ;  /* 0x00000043ff43723e */ /* 0x000fd600048070ff */
[----:B------:R1:W-:Y:S01]  /*19940*/  @!P0 STG.E.U8 desc[UR26][R94.64+0x30], R67 ;  /* 0x000030435e008986 */ /* 0x0003e2000c10111a */
[----:B------:R-:W-:Y:S02]  /*19950*/  ISETP.LT.OR P0, PT, R35, 0x5a, !P1 ;  /* 0x0000005a2300780c */ /* 0x000fe40004f01670 */
[----:B------:R-:W-:Y:S01]  /*19960*/  LOP3.LUT R28, R28, 0xffdfffff, RZ, 0xc0, !PT ;  /* 0xffdfffff1c1c7812 */ /* 0x000fe200078ec0ff */
[----:B0-----:R-:W-:Y:S01]  /*19970*/  IMAD.U32 R3, RZ, RZ, UR10 ;  /* 0x0000000aff037e24 */ /* 0x001fe2000f8e00ff */
[----:B------:R-:W-:Y:S02]  /*19980*/  LOP3.LUT P2, RZ, R0, 0x8, RZ, 0xc0, !PT ;  /* 0x0000000800ff7812 */ /* 0x000fe4000784c0ff */
[----:B------:R-:W-:Y:S01]  /*19990*/  @P6 LOP3.LUT R28, R28, 0x200000, RZ, 0xfc, !PT ;  /* 0x002000001c1c6812 */ /* 0x000fe200078efcff */
[----:B---3--:R-:W-:-:S06]  /*199a0*/  FMUL R2, R226, UR19 ;  /* 0x00000013e2027c20 */ /* 0x008fcc0008400000 */
[----:B-1----:R-:W-:Y:S02]  /*199b0*/  @!P0 IADD3 R94, P1, P4, R83, UR9, R26 ;  /* 0x00000009535e8c10 */ /* 0x002fe4000fc3e01a */
[----:B------:R-:W-:Y:S02]  /*199c0*/  LOP3.LUT R28, R28, 0xffefffff, RZ, 0xc0, !PT ;  /* 0xffefffff1c1c7812 */ /* 0x000fe400078ec0ff */
[----:B------:R-:W-:Y:S02]  /*199d0*/  @!P0 IADD3.X R95, R3, UR8, R34, P1, P4 ;  /* 0x00000008035f8c10 */ /* 0x000fe40008fe8422 */
[----:B------:R-:W-:Y:S02]  /*199e0*/  ISETP.GE.AND P1, PT, R36, 0x109, PT ;  /* 0x000001092400780c */ /* 0x000fe40003f26270 */
[----:B------:R-:W-:Y:S02]  /*199f0*/  @P0 LOP3.LUT R28, R28, 0x100000, RZ, 0xfc, !PT ;  /* 0x001000001c1c0812 */ /* 0x000fe400078efcff */
[----:B------:R-:W-:-:S02]  /*19a00*/  F2FP.SATFINITE.E4M3.F32.PACK_AB_MERGE_C R2, RZ, R2, RZ ;  /* 0x00000002ff02723e */ /* 0x000fc400048070ff */
[----:B------:R-:W-:-:S03]  /*19a10*/  ISETP.LT.OR P0, PT, R35, 0x1, !P1 ;  /* 0x000000012300780c */ /* 0x000fc60004f01670 */
[----:B------:R0:W-:Y:S01]  /*19a20*/  @!P2 STG.E.U8 desc[UR26][R90.64+0x31], R2 ;  /* 0x000031025a00a986 */ /* 0x0001e2000c10111a */
[----:B------:R-:W-:Y:S01]  /*19a30*/  IMAD.U32 R112, RZ, RZ, UR11 ;  /* 0x0000000bff707e24 */ /* 0x000fe2000f8e00ff */
[----:B------:R-:W-:Y:S02]  /*19a40*/  ISETP.LT.OR P2, PT, R35, 0x2, !P1 ;  /* 0x000000022300780c */ /* 0x000fe40004f41670 */
[----:B------:R-:W-:Y:S01]  /*19a50*/  LOP3.LUT R28, R28, 0xfff7ffff, RZ, 0xc0, !PT ;  /* 0xfff7ffff1c1c7812 */ /* 0x000fe200078ec0ff */
[----:B------:R-:W-:Y:S01]  /*19a60*/  IMAD.U32 R116, RZ, RZ, UR10 ;  /* 0x0000000aff747e24 */ /* 0x000fe2000f8e00ff */
[----:B0-----:R-:W0:Y:S04]  /*19a70*/  @!P3 LDC.64 R2, c[0x0][0x5c0] ;  /* 0x00017000ff02bb82 */ /* 0x001e280000000a00 */
[----:B------:R-:W-:-:S02]  /*19a80*/  @!P0 IADD3 R112, P4, P5, R112, UR13, R26 ;  /* 0x0000000d70708c10 */ /* 0x000fc4000fd9e01a */
[----:B------:R-:W-:Y:S01]  /*19a90*/  @P0 LOP3.LUT R28, R28, 0x80000, RZ, 0xfc, !PT ;  /* 0x000800001c1c0812 */ /* 0x000fe200078efcff */
[----:B------:R-:W-:Y:S02]  /*19aa0*/  IMAD.U32 R111, RZ, RZ, UR11 ;  /* 0x0000000bff6f7e24 */ /* 0x000fe4000f8e00ff */
[----:B--2---:R-:W-:Y:S02]  /*19ab0*/  FMUL R37, R227, UR19 ;  /* 0x00000013e3257c20 */ /* 0x004fe40008400000 */
[----:B------:R-:W2:Y:S01]  /*19ac0*/  LDL.LU R227, [R1+0xac] ;  /* 0x0000ac0001e37983 */ /* 0x000ea20000300800 */
[----:B------:R-:W-:Y:S02]  /*19ad0*/  @!P0 IADD3.X R116, R116, UR12, R34, P4, P5 ;  /* 0x0000000c74748c10 */ /* 0x000fe4000a7ea422 */
[C---:B------:R-:W-:Y:S01]  /*19ae0*/  LOP3.LUT P0, RZ, R28.reuse, 0x200, RZ, 0xc0, !PT ;  /* 0x000002001cff7812 */ /* 0x040fe2000780c0ff */
[----:B------:R-:W-:Y:S01]  /*19af0*/  IMAD.U32 R114, RZ, RZ, UR10 ;  /* 0x0000000aff727e24 */ /* 0x000fe2000f8e00ff */
[----:B------:R-:W-:Y:S01]  /*19b00*/  LOP3.LUT R28, R28, 0xfffdffff, RZ, 0xc0, !PT ;  /* 0xfffdffff1c1c7812 */ /* 0x000fe200078ec0ff */
[----:B------:R-:W-:Y:S01]  /*19b10*/  IMAD.U32 R91, RZ, RZ, UR11 ;  /* 0x0000000bff5b7e24 */ /* 0x000fe2000f8e00ff */
[----:B------:R-:W-:Y:S01]  /*19b20*/  @!P2 IADD3 R111, P5, P6, R111, UR13, R26 ;  /* 0x0000000d6f6fac10 */ /* 0x000fe2000febe01a */
[----:B------:R-:W-:Y:S01]  /*19b30*/  IMAD.U32 R67, RZ, RZ, UR10 ;  /* 0x0000000aff437e24 */ /* 0x000fe2000f8e00ff */
[----:B------:R-:W-:Y:S01]  /*19b40*/  @P2 LOP3.LUT R28, R28, 0x20000, RZ, 0xfc, !PT ;  /* 0x000200001c1c2812 */ /* 0x000fe200078efcff */
[----:B------:R-:W-:Y:S01]  /*19b50*/  IMAD.U32 R90, RZ, RZ, UR11 ;  /* 0x0000000bff5a7e24 */ /* 0x000fe2000f8e00ff */
[----:B------:R-:W-:Y:S01]  /*19b60*/  @!P2 IADD3.X R114, R114, UR12, R34, P5, P6 ;  /* 0x0000000c7272ac10 */ /* 0x000fe2000afec422 */
[----:B------:R-:W3:Y:S01]  /*19b70*/  LDL.LU R226, [R1+0xb0] ;  /* 0x0000b00001e27983 */ /* 0x000ee20000300800 */
[----:B------:R-:W-:-:S02]  /*19b80*/  LOP3.LUT P6, RZ, R28, 0x10, RZ, 0xc0, !PT ;  /* 0x000000101cff7812 */ /* 0x000fc400078cc0ff */
[----:B0-----:R-:W-:Y:S02]  /*19b90*/  @!P3 IADD3 R2, P4, R100, R2, RZ ;  /* 0x000000026402b210 */ /* 0x001fe40007f9e0ff */
[----:B------:R-:W-:-:S03]  /*19ba0*/  F2FP.SATFINITE.E4M3.F32.PACK_AB_MERGE_C R37, RZ, R37, RZ ;  /* 0x00000025ff25723e */ /* 0x000fc600048070ff */
[----:B------:R-:W-:-:S05]  /*19bb0*/  @!P3 IMAD.X R3, R104, 0x1, R3, P4 ;  /* 0x000000016803b824 */ /* 0x000fca00020e0603 */
[----:B------:R0:W-:Y:S01]  /*19bc0*/  @!P3 STG.E.U8 desc[UR26][R2.64+0x30], R37 ;  /* 0x000030250200b986 */ /* 0x0001e2000c10111a */
[----:B------:R-:W-:Y:S01]  /*19bd0*/  ISETP.LT.OR P2, PT, R35, 0x9, !P1 ;  /* 0x000000092300780c */ /* 0x000fe20004f41670 */
[----:B0-----:R-:W0:-:S12]  /*19be0*/  @!P6 LDC.64 R2, c[0x0][0x5c0] ;  /* 0x00017000ff02eb82 */ /* 0x001e180000000a00 */
[----:B------:R-:W-:Y:S01]  /*19bf0*/  @!P2 IADD3 R91, P4, P5, R91, UR13, R26 ;  /* 0x0000000d5b5bac10 */ /* 0x000fe2000fd9e01a */
[----:B----4-:R-:W-:-:S03]  /*19c00*/  FMUL R37, R225, UR19 ;  /* 0x00000013e1257c20 */ /* 0x010fc60008400000 */
[----:B------:R-:W-:Y:S02]  /*19c10*/  @!P2 IADD3.X R104, R67, UR12, R34, P4, P5 ;  /* 0x0000000c4368ac10 */ /* 0x000fe4000a7ea422 */
[----:B------:R-:W-:Y:S02]  /*19c20*/  F2FP.SATFINITE.E4M3.F32.PACK_AB_MERGE_C R37, RZ, R37, RZ ;  /* 0x00000025ff25723e */ /* 0x000fe400048070ff */
[----:B------:R-:W-:Y:S02]  /*19c30*/  ISETP.LT.OR P3, PT, R35, 0xa, !P1 ;  /* 0x0000000a2300780c */ /* 0x000fe40004f61670 */
[----:B0-----:R-:W-:-:S05]  /*19c40*/  @!P6 IADD3 R2, P4, R85, R2, RZ ;  /* 0x000000025502e210 */ /* 0x001fca0007f9e0ff */
[----:B------:R-:W-:-:S05]  /*19c50*/  @!P6 IMAD.X R3, R102, 0x1, R3, P4 ;  /* 0x000000016603e824 */ /* 0x000fca00020e0603 */
[----:B------:R-:W-:Y:S01]  /*19c60*/  @!P6 STG.E.U8 desc[UR26][R2.64+0x31], R37 ;  /* 0x000031250200e986 */ /* 0x000fe2000c10111a */
[----:B------:R-:W-:Y:S01]  /*19c70*/  ISETP.LT.OR P6, PT, R35, 0x11, !P1 ;  /* 0x000000112300780c */ /* 0x000fe20004fc1670 */
[----:B------:R-:W-:Y:S01]  /*19c80*/  IMAD.U32 R102, RZ, RZ, UR10 ;  /* 0x0000000aff667e24 */ /* 0x000fe2000f8e00ff */
[----:B------:R-:W-:Y:S01]  /*19c90*/  @!P3 IADD3 R90, P4, P5, R90, UR13, R26 ;  /* 0x0000000d5a5abc10 */ /* 0x000fe2000fd9e01a */
[----:B------:R-:W-:-:S03]  /*19ca0*/  IMAD.U32 R67, RZ, RZ, UR11 ;  /* 0x0000000bff437e24 */ /* 0x000fc6000f8e00ff */
[----:B------:R-:W-:-:S07]  /*19cb0*/  @!P3 IADD3.X R102, R102, UR12, R34, P4, P5 ;  /* 0x0000000c6666bc10 */ /* 0x000fce000a7ea422 */
[----:B------:R-:W-:Y:S01]  /*19cc0*/  @!P6 IADD3 R100, P4, P5, R67, UR13, R26 ;  /* 0x0000000d4364ec10 */ /* 0x000fe2000fd9e01a */
[----:B--2---:R-:W-:Y:S02]  /*19cd0*/  FMUL R67, R227, UR19 ;  /* 0x00000013e3437c20 */ /* 0x004fe40008400000 */
[----:B------:R-:W2:Y:S04]  /*19ce0*/  LDL.LU R227, [R1+0xb4] ;  /* 0x0000b40001e37983 */ /* 0x000ea80000300800 */
[----:B------:R-:W4:Y:S01]  /*19cf0*/  LDL.LU R225, [R1+0xb8] ;  /* 0x0000b80001e17983 */ /* 0x000f220000300800 */
[----:B------:R-:W-:Y:S02]  /*19d00*/  LOP3.LUT R28, R28, 0xfffeffff, RZ, 0xc0, !PT ;  /* 0xfffeffff1c1c7812 */ /* 0x000fe400078ec0ff */
[----:B------:R-:W-:-:S02]  /*19d10*/  F2FP.SATFINITE.E4M3.F32.PACK_AB_MERGE_C R67, RZ, R67, RZ ;  /* 0x00000043ff43723e */ /* 0x000fc400048070ff */
[----:B------:R-:W-:-:S04]  /*19d20*/  @P2 LOP3.LUT R28, R28, 0x10000, RZ, 0xfc, !PT ;  /* 0x000100001c1c2812 */ /* 0x000fc800078efcff */
[----:B------:R-:W-:Y:S01]  /*19d30*/  LOP3.LUT R28, R28, 0xffff7fff, RZ, 0xc0, !PT ;  /* 0xffff7fff1c1c7812 */ /* 0x000fe200078ec0ff */
[----:B------:R0:W-:Y:S01]  /*19d40*/  @!P0 STG.E.U8 desc[UR26][R88.64+0x38], R67 ;  /* 0x0000384358008986 */ /* 0x0001e2000c10111a */
[----:B------:R-:W-:Y:S02]  /*19d50*/  ISETP.LT.OR P0, PT, R35, 0x12, !P1 ;  /* 0x000000122300780c */ /* 0x000fe40004f01670 */
[----:B------:R-:W-:Y:S01]  /*19d60*/  @P3 LOP3.LUT R28, R28, 0x8000, RZ, 0xfc, !PT ;  /* 0x000080001c1c3812 */ /* 0x000fe200078efcff */
[----:B------:R-:W-:-:S03]  /*19d70*/  IMAD.U32 R113, RZ, RZ, UR10 ;  /* 0x0000000aff717e24 */ /* 0x000fc6000f8e00ff */
[----:B------:R-:W-:Y:S01]  /*19d80*/  LOP3.LUT R28, R28, 0xffffbfff, RZ, 0xc0, !PT ;  /* 0xffffbfff1c1c7812 */ /* 0x000fe200078ec0ff */
[----:B------:R-:W-:-:S03]  /*19d90*/  IMAD.U32 R115, RZ, RZ, UR10 ;  /* 0x0000000aff737e24 */ /* 0x000fc6000f8e00ff */
[----:B------:R-:W-:Y:S02]  /*19da0*/  @P6 LOP3.LUT R28, R28, 0x4000, RZ, 0xfc, !PT ;  /* 0x000040001c1c6812 */ /* 0x000fe400078efcff */
[----:B------:R-:W-:Y:S02]  /*19db0*/  @!P6 IADD3.X R113, R113, UR12, R34, P4, P5 ;  /* 0x0000000c7171ec10 */ /* 0x000fe4000a7ea422 */
[----:B------:R-:W-:Y:S02]  /*19dc0*/  LOP3.LUT R28, R28, 0xffffdfff, RZ, 0xc0, !PT ;  /* 0xffffdfff1c1c7812 */ /* 0x000fe400078ec0ff */
[----:B0-----:R-:W-:Y:S02]  /*19dd0*/  @!P0 IADD3 R88, P4, P5, R83, UR13, R26 ;  /* 0x0000000d53588c10 */ /* 0x001fe4000fd9e01a */
[----:B------:R-:W-:Y:S02]  /*19de0*/  @P0 LOP3.LUT R28, R28, 0x2000, RZ, 0xfc, !PT ;  /* 0x000020001c1c0812 */ /* 0x000fe400078efcff */
[----:B------:R-:W-:-:S02]  /*19df0*/  @!P0 IADD3.X R115, R115, UR12, R34, P4, P5 ;  /* 0x0000000c73738c10 */ /* 0x000fc4000a7ea422 */
[----:B------:R-:W-:Y:S02]  /*19e00*/  LOP3.LUT P2, RZ, R0, 0x80, RZ, 0xc0, !PT ;  /* 0x0000008000ff7812 */ /* 0x000fe4000784c0ff */
[----:B------:R-:W-:Y:S02]  /*19e10*/  ISETP.LT.OR P0, PT, R35, 0x19, !P1 ;  /* 0x000000192300780c */ /* 0x000fe40004f01670 */
[----:B------:R-:W-:Y:S01]  /*19e20*/  LOP3.LUT P3, RZ, R29, 0x10, RZ, 0xc0, !PT ;  /* 0x000000101dff7812 */ /* 0x000fe2000786c0ff */
[----:B---3--:R-:W-:Y:S01]  /*19e30*/  FMUL R2, R226, UR19 ;  /* 0x00000013e2027c20 */ /* 0x008fe20008400000 */
[----:B------:R-:W-:-:S04]  /*19e40*/  IMAD.U32 R122, RZ, RZ, UR11 ;  /* 0x0000000bff7a7e24 */ /* 0x000fc8000f8e00ff */
[----:B------:R-:W-:Y:S01]  /*19e50*/  F2FP.SATFINITE.E4M3.F32.PACK_AB_MERGE_C R2, RZ, R2, RZ ;  /* 0x00000002ff02723e */ /* 0x000fe200048070ff */
[----:B------:R-:W-:Y:S01]  /*19e60*/  IMAD.U32 R127, RZ, RZ, UR10 ;  /* 0x0000000aff7f7e24 */ /* 0x000fe2000f8e00ff */
[----:B------:R-:W-:-:S03]  /*19e70*/  LOP3.LUT R28, R28, 0xffffefff, RZ, 0xc0, !PT ;  /* 0xffffefff1c1c7812 */ /* 0x000fc600078ec0ff */
[----:B------:R-:W-:Y:S01]  /*19e80*/  @!P0 IADD3 R122, P4, P5, R122, UR13, R26 ;  /* 0x0000000d7a7a8c10 */ /* 0x000fe2000fd9e01a */
[----:B------:R0:W-:Y:S01]  /*19e90*/  @!P2 STG.E.U8 desc[UR26][R80.64+0x39], R2 ;  /* 0x000039025000a986 */ /* 0x0001e2000c10111a */
[----:B------:R-:W-:Y:S02]  /*19ea0*/  @P0 LOP3.LUT R28, R28, 0x1000, RZ, 0xfc, !PT ;  /* 0x000010001c1c0812 */ /* 0x000fe400078efcff */
[----:B------:R-:W-:Y:S01]  /*19eb0*/  @!P0 IADD3.X R127, R127, UR12, R34, P4, P5 ;  /* 0x0000000c7f7f8c10 */ /* 0x000fe2000a7ea422 */
[----:B--2---:R-:W-:Y:S01]  /*19ec0*/  FMUL R37, R227, UR19 ;  /* 0x00000013e3257c20 */ /* 0x004fe20008400000 */
[----:B0-----:R-:W0:Y:S01]  /*19ed0*/  @!P3 LDC.64 R2, c[0x0][0x5c0] ;  /* 0x00017000ff02bb82 */ /* 0x001e220000000a00 */
[----:B------:R-:W2:Y:S01]  /*19ee0*/  LDL.LU R227, [R1+0xbc] ;  /* 0x0000bc0001e37983 */ /* 0x000ea20000300800 */
[----:B------:R-:W-:-:S03]  /*19ef0*/  ISETP.LT.OR P0, PT, R35, 0x1a, !P1 ;  /* 0x0000001a2300780c */ /* 0x000fc60004f01670 */
[----:B------:R-:W3:Y:S01]  /*19f00*/  LDL.LU R226, [R1+0xc0] ;  /* 0x0000c00001e27983 */ /* 0x000ee20000300800 */
[----:B------:R-:W-:Y:S01]  /*19f10*/  IMAD.U32 R118, RZ, RZ, UR11 ;  /* 0x0000000bff767e24 */ /* 0x000fe2000f8e00ff */
[----:B------:R-:W-:Y:S01]  /*19f20*/  LOP3.LUT R28, R28, 0xfffff7ff, RZ, 0xc0, !PT ;  /* 0xfffff7ff1c1c7812 */ /* 0x000fe200078ec0ff */
[----:B------:R-:W-:-:S07]  /*19f30*/  IMAD.U32 R125, RZ, RZ, UR10 ;  /* 0x0000000aff7d7e24 */ /* 0x000fce000f8e00ff */
[----:B------:R-:W-:Y:S02]  /*19f40*/  @!P0 IADD3 R118, P5, P6, R118, UR13, R26 ;  /* 0x0000000d76768c10 */ /* 0x000fe4000febe01a */
[----:B------:R-:W-:Y:S02]  /*19f50*/  @P0 LOP3.LUT R28, R28, 0x800, RZ, 0xfc, !PT ;  /* 0x000008001c1c0812 */ /* 0x000fe400078efcff */
[----:B------:R-:W-:Y:S02]  /*19f60*/  @!P0 IADD3.X R125, R125, UR12, R34, P5, P6 ;  /* 0x0000000c7d7d8c10 */ /* 0x000fe4000afec422 */
[----:B------:R-:W-:Y:S02]  /*19f70*/  LOP3.LUT P5, RZ, R28, 0x4, RZ, 0xc0, !PT ;  /* 0x000000041cff7812 */ /* 0x000fe400078ac0ff */
[----:B0-----:R-:W-:Y:S02]  /*19f80*/  @!P3 IADD3 R2, P4, R76, R2, RZ ;  /* 0x000000024c02b210 */ /* 0x001fe40007f9e0ff */
[----:B------:R-:W-:-:S03]  /*19f90*/  F2FP.SATFINITE.E4M3.F32.PACK_AB_MERGE_C R37, RZ, R37, RZ ;  /* 0x00000025ff25723e */ /* 0x000fc600048070ff */
[----:B------:R-:W-:-:S05]  /*19fa0*/  @!P3 IMAD.X R3, R97, 0x1, R3, P4 ;  /* 0x000000016103b824 */ /* 0x000fca00020e0603 */
[----:B------:R0:W-:Y:S01]  /*19fb0*/  @!P3 STG.E.U8 desc[UR26][R2.64+0x38], R37 ;  /* 0x000038250200b986 */ /* 0x0001e2000c10111a */
[----:B------:R-:W-:Y:S01]  /*19fc0*/  ISETP.LT.OR P0, PT, R35, 0x21, !P1 ;  /* 0x000000212300780c */ /* 0x000fe20004f01670 */
[----:B0-----:R-:W0:Y:S01]  /*19fd0*/  @!P5 LDC.64 R2, c[0x0][0x5c0] ;  /* 0x00017000ff02db82 */ /* 0x001e220000000a00 */
[----:B------:R-:W-:Y:S02]  /*19fe0*/  IMAD.U32 R97, RZ, RZ, UR11 ;  /* 0x0000000bff617e24 */ /* 0x000fe4000f8e00ff */
[----:B------:R-:W-:-:S09]  /*19ff0*/  IMAD.U32 R121, RZ, RZ, UR10 ;  /* 0x0000000aff797e24 */ /* 0x000fd2000f8e00ff */
[----:B------:R-:W-:-:S04]  /*1a000*/  @!P0 IADD3 R97, P3, P4, R97, UR13, R26 ;  /* 0x0000000d61618c10 */ /* 0x000fc8000fc7e01a */
[----:B------:R-:W-:Y:S02]  /*1a010*/  @!P0 IADD3.X R121, R121, UR12, R34, P3, P4 ;  /* 0x0000000c79798c10 */ /* 0x000fe40009fe8422 */
[----:B0-----:R-:W-:Y:S01]  /*1a020*/  @!P5 IADD3 R2, P3, R66, R2, RZ ;  /* 0x000000024202d210 */ /* 0x001fe20007f7e0ff */
[----:B--2---:R-:W-:Y:S02]  /*1a030*/  FMUL R66, R227, UR19 ;  /* 0x00000013e3427c20 */ /* 0x004fe40008400000 */
[----:B------:R-:W2:Y:S01]  /*1a040*/  LDL.LU R227, [R1+0xc4] ;  /* 0x0000c40001e37983 */ /* 0x000ea20000300800 */
[----:B----4-:R-:W-:Y:S01]  /*1a050*/  FMUL R37, R225, UR19 ;  /* 0x00000013e1257c20 */ /* 0x010fe20008400000 */
[----:B------:R-:W-:Y:S02]  /*1a060*/  @!P5 IMAD.X R3, R96, 0x1, R3, P3 ;  /* 0x000000016003d824 */ /* 0x000fe400018e0603 */
[----:B------:R-:W4:Y:S02]  /*1a070*/  LDL.LU R225, [R1+0xc8] ;  /* 0x0000c80001e17983 */ /* 0x000f240000300800 */
[----:B------:R-:W-:-:S05]  /*1a080*/  F2FP.SATFINITE.E4M3.F32.PACK_AB_MERGE_C R37, RZ, R37, RZ ;  /* 0x00000025ff25723e */ /* 0x000fca00048070ff */
[----:B------:R3:W-:Y:S02]  /*1a090*/  @!P5 STG.E.U8 desc[UR26][R2.64+0x39], R37 ;  /* 0x000039250200d986 */ /* 0x0007e4000c10111a */
[----:B---3--:R-:W-:Y:S02]  /*1a0a0*/  FMUL R2, R226, UR19 ;  /* 0x00000013e2027c20 */ /* 0x008fe40008400000 */
[----:B------:R-:W3:Y:S01]  /*1a0b0*/  LDL.LU R226, [R1+0xcc] ;  /* 0x0000cc0001e27983 */ /* 0x000ee20000300800 */
[C---:B------:R-:W-:Y:S02]  /*1a0c0*/  ISETP.LT.OR P2, PT, R35.reuse, 0x22, !P1 ;  /* 0x000000222300780c */ /* 0x040fe40004f41670 */
[----:B------:R-:W-:Y:S02]  /*1a0d0*/  LOP3.LUT R28, R28, 0xfffffffd, RZ, 0xc0, !PT ;  /* 0xfffffffd1c1c7812 */ /* 0x000fe400078ec0ff */
[----:B------:R-:W-:Y:S02]  /*1a0e0*/  ISETP.LT.OR P5, PT, R35, 0x29, !P1 ;  /* 0x000000292300780c */ /* 0x000fe40004fa1670 */
[----:B------:R-:W-:Y:S01]  /*1a0f0*/  @P0 LOP3.LUT R28, R28, 0x2, RZ, 0xfc, !PT ;  /* 0x000000021c1c0812 */ /* 0x000fe200078efcff */
[----:B------:R-:W-:-:S03]  /*1a100*/  IMAD.U32 R96, RZ, RZ, UR11 ;  /* 0x0000000bff607e24 */ /* 0x000fc6000f8e00ff */
[----:B------:R-:W-:Y:S01]  /*1a110*/  LOP3.LUT R28, R28, 0xfffffbff, RZ, 0xc0, !PT ;  /* 0xfffffbff1c1c7812 */ /* 0x000fe200078ec0ff */
[----:B------:R-:W-:Y:S02]  /*1a120*/  IMAD.U32 R120, RZ, RZ, UR10 ;  /* 0x0000000aff787e24 */ /* 0x000fe4000f8e00ff */
[----:B------:R-:W-:Y:S01]  /*1a130*/  @!P2 IADD3 R96, P3, P4, R96, UR13, R26 ;  /* 0x0000000d6060ac10 */ /* 0x000fe2000fc7e01a */
[----:B------:R-:W-:Y:S01]  /*1a140*/  IMAD.U32 R117, RZ, RZ, UR11 ;  /* 0x0000000bff757e24 */ /* 0x000fe2000f8e00ff */
[----:B------:R-:W-:Y:S01]  /*1a150*/  @P2 LOP3.LUT R28, R28, 0x400, RZ, 0xfc, !PT ;  /* 0x000004001c1c2812 */ /* 0x000fe200078efcff */
[----:B------:R-:W-:Y:S01]  /*1a160*/  IMAD.U32 R67, RZ, RZ, UR10 ;  /* 0x0000000aff437e24 */ /* 0x000fe2000f8e00ff */
[----:B------:R-:W-:Y:S02]  /*1a170*/  @!P2 IADD3.X R120, R120, UR12, R34, P3, P4 ;  /* 0x0000000c7878ac10 */ /* 0x000fe40009fe8422 */
[----:B------:R-:W-:Y:S02]  /*1a180*/  LOP3.LUT R28, R28, 0xfffffff7, RZ, 0xc0, !PT ;  /* 0xfffffff71c1c7812 */ /* 0x000fe400078ec0ff */
[----:B------:R-:W-:-:S02]  /*1a190*/  @!P5 IADD3 R117, P3, P4, R117, UR13, R26 ;  /* 0x0000000d7575dc10 */ /* 0x000fc4000fc7e01a */
[----:B------:R-:W-:Y:S02]  /*1a1a0*/  @P5 LOP3.LUT R28, R28, 0x8, RZ, 0xfc, !PT ;  /* 0x000000081c1c5812 */ /* 0x000fe400078efcff */
[----:B------:R-:W-:Y:S02]  /*1a1b0*/  @!P5 IADD3.X R124, R67, UR12, R34, P3, P4 ;  /* 0x0000000c437cdc10 */ /* 0x000fe40009fe8422 */
[----:B------:R-:W-:Y:S02]  /*1a1c0*/  ISETP.LT.OR P5, PT, R35, 0x2a, !P1 ;  /* 0x0000002a2300780c */ /* 0x000fe40004fa1670 */
[C---:B------:R-:W-:Y:S02]  /*1a1d0*/  LOP3.LUT P6, RZ, R0.reuse, 0x2000, RZ, 0xc0, !PT ;  /* 0x0000200000ff7812 */ /* 0x040fe400078cc0ff */
[----:B------:R-:W-:Y:S02]  /*1a1e0*/  LOP3.LUT P0, RZ, R0, 0x8000, RZ, 0xc0, !PT ;  /* 0x0000800000ff7812 */ /* 0x000fe4000780c0ff */
[----:B------:R-:W-:Y:S01]  /*1a1f0*/  LOP3.LUT P2, RZ, R29, 0x8, RZ, 0xc0, !PT ;  /* 0x000000081dff7812 */ /* 0x000fe2000784c0ff */
[----:B------:R-:W-:Y:S01]  /*1a200*/  IMAD.U32 R119, RZ, RZ, UR11 ;  /* 0x0000000bff777e24 */ /* 0x000fe2000f8e00ff */
[----:B------:R-:W-:Y:S01]  /*1a210*/  F2FP.SATFINITE.E4M3.F32.PACK_AB_MERGE_C R67, RZ, R66, RZ ;  /* 0x00000042ff43723e */ /* 0x000fe200048070ff */
[----:B------:R-:W-:Y:S01]  /*1a220*/  IMAD.U32 R81, RZ, RZ, UR10 ;  /* 0x0000000aff517e24 */ /* 0x000fe2000f8e00ff */
[----:B------:R-:W-:-:S02]  /*1a230*/  LOP3.LUT R28, R28, 0xfffffdff, RZ, 0xc0, !PT ;  /* 0xfffffdff1c1c7812 */ /* 0x000fc400078ec0ff */
[----:B------:R-:W-:Y:S02]  /*1a240*/  F2FP.SATFINITE.E4M3.F32.PACK_AB_MERGE_C R2, RZ, R2, RZ ;  /* 0x00000002ff02723e */ /* 0x000fe400048070ff */
[----:B------:R-:W-:Y:S01]  /*1a250*/  @!P5 IADD3 R119, P3, P4, R119, UR13, R26 ;  /* 0x0000000d7777dc10 */ /* 0x000fe2000fc7e01a */
[----:B------:R-:W-:Y:S01]  /*1a260*/  @!P6 STG.E.U8 desc[UR26][R86.64+0x40], R67 ;  /* 0x000040435600e986 */ /* 0x000fe2000c10111a */
[----:B------:R-:W-:Y:S02]  /*1a270*/  @P5 LOP3.LUT R28, R28, 0x200, RZ, 0xfc, !PT ;  /* 0x000002001c1c5812 */ /* 0x000fe400078efcff */
[----:B------:R-:W-:Y:S01]  /*1a280*/  @!P5 IADD3.X R126, R81, UR12, R34, P3, P4 ;  /* 0x0000000c517edc10 */ /* 0x000fe20009fe8422 */
[----:B--2---:R-:W-:Y:S02]  /*1a290*/  FMUL R37, R227, UR19 ;  /* 0x00000013e3257c20 */ /* 0x004fe40008400000 */
[----:B------:R-:W2:Y:S01]  /*1a2a0*/  LDL.LU R227, [R1+0xd0] ;  /* 0x0000d00001e37983 */ /* 0x000ea20000300800 */
[----:B------:R-:W-:-:S03]  /*1a2b0*/  ISETP.LT.OR P5, PT, R35, 0x31, !P1 ;  /* 0x000000312300780c */ /* 0x000fc60004fa1670 */
[----:B------:R0:W-:Y:S01]  /*1a2c0*/  @!P0 STG.E.U8 desc[UR26][R78.64+0x41], R2 ;  /* 0x000041024e008986 */ /* 0x0001e2000c10111a */
[----:B------:R-:W-:Y:S01]  /*1a2d0*/  ISETP.LT.OR P0, PT, R35, 0x32, !P1 ;  /* 0x000000322300780c */ /* 0x000fe20004f01670 */
[----:B------:R-:W-:Y:S01]  /*1a2e0*/  IMAD.U32 R128, RZ, RZ, UR11 ;  /* 0x0000000bff807e24 */ /* 0x000fe2000f8e00ff */
[----:B------:R-:W-:Y:S01]  /*1a2f0*/  LOP3.LUT R28, R28, 0xfffffeff, RZ, 0xc0, !PT ;  /* 0xfffffeff1c1c7812 */ /* 0x000fe200078ec0ff */
[----:B0-----:R-:W0:Y:S01]  /*1a300*/  @!P2 LDC.64 R2, c[0x0][0x5c0] ;  /* 0x00017000ff02ab82 */ /* 0x001e220000000a00 */
[----:B------:R-:W-:-:S05]  /*1a310*/  IMAD.U32 R129, RZ, RZ, UR10 ;  /* 0x0000000aff817e24 */ /* 0x000fca000f8e00ff */
[----:B------:R-:W-:Y:S01]  /*1a320*/  @!P5 IADD3 R128, P3, P4, R128, UR13, R26 ;  /* 0x0000000d8080dc10 */ /* 0x000fe2000fc7e01a */
[----:B------:R-:W-:Y:S01]  /*1a330*/  IMAD.U32 R123, RZ, RZ, UR11 ;  /* 0x0000000bff7b7e24 */ /* 0x000fe2000f8e00ff */
[----:B------:R-:W-:Y:S01]  /*1a340*/  @P5 LOP3.LUT R28, R28, 0x100, RZ, 0xfc, !PT ;  /* 0x000001001c1c5812 */ /* 0x000fe200078efcff */
[----:B------:R-:W-:Y:S01]  /*1a350*/  IMAD.U32 R89, RZ, RZ, UR10 ;  /* 0x0000000aff597e24 */ /* 0x000fe2000f8e00ff */
[----:B------:R-:W-:Y:S01]  /*1a360*/  @!P5 IADD3.X R129, R129, UR12, R34, P3, P4 ;  /* 0x0000000c8181dc10 */ /* 0x000fe20009fe8422 */
[----:B---3--:R-:W-:Y:S01]  /*1a370*/  FMUL R66, R226, UR19 ;  /* 0x00000013e2427c20 */ /* 0x008fe20008400000 */
[----:B------:R-:W-:Y:S01]  /*1a380*/  LOP3.LUT R28, R28, 0xffffff7f, RZ, 0xc0, !PT ;  /* 0xffffff7f1c1c7812 */ /* 0x000fe200078ec0ff */
[----:B------:R-:W3:Y:S01]  /*1a390*/  LDL.LU R226, [R1+0xd4] ;  /* 0x0000d40001e27983 */ /* 0x000ee20000300800 */
[----:B------:R-:W-:Y:S02]  /*1a3a0*/  @!P0 IADD3 R123, P4, P5, R123, UR13, R26 ;  /* 0x0000000d7b7b8c10 */ /* 0x000fe4000fd9e01a */
[----:B------:R-:W-:-:S02]  /*1a3b0*/  @P0 LOP3.LUT R28, R28, 0x80, RZ, 0xfc, !PT ;  /* 0x000000801c1c0812 */ /* 0x000fc400078efcff */
[----:B------:R-:W-:Y:S02]  /*1a3c0*/  @!P0 IADD3.X R89, R89, UR12, R34, P4, P5 ;  /* 0x0000000c59598c10 */ /* 0x000fe4000a7ea422 */
[----:B------:R-:W-:Y:S02]  /*1a3d0*/  LOP3.LUT P0, RZ, R29, 0x4, RZ, 0xc0, !PT ;  /* 0x000000041dff7812 */ /* 0x000fe4000780c0ff */
[----:B------:R-:W-:Y:S02]  /*1a3e0*/  F2FP.SATFINITE.E4M3.F32.PACK_AB_MERGE_C R37, RZ, R37, RZ ;  /* 0x00000025ff25723e */ /* 0x000fe400048070ff */
[----:B0-----:R-:W-:-:S05]  /*1a3f0*/  @!P2 IADD3 R2, P3, R77, R2, RZ ;  /* 0x000000024d02a210 */ /* 0x001fca0007f7e0ff */
[----:B------:R-:W-:-:S05]  /*1a400*/  @!P2 IMAD.X R3, R101, 0x1, R3, P3 ;  /* 0x000000016503a824 */ /* 0x000fca00018e0603 */
[----:B------:R0:W-:Y:S01]  /*1a410*/  @!P2 STG.E.U8 desc[UR26][R2.64+0x40], R37 ;  /* 0x000040250200a986 */ /* 0x0001e2000c10111a */
[----:B------:R-:W-:Y:S01]  /*1a420*/  ISETP.LT.OR P5, PT, R35, 0x39, !P1 ;  /* 0x000000392300780c */ /* 0x000fe20004fa1670 */
[----:B0-----:R-:W0:Y:S01]  /*1a430*/  @!P0 LDC.64 R2, c[0x0][0x5c0] ;  /* 0x00017000ff028b82 */ /* 0x001e220000000a00 */
[----:B------:R-:W-:Y:S02]  /*1a440*/  IMAD.U32 R87, RZ, RZ, UR11 ;  /* 0x0000000bff577e24 */ /* 0x000fe4000f8e00ff */
[----:B------:R-:W-:-:S09]  /*1a450*/  IMAD.U32 R67, RZ, RZ, UR10 ;  /* 0x0000000aff437e24 */ /* 0x000fd2000f8e00ff */
[----:B------:R-:W-:Y:S01]  /*1a460*/  @!P5 IADD3 R87, P2, P3, R87, UR13, R26 ;  /* 0x0000000d5757dc10 */ /* 0x000fe2000fb5e01a */
[----:B----4-:R-:W-:-:S03]  /*1a470*/  FMUL R37, R225, UR19 ;  /* 0x00000013e1257c20 */ /* 0x010fc60008400000 */
[----:B------:R-:W-:Y:S02]  /*1a480*/  @!P5 IADD3.X R86, R67, UR12, R34, P2, P3 ;  /* 0x0000000c4356dc10 */ /* 0x000fe400097e6422 */
[----:B------:R-:W-:Y:S02]  /*1a490*/  F2FP.SATFINITE.E4M3.F32.PACK_AB_MERGE_C R37, RZ, R37, RZ ;  /* 0x00000025ff25723e */ /* 0x000fe400048070ff */
[----:B0-----:R-:W-:-:S05]  /*1a4a0*/  @!P0 IADD3 R2, P2, R82, R2, RZ ;  /* 0x0000000252028210 */ /* 0x001fca0007f5e0ff */
[----:B------:R-:W-:-:S05]  /*1a4b0*/  @!P0 IMAD.X R3, R98, 0x1, R3, P2 ;  /* 0x0000000162038824 */ /* 0x000fca00010e0603 */
[----:B------:R2:W-:Y:S01]  /*1a4c0*/  @!P0 STG.E.U8 desc[UR26][R2.64+0x41], R37 ;  /* 0x0000412502008986 */ /* 0x0005e2000c10111a */
[----:B------:R-:W-:-:S04]  /*1a4d0*/  LOP3.LUT R28, R28, 0xfffffffb, RZ, 0xc0, !PT ;  /* 0xfffffffb1c1c7812 */ /* 0x000fc800078ec0ff */
[----:B------:R-:W-:Y:S01]  /*1a4e0*/  @P5 LOP3.LUT R28, R28, 0x4, RZ, 0xfc, !PT ;  /* 0x000000041c1c5812 */ /* 0x000fe200078efcff */
[----:B--2---:R-:W-:Y:S02]  /*1a4f0*/  FMUL R2, R227, UR19 ;  /* 0x00000013e3027c20 */ /* 0x004fe40008400000 */
[----:B------:R-:W2:Y:S01]  /*1a500*/  LDL.LU R227, [R1+0xd8] ;  /* 0x0000d80001e37983 */ /* 0x000ea20000300800 */
[----:B------:R-:W-:Y:S01]  /*1a510*/  ISETP.LT.OR P5, PT, R35, 0x3a, !P1 ;  /* 0x0000003a2300780c */ /* 0x000fe20004fa1670 */
[----:B------:R-:W-:Y:S01]  /*1a520*/  IMAD.U32 R85, RZ, RZ, UR11 ;  /* 0x0000000bff557e24 */ /* 0x000fe2000f8e00ff */
[----:B------:R-:W-:Y:S01]  /*1a530*/  LOP3.LUT R28, R28, 0xffffffbf, RZ, 0xc0, !PT ;  /* 0xffffffbf1c1c7812 */ /* 0x000fe200078ec0ff */
[----:B------:R-:W-:-:S10]  /*1a540*/  IMAD.U32 R84, RZ, RZ, UR10 ;  /* 0x0000000aff547e24 */ /* 0x000fd4000f8e00ff */
[----:B------:R-:W-:Y:S02]  /*1a550*/  @!P5 IADD3 R85, P2, P3, R85, UR13, R26 ;  /* 0x0000000d5555dc10 */ /* 0x000fe4000fb5e01a */
[----:B------:R-:W-:Y:S02]  /*1a560*/  @P5 LOP3.LUT R28, R28, 0x40, RZ, 0xfc, !PT ;  /* 0x000000401c1c5812 */ /* 0x000fe400078efcff */
[----:B------:R-:W-:Y:S02]  /*1a570*/  @!P5 IADD3.X R84, R84, UR12, R34, P2, P3 ;  /* 0x0000000c5454dc10 */ /* 0x000fe400097e6422 */
[C---:B------:R-:W-:Y:S02]  /*1a580*/  ISETP.LT.OR P5, PT, R35.reuse, 0x41, !P1 ;  /* 0x000000412300780c */ /* 0x040fe40004fa1670 */
[----:B------:R-:W-:Y:S02]  /*1a590*/  LOP3.LUT R28, R28, 0xffffffef, RZ, 0xc0, !PT ;  /* 0xffffffef1c1c7812 */ /* 0x000fe400078ec0ff */
[----:B------:R-:W-:-:S02]  /*1a5a0*/  ISETP.LT.OR P3, PT, R35, 0x42, !P1 ;  /* 0x000000422300780c */ /* 0x000fc40004f61670 */
[----:B------:R-:W-:-:S07]  /*1a5b0*/  LOP3.LUT P6, RZ, R0, 0x100000, RZ, 0xc0, !PT ;  /* 0x0010000000ff7812 */ /* 0x000fce00078cc0ff */
[----:B------:R-:W-:Y:S02]  /*1a5c0*/  @!P5 IADD3 R83, P0, P2, R83, UR13, R26 ;  /* 0x0000000d5353dc10 */ /* 0x000fe4000fa1e01a */
[----:B------:R-:W-:Y:S02]  /*1a5d0*/  @P5 LOP3.LUT R28, R28, 0x10, RZ, 0xfc, !PT ;  /* 0x000000101c1c5812 */ /* 0x000fe400078efcff */
[----:B------:R-:W-:Y:S02]  /*1a5e0*/  @!P5 IADD3.X R82, R67, UR12, R34, P0, P2 ;  /* 0x0000000c4352dc10 */ /* 0x000fe400087e4422 */
[----:B------:R-:W-:Y:S01]  /*1a5f0*/  ISETP.LT.OR P5, PT, R35, 0x49, !P1 ;  /* 0x000000492300780c */ /* 0x000fe20004fa1670 */
[----:B------:R-:W-:Y:S01]  /*1a600*/  IMAD.U32 R81, RZ, RZ, UR11 ;  /* 0x0000000bff517e24 */ /* 0x000fe2000f8e00ff */
[----:B------:R-:W-:Y:S01]  /*1a610*/  F2FP.SATFINITE.E4M3.F32.PACK_AB_MERGE_C R67, RZ, R66, RZ ;  /* 0x00000042ff43723e */ /* 0x000fe200048070ff */
[----:B------:R-:W-:Y:S02]  /*1a620*/  IMAD.U32 R77, RZ, RZ, UR10 ;  /* 0x0000000aff4d7e24 */ /* 0x000fe4000f8e00ff */
[----:B------:R-:W-:Y:S01]  /*1a630*/  IMAD.U32 R79, RZ, RZ, UR11 ;  /* 0x0000000bff4f7e24 */ /* 0x000fe2000f8e00ff */
[----:B------:R-:W-:Y:S01]  /*1a640*/  @!P3 IADD3 R81, P0, P2, R81, UR13, R26 ;  /* 0x0000000d5151bc10 */ /* 0x000fe2000fa1e01a */
[----:B------:R3:W-:Y:S01]  /*1a650*/  @!P6 STG.E.U8 desc[UR26][R74.64+0x48], R67 ;  /* 0x000048434a00e986 */ /* 0x0007e2000c10111a */
[----:B------:R-:W-:Y:S01]  /*1a660*/  LOP3.LUT R28, R28, 0xffffffdf, RZ, 0xc0, !PT ;  /* 0xffffffdf1c1c7812 */ /* 0x000fe200078ec0ff */
[----:B------:R-:W-:Y:S01]  /*1a670*/  IMAD.U32 R78, RZ, RZ, UR10 ;  /* 0x0000000aff4e7e24 */ /* 0x000fe2000f8e00ff */
[----:B------:R-:W-:-:S02]  /*1a680*/  LOP3.LUT P4, RZ, R0, 0x200000, RZ, 0xc0, !PT ;  /* 0x0020000000ff7812 */ /* 0x000fc4000788c0ff */
[----:B------:R-:W-:Y:S02]  /*1a690*/  @!P3 IADD3.X R80, R77, UR12, R34, P0, P2 ;  /* 0x0000000c4d50bc10 */ /* 0x000fe400087e4422 */
[----:B------:R-:W-:Y:S02]  /*1a6a0*/  @!P5 IADD3 R79, P0, P2, R79, UR13, R26 ;  /* 0x0000000d4f4fdc10 */ /* 0x000fe4000fa1e01a */
[----:B------:R-:W-:Y:S01]  /*1a6b0*/  LOP3.LUT R0, R0, 0xbfffffff, RZ, 0xc0, !PT ;  /* 0xbfffffff00007812 */ /* 0x000fe200078ec0ff */
[----:B---3--:R-:W-:Y:S02]  /*1a6c0*/  FMUL R67, R226, UR19 ;  /* 0x00000013e2437c20 */ /* 0x008fe40008400000 */
[----:B------:R-:W3:Y:S01]  /*1a6d0*/  LDL.LU R226, [R1+0xdc] ;  /* 0x0000dc0001e27983 */ /* 0x000ee20000300800 */
[----:B------:R-:W-:Y:S02]  /*1a6e0*/  @P3 LOP3.LUT R28, R28, 0x20, RZ, 0xfc, !PT ;  /* 0x000000201c1c3812 */ /* 0x000fe400078efcff */
[----:B------:R-:W-:Y:S01]  /*1a6f0*/  @!P5 IADD3.X R78, R78, UR12, R34, P0, P2 ;  /* 0x0000000c4e4edc10 */ /* 0x000fe200087e4422 */
[----:B------:R-:W4:Y:S01]  /*1a700*/  LDL.LU R225, [R1+0xe0] ;  /* 0x0000e00001e17983 */ /* 0x000f220000300800 */
[----:B------:R-:W-:-:S02]  /*1a710*/  @P5 LOP3.LUT R0, R0, 0x40000000, RZ, 0xfc, !PT ;  /* 0x4000000000005812 */ /* 0x000fc400078efcff */
[----:B------:R-:W-:Y:S02]  /*1a720*/  LOP3.LUT P5, RZ, R28, 0x40000, RZ, 0xc0, !PT ;  /* 0x000400001cff7812 */ /* 0x000fe400078ac0ff */
[----:B------:R-:W-:-:S05]  /*1a730*/  F2FP.SATFINITE.E4M3.F32.PACK_AB_MERGE_C R2, RZ, R2, RZ ;  /* 0x00000002ff02723e */ /* 0x000fca00048070ff */
[----:B------:R0:W-:Y:S06]  /*1a740*/  @!P4 STG.E.U8 desc[UR26][R70.64+0x49], R2 ;  /* 0x000049024600c986 */ /* 0x0001ec000c10111a */
[----:B0-----:R-:W0:Y:S01]  /*1a750*/  @!P5 LDC.64 R2, c[0x0][0x5c0] ;  /* 0x00017000ff02db82 */ /* 0x001e220000000a00 */
[----:B------:R-:W-:Y:S02]  /*1a760*/  F2FP.SATFINITE.E4M3.F32.PACK_AB_MERGE_C R75, RZ, R67, RZ ;  /* 0x00000043ff4b723e */ /* 0x000fe400048070ff */
[----:B0-----:R-:W-:-:S05]  /*1a770*/  @!P5 IADD3 R2, P0, R99, R2, RZ ;  /* 0x000000026302d210 */ /* 0x001fca0007f1e0ff */
[----:B------:R-:W-:-:S05]  /*1a780*/  @!P5 IMAD.X R3, R103, 0x1, R3, P0 ;  /* 0x000000016703d824 */ /* 0x000fca00000e0603 */
[----:B------:R0:W-:Y:S01]  /*1a790*/  @!P5 STG.E.U8 desc[UR26][R2.64+0x48], R75 ;  /* 0x0000484b0200d986 */ /* 0x0001e2000c10111a */
[----:B------:R-:W-:Y:S02]  /*1a7a0*/  LOP3.LUT P6, RZ, R28, 0x400000, RZ, 0xc0, !PT ;  /* 0x004000001cff7812 */ /* 0x000fe400078cc0ff */
[----:B------:R-:W-:Y:S01]  /*1a7b0*/  ISETP.LT.OR P4, PT, R35, 0x4a, !P1 ;  /* 0x0000004a2300780c */ /* 0x000fe20004f81670 */
[----:B------:R-:W-:Y:S02]  /*1a7c0*/  IMAD.U32 R37, RZ, RZ, UR11 ;  /* 0x0000000bff257e24 */ /* 0x000fe4000f8e00ff */
[----:B------:R-:W-:-:S08]  /*1a7d0*/  IMAD.U32 R66, RZ, RZ, UR10 ;  /* 0x0000000aff427e24 */ /* 0x000fd0000f8e00ff */
[----:B0-----:R-:W0:Y:S01]  /*1a7e0*/  @!P6 LDC.64 R2, c[0x0][0x5c0] ;  /* 0x00017000ff02eb82 */ /* 0x001e220000000a00 */
[----:B--2---:R-:W-:Y:S02]  /*1a7f0*/  FMUL R75, R227, UR19 ;  /* 0x00000013e34b7c20 */ /* 0x004fe40008400000 */
[----:B------:R-:W2:Y:S01]  /*1a800*/  LDL.LU R227, [R1+0xe4] ;  /* 0x0000e40001e37983 */ /* 0x000ea20000300800 */
[----:B------:R-:W-:-:S04]  /*1a810*/  @!P4 IADD3 R37, P2, P3, R37, UR13, R26 ;  /* 0x0000000d2525cc10 */ /* 0x000fc8000fb5e01a */
[----:B------:R-:W-:Y:S02]  /*1a820*/  @!P4 IADD3.X R66, R66, UR12, R34, P2, P3 ;  /* 0x0000000c4242cc10 */ /* 0x000fe400097e6422 */
[----:B------:R-:W-:Y:S01]  /*1a830*/  ISETP.LT.OR P3, PT, R35, 0x51, !P1 ;  /* 0x000000512300780c */ /* 0x000fe20004f61670 */
[----:B------:R-:W-:Y:S02]  /*1a840*/  IMAD.U32 R67, RZ, RZ, UR11 ;  /* 0x0000000bff437e24 */ /* 0x000fe4000f8e00ff */
[----:B------:R-:W-:-:S10]  /*1a850*/  IMAD.U32 R71, RZ, RZ, UR10 ;  /* 0x0000000aff477e24 */ /* 0x000fd4000f8e00ff */
[----:B------:R-:W-:-:S04]  /*1a860*/  @!P3 IADD3 R67, P0, P2, R67, UR13, R26 ;  /* 0x0000000d4343bc10 */ /* 0x000fc8000fa1e01a */
[----:B------:R-:W-:Y:S02]  /*1a870*/  @!P3 IADD3.X R70, R71, UR12, R34, P0, P2 ;  /* 0x0000000c4746bc10 */ /* 0x000fe400087e4422 */
[----:B0-----:R-:W-:-:S05]  /*1a880*/  @!P6 IADD3 R2, P0, R92, R2, RZ ;  /* 0x000000025c02e210 */ /* 0x001fca0007f1e0ff */
[----:B------:R-:W-:Y:S01]  /*1a890*/  @!P6 IMAD.X R3, R93, 0x1, R3, P0 ;  /* 0x000000015d03e824 */ /* 0x000fe200000e0603 */
[----:B------:R-:W-:Y:S01]  /*1a8a0*/  ISETP.LT.OR P0, PT, R35, 0x52, !P1 ;  /* 0x000000522300780c */ /* 0x000fe20004f01670 */
[----:B------:R-:W-:Y:S02]  /*1a8b0*/  IMAD.U32 R71, RZ, RZ, UR11 ;  /* 0x0000000bff477e24 */ /* 0x000fe4000f8e00ff */
[----:B------:R-:W-:-:S10]  /*1a8c0*/  IMAD.U32 R74, RZ, RZ, UR10 ;  /* 0x0000000aff4a7e24 */ /* 0x000fd4000f8e00ff */
[----:B------:R-:W-:-:S04]  /*1a8d0*/  @!P0 IADD3 R71, P2, P6, R71, UR13, R26 ;  /* 0x0000000d47478c10 */ /* 0x000fc8000fe5e01a */
[----:B------:R-:W-:Y:S02]  /*1a8e0*/  @!P0 IADD3.X R74, R74, UR12, R34, P2, P6 ;  /* 0x0000000c4a4a8c10 */ /* 0x000fe400097ec422 */
[----:B------:R-:W-:Y:S02]  /*1a8f0*/  LOP3.LUT P6, RZ, R28, 0x400000, RZ, 0xc0, !PT ;  /* 0x004000001cff7812 */ /* 0x000fe400078cc0ff */
[----:B------:R-:W-:Y:S01]  /*1a900*/  ISETP.LT.OR P2, PT, R35, 0x59, !P1 ;  /* 0x000000592300780c */ /* 0x000fe20004f41670 */
[----:B------:R-:W-:Y:S01]  /*1a910*/  IMAD.U32 R93, RZ, RZ, UR11 ;  /* 0x0000000bff5d7e24 */ /* 0x000fe2000f8e00ff */
[----:B------:R-:W-:Y:S02]  /*1a920*/  F2FP.SATFINITE.E4M3.F32.PACK_AB_MERGE_C R75, RZ, R75, RZ ;  /* 0x0000004bff4b723e */ /* 0x000fe400048070ff */
[----:B------:R-:W-:-:S04]  /*1a930*/  LOP3.LUT R29, R29, 0xfffffffe, RZ, 0xc0, !PT ;  /* 0xfffffffe1d1d7812 */ /* 0x000fc800078ec0ff */
[----:B------:R-:W-:-:S03]  /*1a940*/  @P0 LOP3.LUT R29, R29, 0x1, RZ, 0xfc, !PT ;  /* 0x000000011d1d0812 */ /* 0x000fc600078efcff */
[----:B------:R0:W-:Y:S02]  /*1a950*/  @!P6 STG.E.U8 desc[UR26][R2.64+0x49], R75 ;  /* 0x0000494b0200e986 */ /* 0x0001e4000c10111a */
[----:B------:R-:W-:-:S04]  /*1a960*/  @!P2 IADD3 R76, P0, P6, R93, UR13, R26 ;  /* 0x0000000d5d4cac10 */ /* 0x000fc8000fe1e01a */
[----:B0-----:R-:W-:Y:S01]  /*1a970*/  @!P2 IADD3.X R75, R77, UR12, R34, P0, P6 ;  /* 0x0000000c4d4bac10 */ /* 0x001fe200087ec422 */
[----:B---3--:R-:W-:Y:S02]  /*1a980*/  FMUL R77, R226, UR19 ;  /* 0x00000013e24d7c20 */ /* 0x008fe40008400000 */
[----:B------:R-:W3:Y:S04]  /*1a990*/  LDL.LU R226, [R1+0xe8] ;  /* 0x0000e80001e27983 */ /* 0x000ee80000300800 */
[----:B------:R-:W3:Y:S04]  /*1a9a0*/  LDL.LU R222, [R1+0xec] ;  /* 0x0000ec0001de7983 */ /* 0x000ee80000300800 */
[----:B------:R-:W3:Y:S01]  /*1a9b0*/  LDL.LU R224, [R1+0xf0] ;  /* 0x0000f00001e07983 */ /* 0x000ee20000300800 */
[----:B------:R-:W-:-:S04]  /*1a9c0*/  LOP3.LUT R0, R0, 0x7fffffff, RZ, 0xc0, !PT ;  /* 0x7fffffff00007812 */ /* 0x000fc800078ec0ff */
[----:B------:R-:W-:Y:S01]  /*1a9d0*/  @P4 LOP3.LUT R0, R0, 0x80000000, RZ, 0xfc, !PT ;  /* 0x8000000000004812 */ /* 0x000fe200078efcff */
[----:B----4-:R-:W-:Y:S01]  /*1a9e0*/  FMUL R2, R225, UR19 ;  /* 0x00000013e1027c20 */ /* 0x010fe20008400000 */
[----:B------:R-:W-:Y:S01]  /*1a9f0*/  ISETP.LT.OR P1, PT, R35, 0x5a, !P1 ;  /* 0x0000005a2300780c */ /* 0x000fe20004f21670 */
[----:B------:R-:W4:Y:S01]  /*1aa00*/  LDL.LU R225, [R1+0xf4] ;  /* 0x0000f40001e17983 */ /* 0x000f220000300800 */
[----:B------:R-:W-:Y:S02]  /*1aa10*/  LOP3.LUT P4, RZ, R0, 0x4000000, RZ, 0xc0, !PT ;  /* 0x0400000000ff7812 */ /* 0x000fe4000788c0ff */
[----:B------:R-:W-:Y:S01]  /*1aa20*/  F2FP.SATFINITE.E4M3.F32.PACK_AB_MERGE_C R77, RZ, R77, RZ ;  /* 0x0000004dff4d723e */ /* 0x000fe200048070ff */
[----:B------:R-:W4:Y:S10]  /*1aa30*/  LDL.LU R223, [R1+0xf8] ;  /* 0x0000f80001df7983 */ /* 0x000f340000300800 */
[----:B------:R0:W-:Y:S02]  /*1aa40*/  @!P4 STG.E.U8 desc[UR26][R72.64+0x50], R77 ;  /* 0x0000504d4800c986 */ /* 0x0001e4000c10111a */
[----:B0-----:R-:W-:Y:S01]  /*1aa50*/  @!P1 IADD3 R73, P0, P6, R93, UR13, R26 ;  /* 0x0000000d5d499c10 */ /* 0x001fe2000fe1e01a */
[----:B--2---:R-:W-:-:S02]  /*1aa60*/  FMUL R93, R227, UR19 ;  /* 0x00000013e35d7c20 */ /* 0x004fc40008400000 */
[----:B------:R-:W2:Y:S01]  /*1aa70*/  LDL.LU R227, [R1+0xfc] ;  /* 0x0000fc0001e37983 */ /* 0x000ea20000300800 */
[----:B------:R-:W-:-:S04]  /*1aa80*/  LOP3.LUT R0, R0, 0xdfffffff, RZ, 0xc0, !PT ;  /* 0xdfffffff00007812 */ /* 0x000fc800078ec0ff */
[----:B------:R-:W-:Y:S02]  /*1aa90*/  @P3 LOP3.LUT R0, R0, 0x20000000, RZ, 0xfc, !PT ;  /* 0x2000000000003812 */ /* 0x000fe400078efcff */
[----:B------:R-:W-:Y:S02]  /*1aaa0*/  LOP3.LUT P5, RZ, R28, 0x1000000, RZ, 0xc0, !PT ;  /* 0x010000001cff7812 */ /* 0x000fe400078ac0ff */
[----:B------:R-:W-:Y:S01]  /*1aab0*/  LOP3.LUT P3, RZ, R0, 0x8000000, RZ, 0xc0, !PT ;  /* 0x0800000000ff7812 */ /* 0x000fe2000786c0ff */
[----:B------:R-:W-:Y:S01]  /*1aac0*/  IMAD.U32 R3, RZ, RZ, UR10 ;  /* 0x0000000aff037e24 */ /* 0x000fe2000f8e00ff */
[----:B------:R-:W-:-:S04]  /*1aad0*/  F2FP.SATFINITE.E4M3.F32.PACK_AB_MERGE_C R2, RZ, R2, RZ ;  /* 0x00000002ff02723e */ /* 0x000fc800048070ff */
[----:B------:R-:W-:-:S07]  /*1aae0*/  @!P1 IADD3.X R72, R3, UR12, R34, P0, P6 ;  /* 0x0000000c03489c10 */ /* 0x000fce00087ec422 */
[----:B------:R0:W-:Y:S02]  /*1aaf0*/  @!P3 STG.E.U8 desc[UR26][R68.64+0x51], R2 ;  /* 0x000051024400b986 */ /* 0x0001e4000c10111a */
[----:B0-----:R-:W0:Y:S01]  /*1ab00*/  @!P5 LDC.64 R2, c[0x0][0x5c0] ;  /* 0x00017000ff02db82 */ /* 0x001e220000000a00 */
[----:B------:R-:W-:-:S04]  /*1ab10*/  LOP3.LUT P4, RZ, R28, 0x200000, RZ, 0xc0, !PT ;  /* 0x002000001cff7812 */ /* 0x000fc8000788c0ff */
[----:B------:R-:W-:Y:S02]  /*1ab20*/  P2R R92, PR, RZ, 0x10 ;  /* 0x00000010ff5c7803 */ /* 0x000fe40000000000 */
[----:B------:R-:W-:Y:S02]  /*1ab30*/  LOP3.LUT P4, RZ, R28, 0x800000, RZ, 0xc0, !PT ;  /* 0x008000001cff7812 */ /* 0x000fe4000788c0ff */
[----:B------:R-:W-:Y:S02]  /*1ab40*/  F2FP.SATFINITE.E4M3.F32.PACK_AB_MERGE_C R99, RZ, R93, RZ ;  /* 0x0000005dff63723e */ /* 0x000fe400048070ff */
[----:B0-----:R-:W-:-:S05]  /*1ab50*/  @!P5 IADD3 R2, P6, R106, R2, RZ ;  /* 0x000000026a02d210 */ /* 0x001fca0007fde0ff */
[----:B------:R-:W-:-:S05]  /*1ab60*/  @!P5 IMAD.X R3, R109, 0x1, R3, P6 ;  /* 0x000000016d03d824 */ /* 0x000fca00030e0603 */
[----:B------:R0:W-:Y:S01]  /*1ab70*/  @!P5 STG.E.U8 desc[UR26][R2.64+0x50], R99 ;  /* 0x000050630200d986 */ /* 0x0001e2000c10111a */
[----:B---3--:R-:W-:-:S03]  /*1ab80*/  FMUL R93, R226, UR19 ;  /* 0x00000013e25d7c20 */ /* 0x008fc60008400000 */
[----:B------:R-:W3:Y:S01]  /*1ab90*/  LDL.LU R226, [R1+0x100] ;  /* 0x0001000001e27983 */ /* 0x000ee20000300800 */
[----:B0-----:R-:W0:Y:S01]  /*1aba0*/  @!P4 LDC.64 R2, c[0x0][0x5c0] ;  /* 0x00017000ff02cb82 */ /* 0x001e220000000a00 */
[----:B------:R-:W-:-:S05]  /*1abb0*/  FMUL R68, R222, UR19 ;  /* 0x00000013de447c20 */ /* 0x000fca0008400000 */
[----:B------:R-:W-:Y:S01]  /*1abc0*/  F2FP.SATFINITE.E4M3.F32.PACK_AB_MERGE_C R69, RZ, R68, RZ ;  /* 0x00000044ff45723e */ /* 0x000fe200048070ff */
[----:B------:R-:W-:Y:S02]  /*1abd0*/  FMUL R68, R224, UR19 ;  /* 0x00000013e0447c20 */ /* 0x000fe40008400000 */
[----:B------:R-:W3:Y:S01]  /*1abe0*/  LDL.LU R224, [R1+0x104] ;  /* 0x0001040001e07983 */ /* 0x000ee20000300800 */
[----:B------:R-:W-:Y:S02]  /*1abf0*/  P2R R77, PR, RZ, 0x2 ;  /* 0x00000002ff4d7803 */ /* 0x000fe40000000000 */
[----:B------:R-:W-:Y:S02]  /*1ac00*/  LOP3.LUT P1, RZ, R0, 0x1000000, RZ, 0xc0, !PT ;  /* 0x0100000000ff7812 */ /* 0x000fe4000782c0ff */
[----:B------:R-:W-:Y:S01]  /*1ac10*/  F2FP.SATFINITE.E4M3.F32.PACK_AB_MERGE_C R99, RZ, R68, RZ ;  /* 0x00000044ff63723e */ /* 0x000fe200048070ff */
[----:B----4-:R-:W-:Y:S02]  /*1ac20*/  FMUL R68, R225, UR19 ;  /* 0x00000013e1447c20 */ /* 0x010fe40008400000 */
[----:B------:R-:W4:Y:S01]  /*1ac30*/  LDL.LU R225, [R1+0x108] ;  /* 0x0001080001e17983 */ /* 0x000f220000300800 */
[----:B------:R-:W-:-:S03]  /*1ac40*/  F2FP.SATFINITE.E4M3.F32.PACK_AB_MERGE_C R93, RZ, R93, RZ ;  /* 0x0000005dff5d723e */ /* 0x000fc600048070ff */
[----:B------:R-:W4:Y:S01]  /*1ac50*/  LDL.LU R222, [R1+0x10c] ;  /* 0x00010c0001de7983 */ /* 0x000f220000300800 */
[----:B0-----:R-:W-:-:S05]  /*1ac60*/  @!P4 IADD3 R2, P6, R105, R2, RZ ;  /* 0x000000026902c210 */ /* 0x001fca0007fde0ff */
[----:B------:R-:W-:Y:S01]  /*1ac70*/  @!P4 IMAD.X R3, R108, 0x1, R3, P6 ;  /* 0x000000016c03c824 */ /* 0x000fe200030e0603 */
[----:B------:R-:W-:-:S04]  /*1ac80*/  LOP3.LUT P6, RZ, R0, 0x2000000, RZ, 0xc0, !PT ;  /* 0x0200000000ff7812 */ /* 0x000fc800078cc0ff */
[----:B------:R0:W-:Y:S09]  /*1ac90*/  @!P4 STG.E.U8 desc[UR26][R2.64+0x51], R93 ;  /* 0x0000515d0200c986 */ /* 0x0001f2000c10111a */
[----:B------:R-:W-:Y:S04]  /*1aca0*/  @!P6 STG.E.U8 desc[UR26][R64.64+0x58], R69 ;  /* 0x000058454000e986 */ /* 0x000fe8000c10111a */
[----:B------:R2:W-:Y:S01]  /*1acb0*/  @!P1 STG.E.U8 desc[UR26][R58.64+0x59], R99 ;  /* 0x000059633a009986 */ /* 0x0005e2000c10111a */
[----:B------:R-:W-:-:S13]  /*1acc0*/  ISETP.NE.AND P4, PT, R92, RZ, PT ;  /* 0x000000ff5c00720c */ /* 0x000fda0003f85270 */
[----:B0-----:R-:W0:Y:S01]  /*1acd0*/  @!P4 LDC.64 R2, c[0x0][0x5c0] ;  /* 0x00017000ff02cb82 */ /* 0x001e220000000a00 */
[----:B--2---:R-:W-:Y:S02]  /*1ace0*/  FMUL R58, R227, UR19 ;  /* 0x00000013e33a7c20 */ /* 0x004fe40008400000 */
[----:B------:R-:W2:Y:S01]  /*1acf0*/  LDL.LU R227, [R1+0x110] ;  /* 0x0001100001e37983 */ /* 0x000ea20000300800 */
[----:B------:R-:W-:-:S04]  /*1ad00*/  LOP3.LUT R29, R29, 0xfffffffd, RZ, 0xc0, !PT ;  /* 0xfffffffd1d1d7812 */ /* 0x000fc800078ec0ff */
[----:B------:R-:W-:Y:S02]  /*1ad10*/  @P2 LOP3.LUT R29, R29, 0x2, RZ, 0xfc, !PT ;  /* 0x000000021d1d2812 */ /* 0x000fe400078efcff */
[----:B------:R-:W-:Y:S02]  /*1ad20*/  LOP3.LUT P2, RZ, R28, 0x100000, RZ, 0xc0, !PT ;  /* 0x001000001cff7812 */ /* 0x000fe4000784c0ff */
[----:B0-----:R-:W-:Y:S02]  /*1ad30*/  @!P4 IADD3 R2, P6, R107, R2, RZ ;  /* 0x000000026b02c210 */ /* 0x001fe40007fde0ff */
[----:B------:R-:W-:-:S03]  /*1ad40*/  F2FP.SATFINITE.E4M3.F32.PACK_AB_MERGE_C R93, RZ, R68, RZ ;  /* 0x00000044ff5d723e */ /* 0x000fc600048070ff */
[----:B------:R-:W-:-:S05]  /*1ad50*/  @!P4 IMAD.X R3, R110, 0x1, R3, P6 ;  /* 0x000000016e03c824 */ /* 0x000fca00030e0603 */
[----:B------:R0:W-:Y:S02]  /*1ad60*/  @!P4 STG.E.U8 desc[UR26][R2.64+0x58], R93 ;  /* 0x0000585d0200c986 */ /* 0x0001e4000c10111a */
[----:B0-----:R-:W0:Y:S01]  /*1ad70*/  @!P2 LDC.64 R2, c[0x0][0x5c0] ;  /* 0x00017000ff02ab82 */ /* 0x001e220000000a00 */
[----:B------:R-:W-:Y:S01]  /*1ad80*/  LOP3.LUT P5, RZ, R28, 0x80000, RZ, 0xc0, !PT ;  /* 0x000800001cff7812 */ /* 0x000fe200078ac0ff */
[----:B------:R-:W-:-:S05]  /*1ad90*/  FMUL R64, R223, UR19 ;  /* 0x00000013df407c20 */ /* 0x000fca0008400000 */
[----:B------:R-:W-:Y:S02]  /*1ada0*/  F2FP.SATFINITE.E4M3.F32.PACK_AB_MERGE_C R65, RZ, R64, RZ ;  /* 0x00000040ff41723e */ /* 0x000fe400048070ff */
[----:B0-----:R-:W-:-:S05]  /*1adb0*/  @!P2 IADD3 R2, P6, R94, R2, RZ ;  /* 0x000000025e02a210 */ /* 0x001fca0007fde0ff */
[----:B------:R-:W-:-:S05]  /*1adc0*/  @!P2 IMAD.X R3, R95, 0x1, R3, P6 ;  /* 0x000000015f03a824 */ /* 0x000fca00030e0603 */
[----:B------:R0:W-:Y:S02]  /*1add0*/  @!P2 STG.E.U8 desc[UR26][R2.64+0x59], R65 ;  /* 0x000059410200a986 */ /* 0x0001e4000c10111a */
[----:B0-----:R-:W0:Y:S01]  /*1ade0*/  @!P5 LDC.64 R2, c[0x0][0x5c0] ;  /* 0x00017000ff02db82 */ /* 0x001e220000000a00 */
[----:B------:R-:W-:Y:S02]  /*1adf0*/  LOP3.LUT P1, RZ, R0, 0x40000, RZ, 0xc0, !PT ;  /* 0x0004000000ff7812 */ /* 0x000fe4000782c0ff */
[----:B------:R-:W-:Y:S01]  /*1ae00*/  F2FP.SATFINITE.E4M3.F32.PACK_AB_MERGE_C R69, RZ, R58, RZ ;  /* 0x0000003aff45723e */ /* 0x000fe200048070ff */
[----:B---3--:R-:W-:Y:S01]  /*1ae10*/  FMUL R58, R226, UR19 ;  /* 0x00000013e23a7c20 */ /* 0x008fe20008400000 */
[C---:B------:R-:W-:Y:S01]  /*1ae20*/  LOP3.LUT P0, RZ, R0.reuse, 0x800000, RZ, 0xc0, !PT ;  /* 0x0080000000ff7812 */ /* 0x040fe2000780c0ff */
[----:B------:R-:W3:Y:S01]  /*1ae30*/  LDL.LU R226, [R1+0x114] ;  /* 0x0001140001e27983 */ /* 0x000ee20000300800 */
[----:B------:R-:W-:Y:S02]  /*1ae40*/  LOP3.LUT P3, RZ, R0, 0x400000, RZ, 0xc0, !PT ;  /* 0x0040000000ff7812 */ /* 0x000fe4000786c0ff */
[----:B------:R-:W-:Y:S01]  /*1ae50*/  P2R R59, PR, RZ, 0x2 ;  /* 0x00000002ff3b7803 */ /* 0x000fe20000000000 */
[----:B------:R-:W3:Y:S01]  /*1ae60*/  LDL.LU R223, [R1+0x118] ;  /* 0x0001180001df7983 */ /* 0x000ee20000300800 */
[----:B------:R-:W-:-:S02]  /*1ae70*/  LOP3.LUT P1, RZ, R28, 0x20000, RZ, 0xc0, !PT ;  /* 0x000200001cff7812 */ /* 0x000fc4000782c0ff */
[----:B------:R-:W-:Y:S01]  /*1ae80*/  F2FP.SATFINITE.E4M3.F32.PACK_AB_MERGE_C R93, RZ, R58, RZ ;  /* 0x0000003aff5d723e */ /* 0x000fe200048070ff */
[----:B------:R-:W-:Y:S02]  /*1ae90*/  FMUL R58, R224, UR19 ;  /* 0x00000013e03a7c20 */ /* 0x000fe40008400000 */
[----:B------:R-:W3:Y:S03]  /*1aea0*/  LDL.LU R224, [R1+0x11c] ;  /* 0x00011c0001e07983 */ /* 0x000ee60000300800 */
[----:B------:R-:W-:Y:S02]  /*1aeb0*/  F2FP.SATFINITE.E4M3.F32.PACK_AB_MERGE_C R65, RZ, R58, RZ ;  /* 0x0000003aff41723e */ /* 0x000fe400048070ff */
[----:B0-----:R-:W-:Y:S01]  /*1aec0*/  @!P5 IADD3 R2, P6, R112, R2, RZ ;  /* 0x000000027002d210 */ /* 0x001fe20007fde0ff */
[----:B------:R-:W-:Y:S04]  /*1aed0*/  @!P0 STG.E.U8 desc[UR26][R62.64], R69 ;  /* 0x000000453e008986 */ /* 0x000fe8000c10111a */
[----:B------:R-:W-:Y:S01]  /*1aee0*/  @!P5 IMAD.X R3, R116, 0x1, R3, P6 ;  /* 0x000000017403d824 */ /* 0x000fe200030e0603 */
[----:B------:R-:W-:Y:S04]  /*1aef0*/  @!P3 STG.E.U8 desc[UR26][R60.64+0x1], R93 ;  /* 0x0000015d3c00b986 */ /* 0x000fe8000c10111a */
[----:B------:R0:W-:Y:S02]  /*1af00*/  @!P5 STG.E.U8 desc[UR26][R2.64], R65 ;  /* 0x000000410200d986 */ /* 0x0001e4000c10111a */
[----:B0-----:R-:W0:Y:S01]  /*1af10*/  @!P1 LDC.64 R2, c[0x0][0x5c0] ;  /* 0x00017000ff029b82 */ /* 0x001e220000000a00 */
[----:B----4-:R-:W-:-:S02]  /*1af20*/  FMUL R58, R225, UR19 ;  /* 0x00000013e13a7c20 */ /* 0x010fc40008400000 */
[----:B------:R-:W4:Y:S03]  /*1af30*/  LDL.LU R225, [R1+0x120] ;  /* 0x0001200001e17983 */ /* 0x000f260000300800 */
[----:B------:R-:W-:Y:S01]  /*1af40*/  F2FP.SATFINITE.E4M3.F32.PACK_AB_MERGE_C R61, RZ, R58, RZ ;  /* 0x0000003aff3d723e */ /* 0x000fe200048070ff */
[----:B------:R-:W-:Y:S01]  /*1af50*/  FMUL R58, R222, UR19 ;  /* 0x00000013de3a7c20 */ /* 0x000fe20008400000 */
[----:B0-----:R-:W-:-:S05]  /*1af60*/  @!P1 IADD3 R2, P6, R111, R2, RZ ;  /* 0x000000026f029210 */ /* 0x001fca0007fde0ff */
[----:B------:R-:W-:-:S05]  /*1af70*/  @!P1 IMAD.X R3, R114, 0x1, R3, P6 ;  /* 0x0000000172039824 */ /* 0x000fca00030e0603 */
[----:B------:R-:W-:Y:S01]  /*1af80*/  @!P1 STG.E.U8 desc[UR26][R2.64+0x1], R61 ;  /* 0x0000013d02009986 */ /* 0x000fe2000c10111a */
[----:B------:R-:W-:Y:S02]  /*1af90*/  ISETP.NE.AND P1, PT, R59, RZ, PT ;  /* 0x000000ff3b00720c */ /* 0x000fe40003f25270 */
[----:B------:R-:W-:Y:S01]  /*1afa0*/  F2FP.SATFINITE.E4M3.F32.PACK_AB_MERGE_C R59, RZ, R58, RZ ;  /* 0x0000003aff3b723e */ /* 0x000fe200048070ff */
[----:B--2---:R-:W-:Y:S02]  /*1afb0*/  FMUL R58, R227, UR19 ;  /* 0x00000013e33a7c20 */ /* 0x004fe40008400000 */
[----:B------:R-:W2:Y:S01]  /*1afc0*/  LDL.LU R227, [R1+0x124] ;  /* 0x0001240001e37983 */ /* 0x000ea20000300800 */
[----:B------:R-:W-:Y:S02]  /*1afd0*/  LOP3.LUT P6, RZ, R0, 0x80000, RZ, 0xc0, !PT ;  /* 0x0008000000ff7812 */ /* 0x000fe400078cc0ff */
[----:B------:R-:W-:-:S11]  /*1afe0*/  F2FP.SATFINITE.E4M3.F32.PACK_AB_MERGE_C R63, RZ, R58, RZ ;  /* 0x0000003aff3f723e */ /* 0x000fd600048070ff */
[----:B------:R-:W-:Y:S04]  /*1aff0*/  @!P6 STG.E.U8 desc[UR26][R56.64+0x8], R59 ;  /* 0x0000083b3800e986 */ /* 0x000fe8000c10111a */
[----:B------:R0:W-:Y:S01]  /*1b000*/  @!P1 STG.E.U8 desc[UR26][R50.64+0x9], R63 ;  /* 0x0000093f32009986 */ /* 0x0001e2000c10111a */
[----:B---3--:R-:W-:-:S03]  /*1b010*/  FMUL R58, R226, UR19 ;  /* 0x00000013e23a7c20 */ /* 0x008fc60008400000 */
[----:B------:R-:W3:Y:S04]  /*1b020*/  LDL.LU R226, [R1+0x128] ;  /* 0x0001280001e27983 */ /* 0x000ee80000300800 */
[----:B------:R-:W3:Y:S01]  /*1b030*/  LDL.LU R222, [R1+0x12c] ;  /* 0x00012c0001de7983 */ /* 0x000ee20000300800 */
[----:B0-----:R-:W-:-:S03]  /*1b040*/  FMUL R50, R224, UR19 ;  /* 0x00000013e0327c20 */ /* 0x001fc60008400000 */
[----:B------:R-:W3:Y:S01]  /*1b050*/  LDL.LU R224, [R1+0x130] ;  /* 0x0001300001e07983 */ /* 0x000ee20000300800 */
[----:B------:R-:W-:Y:S01]  /*1b060*/  FMUL R56, R223, UR19 ;  /* 0x00000013df387c20 */ /* 0x000fe20008400000 */
[----:B------:R-:W-:Y:S02]  /*1b070*/  F2FP.SATFINITE.E4M3.F32.PACK_AB_MERGE_C R57, RZ, R50, RZ ;  /* 0x00000032ff39723e */ /* 0x000fe400048070ff */
[----:B------:R-:W3:Y:S01]  /*1b080*/  LDL.LU R223, [R1+0x134] ;  /* 0x0001340001df7983 */ /* 0x000ee20000300800 */
[----:B----4-:R-:W-:-:S05]  /*1b090*/  FMUL R50, R225, UR19 ;  /* 0x00000013e1327c20 */ /* 0x010fca0008400000 */
[----:B------:R-:W-:Y:S02]  /*1b0a0*/  F2FP.SATFINITE.E4M3.F32.PACK_AB_MERGE_C R59, RZ, R50, RZ ;  /* 0x00000032ff3b723e */ /* 0x000fe400048070ff */
[----:B------:R-:W-:-:S13]  /*1b0b0*/  LOP3.LUT P4, RZ, R28, 0x10000, RZ, 0xc0, !PT ;  /* 0x000100001cff7812 */ /* 0x000fda000788c0ff */
[----:B------:R-:W0:Y:S01]  /*1b0c0*/  @!P4 LDC.64 R2, c[0x0][0x5c0] ;  /* 0x00017000ff02cb82 */ /* 0x000e220000000a00 */
[----:B--2---:R-:W-:Y:S02]  /*1b0d0*/  FMUL R50, R227, UR19 ;  /* 0x00000013e3327c20 */ /* 0x004fe40008400000 */
[----:B------:R-:W2:Y:S01]  /*1b0e0*/  LDL.LU R227, [R1+0x138] ;  /* 0x0001380001e37983 */ /* 0x000ea20000300800 */
[----:B------:R-:W-:Y:S02]  /*1b0f0*/  LOP3.LUT P2, RZ, R28, 0x8000, RZ, 0xc0, !PT ;  /* 0x000080001cff7812 */ /* 0x000fe4000784c0ff */
[----:B0-----:R-:W-:Y:S01]  /*1b100*/  @!P4 IADD3 R2, P6, R91, R2, RZ ;  /* 0x000000025b02c210 */ /* 0x001fe20007fde0ff */
[----:B------:R-:W4:Y:S01]  /*1b110*/  LDL.LU R225, [R1+0x13c] ;  /* 0x00013c0001e17983 */ /* 0x000f220000300800 */
[----:B------:R-:W-:-:S03]  /*1b120*/  F2FP.SATFINITE.E4M3.F32.PACK_AB_MERGE_C R61, RZ, R58, RZ ;  /* 0x0000003aff3d723e */ /* 0x000fc600048070ff */
[----:B------:R-:W-:-:S05]  /*1b130*/  @!P4 IMAD.X R3, R104, 0x1, R3, P6 ;  /* 0x000000016803c824 */ /* 0x000fca00030e0603 */
[----:B------:R0:W-:Y:S02]  /*1b140*/  @!P4 STG.E.U8 desc[UR26][R2.64+0x8], R61 ;  /* 0x0000083d0200c986 */ /* 0x0001e4000c10111a */
[----:B0-----:R-:W0:Y:S01]  /*1b150*/  @!P2 LDC.64 R2, c[0x0][0x5c0] ;  /* 0x00017000ff02ab82 */ /* 0x001e220000000a00 */
[----:B------:R-:W-:Y:S02]  /*1b160*/  LOP3.LUT P3, RZ, R28, 0x4000, RZ, 0xc0, !PT ;  /* 0x000040001cff7812 */ /* 0x000fe4000786c0ff */
[----:B------:R-:W-:Y:S02]  /*1b170*/  F2FP.SATFINITE.E4M3.F32.PACK_AB_MERGE_C R51, RZ, R56, RZ ;  /* 0x00000038ff33723e */ /* 0x000fe400048070ff */
[----:B0-----:R-:W-:-:S05]  /*1b180*/  @!P2 IADD3 R2, P6, R90, R2, RZ ;  /* 0x000000025a02a210 */ /* 0x001fca0007fde0ff */
[----:B------:R-:W-:-:S05]  /*1b190*/  @!P2 IMAD.X R3, R102, 0x1, R3, P6 ;  /* 0x000000016603a824 */ /* 0x000fca00030e0603 */
[----:B------:R0:W-:Y:S02]  /*1b1a0*/  @!P2 STG.E.U8 desc[UR26][R2.64+0x9], R51 ;  /* 0x000009330200a986 */ /* 0x0001e4000c10111a */
[----:B0-----:R-:W0:Y:S01]  /*1b1b0*/  @!P3 LDC.64 R2, c[0x0][0x5c0] ;  /* 0x00017000ff02bb82 */ /* 0x001e220000000a00 */
[C---:B------:R-:W-:Y:S02]  /*1b1c0*/  LOP3.LUT P1, RZ, R0.reuse, 0x1000, RZ, 0xc0, !PT ;  /* 0x0000100000ff7812 */ /* 0x040fe4000782c0ff */
[C---:B------:R-:W-:Y:S02]  /*1b1d0*/  LOP3.LUT P0, RZ, R0.reuse, 0x20000, RZ, 0xc0, !PT ;  /* 0x0002000000ff7812 */ /* 0x040fe4000780c0ff */
[----:B------:R-:W-:Y:S02]  /*1b1e0*/  LOP3.LUT P5, RZ, R0, 0x10000, RZ, 0xc0, !PT ;  /* 0x0001000000ff7812 */ /* 0x000fe400078ac0ff */
[----:B------:R-:W-:Y:S02]  /*1b1f0*/  P2R R58, PR, RZ, 0x2 ;  /* 0x00000002ff3a7803 */ /* 0x000fe40000000000 */
[----:B------:R-:W-:-:S02]  /*1b200*/  LOP3.LUT P1, RZ, R28, 0x2000, RZ, 0xc0, !PT ;  /* 0x000020001cff7812 */ /* 0x000fc4000782c0ff */
[----:B------:R-:W-:-:S05]  /*1b210*/  F2FP.SATFINITE.E4M3.F32.PACK_AB_MERGE_C R51, RZ, R50, RZ ;  /* 0x00000032ff33723e */ /* 0x000fca00048070ff */
[----:B------:R-:W-:Y:S01]  /*1b220*/  @!P0 STG.E.U8 desc[UR26][R54.64+0x10], R57 ;  /* 0x0000103936008986 */ /* 0x000fe2000c10111a */
[----:B0-----:R-:W-:-:S03]  /*1b230*/  @!P3 IADD3 R2, P6, R100, R2, RZ ;  /* 0x000000026402b210 */ /* 0x001fc60007fde0ff */
[----:B------:R-:W-:Y:S02]  /*1b240*/  @!P5 STG.E.U8 desc[UR26][R52.64+0x11], R59 ;  /* 0x0000113b3400d986 */ /* 0x000fe4000c10111a */
[----:B------:R-:W-:-:S05]  /*1b250*/  @!P3 IMAD.X R3, R113, 0x1, R3, P6 ;  /* 0x000000017103b824 */ /* 0x000fca00030e0603 */
[----:B------:R0:W-:Y:S02]  /*1b260*/  @!P3 STG.E.U8 desc[UR26][R2.64+0x10], R51 ;  /* 0x000010330200b986 */ /* 0x0001e4000c10111a */
[----:B0-----:R-:W0:Y:S01]  /*1b270*/  @!P1 LDC.64 R2, c[0x0][0x5c0] ;  /* 0x00017000ff029b82 */ /* 0x001e220000000a00 */
[----:B---3--:R-:W-:Y:S02]  /*1b280*/  FMUL R50, R226, UR19 ;  /* 0x00000013e2327c20 */ /* 0x008fe40008400000 */
[----:B------:R-:W3:Y:S03]  /*1b290*/  LDL.LU R226, [R1+0x140] ;  /* 0x0001400001e27983 */ /* 0x000ee60000300800 */
[----:B------:R-:W-:Y:S01]  /*1b2a0*/  F2FP.SATFINITE.E4M3.F32.PACK_AB_MERGE_C R53, RZ, R50, RZ ;  /* 0x00000032ff35723e */ /* 0x000fe200048070ff */
[----:B------:R-:W-:-:S05]  /*1b2b0*/  FMUL R50, R222, UR19 ;  /* 0x00000013de327c20 */ /* 0x000fca0008400000 */
[----:B------:R-:W-:Y:S01]  /*1b2c0*/  F2FP.SATFINITE.E4M3.F32.PACK_AB_MERGE_C R55, RZ, R50, RZ ;  /* 0x00000032ff37723e */ /* 0x000fe200048070ff */
[----:B------:R-:W-:Y:S02]  /*1b2d0*/  FMUL R50, R224, UR19 ;  /* 0x00000013e0327c20 */ /* 0x000fe40008400000 */
[----:B------:R-:W3:Y:S01]  /*1b2e0*/  LDL.LU R224, [R1+0x144] ;  /* 0x0001440001e07983 */ /* 0x000ee20000300800 */
[----:B0-----:R-:W-:-:S05]  /*1b2f0*/  @!P1 IADD3 R2, P6, R88, R2, RZ ;  /* 0x0000000258029210 */ /* 0x001fca0007fde0ff */
[----:B------:R-:W-:Y:S01]  /*1b300*/  @!P1 IMAD.X R3, R115, 0x1, R3, P6 ;  /* 0x0000000173039824 */ /* 0x000fe200030e0603 */
[----:B------:R-:W-:Y:S02]  /*1b310*/  LOP3.LUT P6, RZ, R0, 0x4000, RZ, 0xc0, !PT ;  /* 0x0000400000ff7812 */ /* 0x000fe400078cc0ff */
[----:B------:R-:W-:Y:S01]  /*1b320*/  F2FP.SATFINITE.E4M3.F32.PACK_AB_MERGE_C R51, RZ, R50, RZ ;  /* 0x00000032ff33723e */ /* 0x000fe200048070ff */
[----:B------:R-:W-:Y:S02]  /*1b330*/  FMUL R50, R223, UR19 ;  /* 0x00000013df327c20 */ /* 0x000fe40008400000 */
[----:B------:R-:W3:Y:S04]  /*1b340*/  LDL.LU R223, [R1+0x148] ;  /* 0x0001480001df7983 */ /* 0x000ee80000300800 */
[----:B------:R-:W-:Y:S04]  /*1b350*/  @!P1 STG.E.U8 desc[UR26][R2.64+0x11], R53 ;  /* 0x0000113502009986 */ /* 0x000fe8000c10111a */
[----:B------:R2:W-:Y:S02]  /*1b360*/  @!P6 STG.E.U8 desc[UR26][R48.64+0x18], R55 ;  /* 0x000018373000e986 */ /* 0x0005e4000c10111a */
[----:B--2---:R-:W-:-:S02]  /*1b370*/  FMUL R48, R227, UR19 ;  /* 0x00000013e3307c20 */ /* 0x004fc40008400000 */
[----:B------:R-:W2:Y:S01]  /*1b380*/  LDL.LU R227, [R1+0x14c] ;  /* 0x00014c0001e37983 */ /* 0x000ea20000300800 */
[----:B------:R-:W-:-:S13]  /*1b390*/  LOP3.LUT P4, RZ, R28, 0x1000, RZ, 0xc0, !PT ;  /* 0x000010001cff7812 */ /* 0x000fda000788c0ff */
[----:B------:R-:W0:Y:S01]  /*1b3a0*/  @!P4 LDC.64 R2, c[0x0][0x5c0] ;  /* 0x00017000ff02cb82 */ /* 0x000e220000000a00 */
[----:B------:R-:W-:Y:S02]  /*1b3b0*/  ISETP.NE.AND P1, PT, R58, RZ, PT ;  /* 0x000000ff3a00720c */ /* 0x000fe40003f25270 */
[----:B------:R-:W-:Y:S02]  /*1b3c0*/  LOP3.LUT P5, RZ, R28, 0x800, RZ, 0xc0, !PT ;  /* 0x000008001cff7812 */ /* 0x000fe400078ac0ff */
[----:B------:R-:W-:-:S09]  /*1b3d0*/  F2FP.SATFINITE.E4M3.F32.PACK_AB_MERGE_C R53, RZ, R50, RZ ;  /* 0x00000032ff35723e */ /* 0x000fd200048070ff */
[----:B------:R-:W-:Y:S01]  /*1b3e0*/  @!P1 STG.E.U8 desc[UR26][R46.64+0x19], R51 ;  /* 0x000019332e009986 */ /* 0x000fe2000c10111a */
[----:B0-----:R-:W-:-:S05]  /*1b3f0*/  @!P4 IADD3 R2, P6, R122, R2, RZ ;  /* 0x000000027a02c210 */ /* 0x001fca0007fde0ff */
[----:B------:R-:W-:-:S05]  /*1b400*/  @!P4 IMAD.X R3, R127, 0x1, R3, P6 ;  /* 0x000000017f03c824 */ /* 0x000fca00030e0603 */
[----:B------:R0:W-:Y:S02]  /*1b410*/  @!P4 STG.E.U8 desc[UR26][R2.64+0x18], R53 ;  /* 0x000018350200c986 */ /* 0x0001e4000c10111a */
[----:B0-----:R-:W0:Y:S01]  /*1b420*/  @!P5 LDC.64 R2, c[0x0][0x5c0] ;  /* 0x00017000ff02db82 */ /* 0x001e220000000a00 */
[----:B----4-:R-:W-:Y:S02]  /*1b430*/  FMUL R46, R225, UR19 ;  /* 0x00000013e12e7c20 */ /* 0x010fe40008400000 */
[----:B------:R-:W4:Y:S01]  /*1b440*/  LDL.LU R225, [R1+0x150] ;  /* 0x0001500001e17983 */ /* 0x000f220000300800 */
[C---:B------:R-:W-:Y:S02]  /*1b450*/  LOP3.LUT P2, RZ, R0.reuse, 0x800, RZ, 0xc0, !PT ;  /* 0x0000080000ff7812 */ /* 0x040fe4000784c0ff */
[----:B------:R-:W-:Y:S02]  /*1b460*/  LOP3.LUT P0, RZ, R0, 0x400, RZ, 0xc0, !PT ;  /* 0x0000040000ff7812 */ /* 0x000fe4000780c0ff */
[----:B------:R-:W-:-:S02]  /*1b470*/  F2FP.SATFINITE.E4M3.F32.PACK_AB_MERGE_C R49, RZ, R46, RZ ;  /* 0x0000002eff31723e */ /* 0x000fc400048070ff */
[----:B------:R-:W-:Y:S02]  /*1b480*/  F2FP.SATFINITE.E4M3.F32.PACK_AB_MERGE_C R47, RZ, R48, RZ ;  /* 0x00000030ff2f723e */ /* 0x000fe400048070ff */
[----:B0-----:R-:W-:-:S05]  /*1b490*/  @!P5 IADD3 R2, P6, R118, R2, RZ ;  /* 0x000000027602d210 */ /* 0x001fca0007fde0ff */
[----:B------:R-:W-:-:S05]  /*1b4a0*/  @!P5 IMAD.X R3, R125, 0x1, R3, P6 ;  /* 0x000000017d03d824 */ /* 0x000fca00030e0603 */
[----:B------:R-:W-:Y:S04]  /*1b4b0*/  @!P5 STG.E.U8 desc[UR26][R2.64+0x19], R47 ;  /* 0x0000192f0200d986 */ /* 0x000fe8000c10111a */
[----:B------:R0:W-:Y:S01]  /*1b4c0*/  @!P2 STG.E.U8 desc[UR26][R44.64+0x20], R49 ;  /* 0x000020312c00a986 */ /* 0x0001e2000c10111a */
[----:B---3--:R-:W-:-:S03]  /*1b4d0*/  FMUL R46, R226, UR19 ;  /* 0x00000013e22e7c20 */ /* 0x008fc60008400000 */
[----:B------:R-:W3:Y:S02]  /*1b4e0*/  LDL.LU R226, [R1+0x154] ;  /* 0x0001540001e27983 */ /* 0x000ee40000300800 */
[----:B------:R-:W-:Y:S01]  /*1b4f0*/  F2FP.SATFINITE.E4M3.F32.PACK_AB_MERGE_C R51, RZ, R46, RZ ;  /* 0x0000002eff33723e */ /* 0x000fe200048070ff */
[----:B------:R-:W-:Y:S02]  /*1b500*/  FMUL R46, R224, UR19 ;  /* 0x00000013e02e7c20 */ /* 0x000fe40008400000 */
[----:B------:R-:W3:Y:S04]  /*1b510*/  LDL.LU R224, [R1+0x158] ;  /* 0x0001580001e07983 */ /* 0x000ee80000300800 */
[----:B------:R2:W-:Y:S01]  /*1b520*/  @!P0 STG.E.U8 desc[UR26][R42.64+0x21], R51 ;  /* 0x000021332a008986 */ /* 0x0005e2000c10111a */
[----:B0-----:R-:W-:-:S03]  /*1b530*/  FMUL R44, R223, UR19 ;  /* 0x00000013df2c7c20 */ /* 0x001fc60008400000 */
[----:B------:R-:W3:Y:S01]  /*1b540*/  LDL.LU R223, [R1+0x15c] ;  /* 0x00015c0001df7983 */ /* 0x000ee20000300800 */
[----:B--2---:R-:W-:-:S03]  /*1b550*/  FMUL R42, R227, UR19 ;  /* 0x00000013e32a7c20 */ /* 0x004fc60008400000 */
[----:B------:R-:W2:Y:S01]  /*1b560*/  LDL.LU R227, [R1+0x160] ;  /* 0x0001600001e37983 */ /* 0x000ea20000300800 */
[----:B------:R-:W-:-:S13]  /*1b570*/  LOP3.LUT P3, RZ, R28, 0x2, RZ, 0xc0, !PT ;  /* 0x000000021cff7812 */ /* 0x000fda000786c0ff */
[----:B------:R-:W0:Y:S01]  /*1b580*/  @!P3 LDC.64 R2, c[0x0][0x5c0] ;  /* 0x00017000ff02bb82 */ /* 0x000e220000000a00 */
[----:B------:R-:W-:-:S04]  /*1b590*/  LOP3.LUT P4, RZ, R0, 0x200, RZ, 0xc0, !PT ;  /* 0x0000020000ff7812 */ /* 0x000fc8000788c0ff */
[----:B------:R-:W-:Y:S02]  /*1b5a0*/  P2R R50, PR, RZ, 0x10 ;  /* 0x00000010ff327803 */ /* 0x000fe40000000000 */
[----:B------:R-:W-:Y:S02]  /*1b5b0*/  LOP3.LUT P4, RZ, R28, 0x400, RZ, 0xc0, !PT ;  /* 0x000004001cff7812 */ /* 0x000fe4000788c0ff */
[----:B------:R-:W-:Y:S02]  /*1b5c0*/  F2FP.SATFINITE.E4M3.F32.PACK_AB_MERGE_C R47, RZ, R46, RZ ;  /* 0x0000002eff2f723e */ /* 0x000fe400048070ff */
[----:B0-----:R-:W-:-:S05]  /*1b5d0*/  @!P3 IADD3 R2, P6, R97, R2, RZ ;  /* 0x000000026102b210 */ /* 0x001fca0007fde0ff */
[----:B------:R-:W-:-:S05]  /*1b5e0*/  @!P3 IMAD.X R3, R121, 0x1, R3, P6 ;  /* 0x000000017903b824 */ /* 0x000fca00030e0603 */
[----:B------:R0:W-:Y:S02]  /*1b5f0*/  @!P3 STG.E.U8 desc[UR26][R2.64+0x20], R47 ;  /* 0x0000202f0200b986 */ /* 0x0001e4000c10111a */
[----:B0-----:R-:W0:Y:S01]  /*1b600*/  @!P4 LDC.64 R2, c[0x0][0x5c0] ;  /* 0x00017000ff02cb82 */ /* 0x001e220000000a00 */
[----:B------:R-:W-:Y:S01]  /*1b610*/  F2FP.SATFINITE.E4M3.F32.PACK_AB_MERGE_C R45, RZ, R42, RZ ;  /* 0x0000002aff2d723e */ /* 0x000fe200048070ff */
[----:B----4-:R-:W-:Y:S02]  /*1b620*/  FMUL R42, R225, UR19 ;  /* 0x00000013e12a7c20 */ /* 0x010fe40008400000 */
[----:B------:R-:W4:Y:S01]  /*1b630*/  LDL.LU R225, [R1+0x164] ;  /* 0x0001640001e17983 */ /* 0x000f220000300800 */
[----:B------:R-:W-:Y:S02]  /*1b640*/  LOP3.LUT P1, RZ, R0, 0x100, RZ, 0xc0, !PT ;  /* 0x0000010000ff7812 */ /* 0x000fe4000782c0ff */
[----:B------:R-:W-:Y:S02]  /*1b650*/  F2FP.SATFINITE.E4M3.F32.PACK_AB_MERGE_C R43, RZ, R44, RZ ;  /* 0x0000002cff2b723e */ /* 0x000fe400048070ff */
[----:B------:R-:W-:-:S02]  /*1b660*/  F2FP.SATFINITE.E4M3.F32.PACK_AB_MERGE_C R47, RZ, R42, RZ ;  /* 0x0000002aff2f723e */ /* 0x000fc400048070ff */
[----:B0-----:R-:W-:-:S05]  /*1b670*/  @!P4 IADD3 R2, P6, R96, R2, RZ ;  /* 0x000000026002c210 */ /* 0x001fca0007fde0ff */
[----:B------:R-:W-:Y:S01]  /*1b680*/  @!P4 IMAD.X R3, R120, 0x1, R3, P6 ;  /* 0x000000017803c824 */ /* 0x000fe200030e0603 */
[----:B------:R-:W-:Y:S02]  /*1b690*/  LOP3.LUT P6, RZ, R28, 0x400, RZ, 0xc0, !PT ;  /* 0x000004001cff7812 */ /* 0x000fe400078cc0ff */
[----:B------:R-:W-:-:S11]  /*1b6a0*/  ISETP.NE.AND P4, PT, R50, RZ, PT ;  /* 0x000000ff3200720c */ /* 0x000fd60003f85270 */
[----:B------:R-:W-:Y:S04]  /*1b6b0*/  @!P6 STG.E.U8 desc[UR26][R2.64+0x21], R43 ;  /* 0x0000212b0200e986 */ /* 0x000fe8000c10111a */
[----:B------:R0:W-:Y:S04]  /*1b6c0*/  @!P4 STG.E.U8 desc[UR26][R40.64+0x28], R45 ;  /* 0x0000282d2800c986 */ /* 0x0001e8000c10111a */
[----:B------:R1:W-:Y:S01]  /*1b6d0*/  @!P1 STG.E.U8 desc[UR26][R38.64+0x29], R47 ;  /* 0x0000292f26009986 */ /* 0x0003e2000c10111a */
[----:B---3--:R-:W-:-:S03]  /*1b6e0*/  FMUL R42, R226, UR19 ;  /* 0x00000013e22a7c20 */ /* 0x008fc60008400000 */
[----:B------:R-:W3:Y:S04]  /*1b6f0*/  LDL.LU R226, [R1+0x168] ;  /* 0x0001680001e27983 */ /* 0x000ee80000300800 */
[----:B------:R-:W3:Y:S01]  /*1b700*/  LDL.LU R222, [R1+0x16c] ;  /* 0x00016c0001de7983 */ /* 0x000ee20000300800 */
[----:B0-----:R-:W-:-:S03]  /*1b710*/  FMUL R40, R224, UR19 ;  /* 0x00000013e0287c20 */ /* 0x001fc60008400000 */
[----:B------:R-:W3:Y:S01]  /*1b720*/  LDL.LU R224, [R1+0x170] ;  /* 0x0001700001e07983 */ /* 0x000ee20000300800 */
[----:B-1----:R-:W-:-:S05]  /*1b730*/  FMUL R38, R223, UR19 ;  /* 0x00000013df267c20 */ /* 0x002fca0008400000 */
[----:B------:R-:W-:Y:S01]  /*1b740*/  F2FP.SATFINITE.E4M3.F32.PACK_AB_MERGE_C R41, RZ, R38, RZ ;  /* 0x00000026ff29723e */ /* 0x000fe200048070ff */
[----:B--2---:R-:W-:Y:S02]  /*1b750*/  FMUL R38, R227, UR19 ;  /* 0x00000013e3267c20 */ /* 0x004fe40008400000 */
        /* <DEDUP_REMOVED lines=12> */
[----:B----4-:R-:W-:Y:S01]  /*1b820*/  FMUL R38, R225, UR19 ;  /* 0x00000013e1267c20 */ /* 0x010fe20008400000 */
[----:B------:R-:W-:Y:S01]  /*1b830*/  LOP3.LUT P0, RZ, R0, 0x20, RZ, 0xc0, !PT ;  /* 0x0000002000ff7812 */ /* 0x000fe2000780c0ff */
[----:B------:R-:W4:Y:S01]  /*1b840*/  LDL.LU R225, [R1+0x178] ;  /* 0x0001780001e17983 */ /* 0x000f220000300800 */
[----:B------:R-:W-:-:S03]  /*1b850*/  F2FP.SATFINITE.E4M3.F32.PACK_AB_MERGE_C R39, RZ, R40, RZ ;  /* 0x00000028ff27723e */ /* 0x000fc600048070ff */
[----:B------:R-:W4:Y:S01]  /*1b860*/  LDL.LU R223, [R1+0x17c] ;  /* 0x00017c0001df7983 */ /* 0x000f220000300800 */
        /* <DEDUP_REMOVED lines=8> */
[----:B------:R-:W3:Y:S01]  /*1b8f0*/  LDL.LU R226, [R1+0x180] ;  /* 0x0001800001e27983 */ /* 0x000ee20000300800 */
[----:B0-----:R-:W-:-:S05]  /*1b900*/  FMUL R30, R222, UR19 ;  /* 0x00000013de1e7c20 */ /* 0x001fca0008400000 */
[----:B------:R-:W-:Y:S01]  /*1b910*/  F2FP.SATFINITE.E4M3.F32.PACK_AB_MERGE_C R41, RZ, R30, RZ ;  /* 0x0000001eff29723e */ /* 0x000fe200048070ff */
[----:B------:R-:W-:Y:S02]  /*1b920*/  FMUL R30, R224, UR19 ;  /* 0x00000013e01e7c20 */ /* 0x000fe40008400000 */
[----:B------:R-:W3:Y:S01]  /*1b930*/  LDL.LU R224, [R1+0x184] ;  /* 0x0001840001e07983 */ /* 0x000ee20000300800 */
[----:B------:R-:W-:Y:S01]  /*1b940*/  F2FP.SATFINITE.E4M3.F32.PACK_AB_MERGE_C R33, RZ, R32, RZ ;  /* 0x00000020ff21723e */ /* 0x000fe200048070ff */
[----:B--2---:R-:W-:Y:S02]  /*1b950*/  FMUL R32, R227, UR19 ;  /* 0x00000013e3207c20 */ /* 0x004fe40008400000 */
[----:B------:R-:W2:Y:S01]  /*1b960*/  LDL.LU R227, [R1+0x188] ;  /* 0x0001880001e37983 */ /* 0x000ea20000300800 */
[C---:B------:R-:W-:Y:S02]  /*1b970*/  LOP3.LUT P3, RZ, R28.reuse, 0x100, RZ, 0xc0, !PT ;  /* 0x000001001cff7812 */ /* 0x040fe4000786c0ff */
[----:B------:R-:W-:Y:S01]  /*1b980*/  LOP3.LUT P4, RZ, R28, 0x80, RZ, 0xc0, !PT ;  /* 0x000000801cff7812 */ /* 0x000fe2000788c0ff */
[----:B------:R-:W2:Y:S10]  /*1b990*/  LDL.LU R222, [R1+0x18c] ;  /* 0x00018c0001de7983 */ /* 0x000eb40000300800 */
[----:B------:R-:W0:Y:S01]  /*1b9a0*/  @!P3 LDC.64 R2, c[0x0][0x5c0] ;  /* 0x00017000ff02bb82 */ /* 0x000e220000000a00 */
[----:B------:R-:W-:-:S02]  /*1b9b0*/  F2FP.SATFINITE.E4M3.F32.PACK_AB_MERGE_C R39, RZ, R38, RZ ;  /* 0x00000026ff27723e */ /* 0x000fc400048070ff */
[----:B------:R-:W-:Y:S02]  /*1b9c0*/  LOP3.LUT P1, RZ, R28, 0x4, RZ, 0xc0, !PT ;  /* 0x000000041cff7812 */ /* 0x000fe4000782c0ff */
[----:B0-----:R-:W-:-:S05]  /*1b9d0*/  @!P3 IADD3 R2, P6, R128, R2, RZ ;  /* 0x000000028002b210 */ /* 0x001fca0007fde0ff */
[----:B------:R-:W-:-:S05]  /*1b9e0*/  @!P3 IMAD.X R3, R129, 0x1, R3, P6 ;  /* 0x000000018103b824 */ /* 0x000fca00030e0603 */
[----:B------:R0:W-:Y:S02]  /*1b9f0*/  @!P3 STG.E.U8 desc[UR26][R2.64+0x30], R39 ;  /* 0x000030270200b986 */ /* 0x0001e4000c10111a */
[----:B0-----:R-:W0:Y:S01]  /*1ba00*/  @!P4 LDC.64 R2, c[0x0][0x5c0] ;  /* 0x00017000ff02cb82 */ /* 0x001e220000000a00 */
[----:B------:R-:W-:-:S07]  /*1ba10*/  F2FP.SATFINITE.E4M3.F32.PACK_AB_MERGE_C R39, RZ, R30, RZ ;  /* 0x0000001eff27723e */ /* 0x000fce00048070ff */
[----:B------:R-:W1:Y:S01]  /*1ba20*/  @!P1 LDC.64 R30, c[0x0][0x5c0] ;  /* 0x00017000ff1e9b82 */ /* 0x000e620000000a00 */
[----:B------:R-:W-:Y:S02]  /*1ba30*/  LOP3.LUT P2, RZ, R28, 0x40, RZ, 0xc0, !PT ;  /* 0x000000401cff7812 */ /* 0x000fe4000784c0ff */
[----:B0-----:R-:W-:-:S05]  /*1ba40*/  @!P4 IADD3 R2, P6, R123, R2, RZ ;  /* 0x000000027b02c210 */ /* 0x001fca0007fde0ff */
[----:B------:R-:W-:Y:S01]  /*1ba50*/  @!P4 IMAD.X R3, R89, 0x1, R3, P6 ;  /* 0x000000015903c824 */ /* 0x000fe200030e0603 */
[----:B------:R-:W-:-:S04]  /*1ba60*/  LOP3.LUT P6, RZ, R0, 0x10, RZ, 0xc0, !PT ;  /* 0x0000001000ff7812 */ /* 0x000fc800078cc0ff */
[----:B------:R0:W-:Y:S01]  /*1ba70*/  @!P4 STG.E.U8 desc[UR26][R2.64+0x31], R33 ;  /* 0x000031210200c986 */ /* 0x0001e2000c10111a */
[----:B------:R-:W-:-:S08]  /*1ba80*/  LOP3.LUT P5, RZ, R0, 0x4, RZ, 0xc0, !PT ;  /* 0x0000000400ff7812 */ /* 0x000fd000078ac0ff */
[----:B------:R4:W-:Y:S01]  /*1ba90*/  @!P6 STG.E.U8 desc[UR26][R22.64+0x38], R41 ;  /* 0x000038291600e986 */ /* 0x0009e2000c10111a */
[----:B0-----:R-:W0:Y:S01]  /*1baa0*/  @!P2 LDC.64 R2, c[0x0][0x5c0] ;  /* 0x00017000ff02ab82 */ /* 0x001e220000000a00 */
[----:B-1----:R-:W-:-:S05]  /*1bab0*/  @!P1 IADD3 R30, P6, R87, R30, RZ ;  /* 0x0000001e571e9210 */ /* 0x002fca0007fde0ff */
[----:B------:R-:W-:Y:S01]  /*1bac0*/  @!P1 IMAD.X R31, R86, 0x1, R31, P6 ;  /* 0x00000001561f9824 */ /* 0x000fe200030e061f */
[----:B------:R-:W-:Y:S02]  /*1bad0*/  LOP3.LUT P6, RZ, R28, 0x4, RZ, 0xc0, !PT ;  /* 0x000000041cff7812 */ /* 0x000fe400078cc0ff */
[----:B------:R-:W-:Y:S01]  /*1bae0*/  F2FP.SATFINITE.E4M3.F32.PACK_AB_MERGE_C R33, RZ, R32, RZ ;  /* 0x00000020ff21723e */ /* 0x000fe200048070ff */
[----:B----4-:R-:W-:Y:S02]  /*1baf0*/  FMUL R22, R225, UR19 ;  /* 0x00000013e1167c20 */ /* 0x010fe40008400000 */
[----:B------:R-:W4:Y:S04]  /*1bb00*/  LDL.LU R225, [R1+0x190] ;  /* 0x0001900001e17983 */ /* 0x000f280000300800 */
[----:B------:R1:W-:Y:S04]  /*1bb10*/  @!P5 STG.E.U8 desc[UR26][R20.64+0x39], R39 ;  /* 0x000039271400d986 */ /* 0x0003e8000c10111a */
[----:B------:R-:W-:Y:S01]  /*1bb20*/  @!P6 STG.E.U8 desc[UR26][R30.64+0x38], R33 ;  /* 0x000038211e00e986 */ /* 0x000fe2000c10111a */
[----:B0-----:R-:W-:Y:S01]  /*1bb30*/  @!P2 IADD3 R2, P6, R85, R2, RZ ;  /* 0x000000025502a210 */ /* 0x001fe20007fde0ff */
[----:B-1----:R-:W-:-:S04]  /*1bb40*/  FMUL R20, R223, UR19 ;  /* 0x00000013df147c20 */ /* 0x002fc80008400000 */
[----:B------:R-:W-:Y:S01]  /*1bb50*/  @!P2 IMAD.X R3, R84, 0x1, R3, P6 ;  /* 0x000000015403a824 */ /* 0x000fe200030e0603 */
[----:B------:R-:W-:Y:S02]  /*1bb60*/  LOP3.LUT P6, RZ, R0, 0x2, RZ, 0xc0, !PT ;  /* 0x0000000200ff7812 */ /* 0x000fe400078cc0ff */
[----:B------:R-:W-:Y:S01]  /*1bb70*/  F2FP.SATFINITE.E4M3.F32.PACK_AB_MERGE_C R39, RZ, R20, RZ ;  /* 0x00000014ff27723e */ /* 0x000fe200048070ff */
[----:B---3--:R-:W-:Y:S02]  /*1bb80*/  FMUL R20, R226, UR19 ;  /* 0x00000013e2147c20 */ /* 0x008fe40008400000 */
[----:B------:R-:W3:Y:S01]  /*1bb90*/  LDL.LU R226, [R1+0x194] ;  /* 0x0001940001e27983 */ /* 0x000ee20000300800 */
[----:B------:R-:W-:Y:S01]  /*1bba0*/  F2FP.SATFINITE.E4M3.F32.PACK_AB_MERGE_C R23, RZ, R22, RZ ;  /* 0x00000016ff17723e */ /* 0x000fe200048070ff */
[----:B------:R-:W-:Y:S02]  /*1bbb0*/  FMUL R22, R224, UR19 ;  /* 0x00000013e0167c20 */ /* 0x000fe40008400000 */
[----:B------:R-:W3:Y:S04]  /*1bbc0*/  LDL.LU R223, [R1+0x198] ;  /* 0x0001980001df7983 */ /* 0x000ee80000300800 */
[----:B------:R-:W3:Y:S04]  /*1bbd0*/  LDL.LU R224, [R1+0x19c] ;  /* 0x00019c0001e07983 */ /* 0x000ee80000300800 */
[----:B------:R-:W-:Y:S04]  /*1bbe0*/  @!P2 STG.E.U8 desc[UR26][R2.64+0x39], R23 ;  /* 0x000039170200a986 */ /* 0x000fe8000c10111a */
[----:B------:R2:W-:Y:S02]  /*1bbf0*/  @!P6 STG.E.U8 desc[UR26][R18.64+0x40], R39 ;  /* 0x000040271200e986 */ /* 0x0005e4000c10111a */
[----:B--2---:R-:W-:-:S02]  /*1bc00*/  FMUL R18, R227, UR19 ;  /* 0x00000013e3127c20 */ /* 0x004fc40008400000 */
[----:B------:R-:W2:Y:S01]  /*1bc10*/  LDL.LU R227, [R1+0x1a0] ;  /* 0x0001a00001e37983 */ /* 0x000ea20000300800 */
[C---:B------:R-:W-:Y:S02]  /*1bc20*/  LOP3.LUT P0, RZ, R28.reuse, 0x10, RZ, 0xc0, !PT ;  /* 0x000000101cff7812 */ /* 0x040fe4000780c0ff */
[----:B------:R-:W-:Y:S02]  /*1bc30*/  F2FP.SATFINITE.E4M3.F32.PACK_AB_MERGE_C R31, RZ, R20, RZ ;  /* 0x00000014ff1f723e */ /* 0x000fe400048070ff */
[----:B------:R-:W-:-:S09]  /*1bc40*/  LOP3.LUT P4, RZ, R28, 0x20, RZ, 0xc0, !PT ;  /* 0x000000201cff7812 */ /* 0x000fd2000788c0ff */
[----:B------:R-:W0:Y:S01]  /*1bc50*/  @!P0 LDC.64 R20, c[0x0][0x5c0] ;  /* 0x00017000ff148b82 */ /* 0x000e220000000a00 */
[----:B------:R-:W-:-:S07]  /*1bc60*/  LOP3.LUT P3, RZ, R28, 0x80000000, RZ, 0xc0, !PT ;  /* 0x800000001cff7812 */ /* 0x000fce000786c0ff */
[----:B------:R-:W1:Y:S01]  /*1bc70*/  @!P4 LDC.64 R2, c[0x0][0x5c0] ;  /* 0x00017000ff02cb82 */ /* 0x000e620000000a00 */
[----:B------:R-:W-:-:S05]  /*1bc80*/  F2FP.SATFINITE.E4M3.F32.PACK_AB_MERGE_C R23, RZ, R22, RZ ;  /* 0x00000016ff17723e */ /* 0x000fca00048070ff */
[----:B------:R0:W-:Y:S02]  /*1bc90*/  @!P3 STG.E.U8 desc[UR26][R16.64+0x41], R31 ;  /* 0x0000411f1000b986 */ /* 0x0001e4000c10111a */
[----:B0-----:R-:W-:Y:S01]  /*1bca0*/  @!P0 IADD3 R20, P6, R83, R20, RZ ;  /* 0x0000001453148210 */ /* 0x001fe20007fde0ff */
[----:B------:R-:W-:Y:S01]  /*1bcb0*/  FMUL R16, R222, UR19 ;  /* 0x00000013de107c20 */ /* 0x000fe20008400000 */
[----:B------:R-:W-:Y:S01]  /*1bcc0*/  LOP3.LUT P2, RZ, R29, 0x2, RZ, 0xc0, !PT ;  /* 0x000000021dff7812 */ /* 0x000fe2000784c0ff */
[----:B------:R-:W2:Y:S02]  /*1bcd0*/  LDL.LU R222, [R1+0x1a4] ;  /* 0x0001a40001de7983 */ /* 0x000ea40000300800 */
[----:B------:R-:W-:-:S05]  /*1bce0*/  @!P0 IMAD.X R21, R82, 0x1, R21, P6 ;  /* 0x0000000152158824 */ /* 0x000fca00030e0615 */
[----:B------:R0:W-:Y:S01]  /*1bcf0*/  @!P0 STG.E.U8 desc[UR26][R20.64+0x40], R23 ;  /* 0x0000401714008986 */ /* 0x0001e2000c10111a */
[----:B------:R-:W-:Y:S02]  /*1bd00*/  LOP3.LUT P0, RZ, R29, 0x1, RZ, 0xc0, !PT ;  /* 0x000000011dff7812 */ /* 0x000fe4000780c0ff */
[----:B------:R-:W-:Y:S02]  /*1bd10*/  F2FP.SATFINITE.E4M3.F32.PACK_AB_MERGE_C R29, RZ, R16, RZ ;  /* 0x00000010ff1d723e */ /* 0x000fe400048070ff */
[----:B-1----:R-:W-:Y:S02]  /*1bd20*/  @!P4 IADD3 R2, P6, R81, R2, RZ ;  /* 0x000000025102c210 */ /* 0x002fe40007fde0ff */
[----:B------:R-:W-:-:S03]  /*1bd30*/  LOP3.LUT P5, RZ, R28, 0x40000000, RZ, 0xc0, !PT ;  /* 0x400000001cff7812 */ /* 0x000fc600078ac0ff */
[----:B------:R-:W-:Y:S01]  /*1bd40*/  @!P4 IMAD.X R3, R80, 0x1, R3, P6 ;  /* 0x000000015003c824 */ /* 0x000fe200030e0603 */
[----:B------:R-:W-:Y:S01]  /*1bd50*/  LOP3.LUT P6, RZ, R28, 0x20000000, RZ, 0xc0, !PT ;  /* 0x200000001cff7812 */ /* 0x000fe200078cc0ff */
[----:B0-----:R-:W0:Y:S01]  /*1bd60*/  @!P2 LDC.64 R22, c[0x0][0x5c0] ;  /* 0x00017000ff16ab82 */ /* 0x001e220000000a00 */
[----:B------:R-:W-:-:S05]  /*1bd70*/  F2FP.SATFINITE.E4M3.F32.PACK_AB_MERGE_C R19, RZ, R18, RZ ;  /* 0x00000012ff13723e */ /* 0x000fca00048070ff */
[----:B------:R-:W-:Y:S04]  /*1bd80*/  @!P4 STG.E.U8 desc[UR26][R2.64+0x41], R19 ;  /* 0x000041130200c986 */ /* 0x000fe8000c10111a */
[----:B------:R-:W-:Y:S01]  /*1bd90*/  @!P5 STG.E.U8 desc[UR26][R14.64+0x48], R29 ;  /* 0x0000481d0e00d986 */ /* 0x000fe2000c10111a */
[----:B----4-:R-:W-:-:S03]  /*1bda0*/  FMUL R16, R225, UR19 ;  /* 0x00000013e1107c20 */ /* 0x010fc60008400000 */
[----:B------:R-:W4:Y:S02]  /*1bdb0*/  LDL.LU R225, [R1+0x1a8] ;  /* 0x0001a80001e17983 */ /* 0x000f240000300800 */
[----:B------:R-:W-:-:S05]  /*1bdc0*/  F2FP.SATFINITE.E4M3.F32.PACK_AB_MERGE_C R21, RZ, R16, RZ ;  /* 0x00000010ff15723e */ /* 0x000fca00048070ff */
[----:B------:R1:W-:Y:S01]  /*1bdd0*/  @!P6 STG.E.U8 desc[UR26][R12.64+0x49], R21 ;  /* 0x000049150c00e986 */ /* 0x0003e2000c10111a */
[----:B---3--:R-:W-:-:S03]  /*1bde0*/  FMUL R18, R226, UR19 ;  /* 0x00000013e2127c20 */ /* 0x008fc60008400000 */
[----:B------:R-:W3:Y:S01]  /*1bdf0*/  LDL.LU R226, [R1+0x1ac] ;  /* 0x0001ac0001e27983 */ /* 0x000ee20000300800 */
[----:B-1----:R-:W-:Y:S01]  /*1be00*/  FMUL R12, R224, UR19 ;  /* 0x00000013e00c7c20 */ /* 0x002fe20008400000 */
[----:B------:R-:W-:Y:S02]  /*1be10*/  FMUL R14, R223, UR19 ;  /* 0x00000013df0e7c20 */ /* 0x000fe40008400000 */
[----:B------:R-:W3:Y:S02]  /*1be20*/  LDL.LU R223, [R1+0x1b0] ;  /* 0x0001b00001df7983 */ /* 0x000ee40000300800 */
[----:B------:R-:W-:Y:S01]  /*1be30*/  F2FP.SATFINITE.E4M3.F32.PACK_AB_MERGE_C R21, RZ, R12, RZ ;  /* 0x0000000cff15723e */ /* 0x000fe200048070ff */
[----:B--2---:R-:W-:Y:S02]  /*1be40*/  FMUL R12, R227, UR19 ;  /* 0x00000013e30c7c20 */ /* 0x004fe40008400000 */
[----:B------:R-:W2:Y:S01]  /*1be50*/  LDL.LU R227, [R1+0x1b4] ;  /* 0x0001b40001e37983 */ /* 0x000ea20000300800 */
[----:B------:R-:W-:-:S02]  /*1be60*/  LOP3.LUT P5, RZ, R0, 0x40000000, RZ, 0xc0, !PT ;  /* 0x4000000000ff7812 */ /* 0x000fc400078ac0ff */
[----:B------:R-:W-:Y:S01]  /*1be70*/  LOP3.LUT P4, RZ, R0, 0x80000000, RZ, 0xc0, !PT ;  /* 0x8000000000ff7812 */ /* 0x000fe2000788c0ff */
[----:B------:R-:W2:Y:S10]  /*1be80*/  LDL.LU R224, [R1+0x1b8] ;  /* 0x0001b80001e07983 */ /* 0x000eb40000300800 */
[----:B------:R-:W1:Y:S08]  /*1be90*/  @!P5 LDC.64 R16, c[0x0][0x5c0] ;  /* 0x00017000ff10db82 */ /* 0x000e700000000a00 */
[----:B------:R-:W0:Y:S01]  /*1bea0*/  @!P4 LDC.64 R2, c[0x0][0x5c0] ;  /* 0x00017000ff02cb82 */ /* 0x000e220000000a00 */
[----:B------:R-:W-:-:S02]  /*1beb0*/  F2FP.SATFINITE.E4M3.F32.PACK_AB_MERGE_C R19, RZ, R18, RZ ;  /* 0x00000012ff13723e */ /* 0x000fc400048070ff */
[----:B------:R-:W-:Y:S02]  /*1bec0*/  LOP3.LUT P3, RZ, R28, 0x10000000, RZ, 0xc0, !PT ;  /* 0x100000001cff7812 */ /* 0x000fe4000786c0ff */
[----:B-1----:R-:W-:-:S05]  /*1bed0*/  @!P5 IADD3 R16, P6, R79, R16, RZ ;  /* 0x000000104f10d210 */ /* 0x002fca0007fde0ff */
[----:B------:R-:W-:-:S05]  /*1bee0*/  @!P5 IMAD.X R17, R78, 0x1, R17, P6 ;  /* 0x000000014e11d824 */ /* 0x000fca00030e0611 */
[----:B------:R1:W-:Y:S01]  /*1bef0*/  @!P5 STG.E.U8 desc[UR26][R16.64+0x48], R19 ;  /* 0x000048131000d986 */ /* 0x0003e2000c10111a */
[----:B0-----:R-:W-:Y:S02]  /*1bf00*/  @!P4 IADD3 R2, P5, R37, R2, RZ ;  /* 0x000000022502c210 */ /* 0x001fe40007fbe0ff */
[----:B------:R-:W-:-:S03]  /*1bf10*/  F2FP.SATFINITE.E4M3.F32.PACK_AB_MERGE_C R15, RZ, R14, RZ ;  /* 0x0000000eff0f723e */ /* 0x000fc600048070ff */
[----:B------:R-:W-:-:S05]  /*1bf20*/  @!P4 IMAD.X R3, R66, 0x1, R3, P5 ;  /* 0x000000014203c824 */ /* 0x000fca00028e0603 */
[----:B------:R0:W-:Y:S01]  /*1bf30*/  @!P4 STG.E.U8 desc[UR26][R2.64+0x49], R15 ;  /* 0x0000490f0200c986 */ /* 0x0001e2000c10111a */
[----:B-1----:R-:W1:Y:S03]  /*1bf40*/  @!P0 LDC.64 R18, c[0x0][0x5c0] ;  /* 0x00017000ff128b82 */ /* 0x002e660000000a00 */
[----:B------:R4:W-:Y:S01]  /*1bf50*/  @!P3 STG.E.U8 desc[UR26][R10.64+0x50], R21 ;  /* 0x000050150a00b986 */ /* 0x0009e2000c10111a */
[----:B------:R-:W-:Y:S02]  /*1bf60*/  LOP3.LUT P3, RZ, R0, 0x20000000, RZ, 0xc0, !PT ;  /* 0x2000000000ff7812 */ /* 0x000fe4000786c0ff */
[----:B------:R-:W-:-:S11]  /*1bf70*/  F2FP.SATFINITE.E4M3.F32.PACK_AB_MERGE_C R17, RZ, R12, RZ ;  /* 0x0000000cff11723e */ /* 0x000fd600048070ff */
[----:B------:R-:W1:Y:S01]  /*1bf80*/  @!P3 LDC.64 R12, c[0x0][0x5c0] ;  /* 0x00017000ff0cbb82 */ /* 0x000e620000000a00 */
[----:B------:R-:W-:Y:S01]  /*1bf90*/  LOP3.LUT P4, RZ, R28, 0x8000000, RZ, 0xc0, !PT ;  /* 0x080000001cff7812 */ /* 0x000fe2000788c0ff */
[----:B0-----:R-:W-:-:S05]  /*1bfa0*/  FMUL R2, R222, UR19 ;  /* 0x00000013de027c20 */ /* 0x001fca0008400000 */
[----:B------:R-:W-:-:S07]  /*1bfb0*/  F2FP.SATFINITE.E4M3.F32.PACK_AB_MERGE_C R15, RZ, R2, RZ ;  /* 0x00000002ff0f723e */ /* 0x000fce00048070ff */
[----:B------:R0:W-:Y:S01]  /*1bfc0*/  @!P4 STG.E.U8 desc[UR26][R8.64+0x51], R17 ;  /* 0x000051110800c986 */ /* 0x0001e2000c10111a */
[----:B-1----:R-:W-:-:S05]  /*1bfd0*/  @!P3 IADD3 R12, P4, R67, R12, RZ ;  /* 0x0000000c430cb210 */ /* 0x002fca0007f9e0ff */
[----:B------:R-:W-:Y:S02]  /*1bfe0*/  @!P3 IMAD.X R13, R70, 0x1, R13, P4 ;  /* 0x00000001460db824 */ /* 0x000fe400020e060d */
[----:B----4-:R-:W-:Y:S02]  /*1bff0*/  FMUL R10, R225, UR19 ;  /* 0x00000013e10a7c20 */ /* 0x010fe40008400000 */
[----:B------:R-:W4:Y:S04]  /*1c000*/  LDL.LU R225, [R1+0x1bc] ;  /* 0x0001bc0001e17983 */ /* 0x000f280000300800 */
[----:B------:R-:W-:Y:S01]  /*1c010*/  @!P3 STG.E.U8 desc[UR26][R12.64+0x50], R15 ;  /* 0x0000500f0c00b986 */ /* 0x000fe2000c10111a */
[----:B------:R-:W-:Y:S02]  /*1c020*/  @!P0 IADD3 R2, P3, R71, R18, RZ ;  /* 0x0000001247028210 */ /* 0x000fe40007f7e0ff */
[----:B0-----:R-:W-:-:S03]  /*1c030*/  F2FP.SATFINITE.E4M3.F32.PACK_AB_MERGE_C R9, RZ, R10, RZ ;  /* 0x0000000aff09723e */ /* 0x001fc600048070ff */
[----:B------:R-:W-:Y:S02]  /*1c040*/  @!P0 IMAD.X R3, R74, 0x1, R19, P3 ;  /* 0x000000014a038824 */ /* 0x000fe400018e0613 */
[----:B---3--:R-:W-:Y:S02]  /*1c050*/  FMUL R8, R226, UR19 ;  /* 0x00000013e2087c20 */ /* 0x008fe40008400000 */
[----:B------:R-:W3:Y:S04]  /*1c060*/  LDL.LU R226, [R1+0x1c0] ;  /* 0x0001c00001e27983 */ /* 0x000ee80000300800 */
[----:B------:R2:W-:Y:S02]  /*1c070*/  @!P0 STG.E.U8 desc[UR26][R2.64+0x51], R9 ;  /* 0x0000510902008986 */ /* 0x0005e4000c10111a */
[----:B--2---:R-:W-:-:S02]  /*1c080*/  FMUL R2, R227, UR19 ;  /* 0x00000013e3027c20 */ /* 0x004fc40008400000 */
[----:B------:R-:W2:Y:S01]  /*1c090*/  LDL.LU R227, [R1+0x1c4] ;  /* 0x0001c40001e37983 */ /* 0x000ea20000300800 */
[----:B------:R-:W-:Y:S02]  /*1c0a0*/  ISETP.NE.AND P1, PT, R77, RZ, PT ;  /* 0x000000ff4d00720c */ /* 0x000fe40003f25270 */
[----:B------:R-:W-:-:S04]  /*1c0b0*/  ISETP.GE.AND P3, PT, R36, 0x181, PT ;  /* 0x000001812400780c */ /* 0x000fc80003f66270 */
[----:B------:R-:W-:Y:S02]  /*1c0c0*/  ISETP.LT.OR P0, PT, R35, 0x1, !P3 ;  /* 0x000000012300780c */ /* 0x000fe40005f01670 */
[----:B------:R-:W-:-:S05]  /*1c0d0*/  @!P2 IADD3 R76, P4, R76, R22, RZ ;  /* 0x000000164c4ca210 */ /* 0x000fca0007f9e0ff */
[----:B------:R-:W0:Y:S01]  /*1c0e0*/  @!P1 LDC.64 R16, c[0x0][0x5c0] ;  /* 0x00017000ff109b82 */ /* 0x000e220000000a00 */
[----:B------:R-:W-:Y:S01]  /*1c0f0*/  @!P2 IMAD.X R77, R75, 0x1, R23, P4 ;  /* 0x000000014b4da824 */ /* 0x000fe200020e0617 */
[----:B------:R-:W-:Y:S02]  /*1c100*/  ISETP.LT.OR P4, PT, R35, 0x2, !P3 ;  /* 0x000000022300780c */ /* 0x000fe40005f81670 */
[C---:B------:R-:W-:Y:S02]  /*1c110*/  LOP3.LUT P5, RZ, R28.reuse, 0x4000000, RZ, 0xc0, !PT ;  /* 0x040000001cff7812 */ /* 0x040fe400078ac0ff */
[----:B------:R-:W-:Y:S02]  /*1c120*/  LOP3.LUT P6, RZ, R28, 0x2000000, RZ, 0xc0, !PT ;  /* 0x020000001cff7812 */ /* 0x000fe400078cc0ff */
[----:B------:R-:W1:Y:S01]  /*1c130*/  @!P0 LDC.64 R14, c[0x0][0x5c0] ;  /* 0x00017000ff0e8b82 */ /* 0x000e620000000a00 */
[----:B------:R-:W-:Y:S01]  /*1c140*/  F2FP.SATFINITE.E4M3.F32.PACK_AB_MERGE_C R11, RZ, R8, RZ ;  /* 0x00000008ff0b723e */ /* 0x000fe200048070ff */
[----:B------:R-:W-:Y:S01]  /*1c150*/  FMUL R8, R223, UR19 ;  /* 0x00000013df087c20 */ /* 0x000fe20008400000 */
[----:B------:R-:W-:-:S04]  /*1c160*/  F2FP.SATFINITE.E4M3.F32.PACK_AB_MERGE_C R9, RZ, R2, RZ ;  /* 0x00000002ff09723e */ /* 0x000fc800048070ff */
[----:B------:R-:W-:Y:S01]  /*1c170*/  F2FP.SATFINITE.E4M3.F32.PACK_AB_MERGE_C R13, RZ, R8, RZ ;  /* 0x00000008ff0d723e */ /* 0x000fe200048070ff */
[----:B------:R-:W4:Y:S01]  /*1c180*/  @!P4 LDC.64 R18, c[0x0][0x5c0] ;  /* 0x00017000ff12cb82 */ /* 0x000f220000000a00 */
[----:B------:R0:W-:Y:S04]  /*1c190*/  @!P5 STG.E.U8 desc[UR26][R6.64+0x58], R11 ;  /* 0x0000580b0600d986 */ /* 0x0001e8000c10111a */
[----:B------:R0:W-:Y:S02]  /*1c1a0*/  @!P6 STG.E.U8 desc[UR26][R4.64+0x59], R13 ;  /* 0x0000590d0400e986 */ /* 0x0001e4000c10111a */
[----:B0-----:R-:W-:Y:S01]  /*1c1b0*/  @!P1 IADD3 R2, P5, R73, R16, RZ ;  /* 0x0000001049029210 */ /* 0x001fe20007fbe0ff */
[----:B------:R-:W-:-:S04]  /*1c1c0*/  FMUL R6, R224, UR19 ;  /* 0x00000013e0067c20 */ /* 0x000fc80008400000 */
[----:B------:R-:W-:Y:S02]  /*1c1d0*/  @!P1 IMAD.X R3, R72, 0x1, R17, P5 ;  /* 0x0000000148039824 */ /* 0x000fe400028e0611 */
[----:B------:R-:W-:Y:S02]  /*1c1e0*/  @!P0 IMAD.MOV.U32 R4, RZ, RZ, R26 ;  /* 0x000000ffff048224 */ /* 0x000fe400078e001a */
[----:B------:R-:W-:Y:S01]  /*1c1f0*/  @!P0 IMAD.MOV.U32 R5, RZ, RZ, R34 ;  /* 0x000000ffff058224 */ /* 0x000fe200078e0022 */
[----:B------:R-:W-:Y:S01]  /*1c200*/  F2FP.SATFINITE.E4M3.F32.PACK_AB_MERGE_C R11, RZ, R6, RZ ;  /* 0x00000006ff0b723e */ /* 0x000fe200048070ff */
[----:B------:R-:W-:Y:S01]  /*1c210*/  @!P2 STG.E.U8 desc[UR26][R76.64+0x58], R9 ;  /* 0x000058094c00a986 */ /* 0x000fe2000c10111a */
[----:B------:R-:W-:Y:S01]  /*1c220*/  @!P0 IMAD.WIDE.U32 R4, R24, 0x180, R4 ;  /* 0x0000018018048825 */ /* 0x000fe200078e0004 */
[C---:B------:R-:W-:Y:S02]  /*1c230*/  ISETP.LT.OR P2, PT, R35.reuse, 0x9, !P3 ;  /* 0x000000092300780c */ /* 0x040fe40005f41670 */
[----:B------:R-:W-:Y:S01]  /*1c240*/  ISETP.LT.OR P5, PT, R35, 0xa, !P3 ;  /* 0x0000000a2300780c */ /* 0x000fe20005fa1670 */
[----:B------:R0:W-:Y:S01]  /*1c250*/  @!P1 STG.E.U8 desc[UR26][R2.64+0x59], R11 ;  /* 0x0000590b02009986 */ /* 0x0001e2000c10111a */
[----:B------:R-:W-:Y:S01]  /*1c260*/  @!P0 IMAD R7, R25, 0x180, RZ ;  /* 0x0000018019078824 */ /* 0x000fe200078e02ff */
[----:B-1----:R-:W-:-:S04]  /*1c270*/  @!P0 IADD3 R4, P1, R4, R14, RZ ;  /* 0x0000000e04048210 */ /* 0x002fc80007f3e0ff */
[----:B------:R-:W-:-:S04]  /*1c280*/  @!P0 IADD3.X R5, R15, R5, R7, P1, !PT ;  /* 0x000000050f058210 */ /* 0x000fc80000ffe407 */
[----:B------:R-:W1:Y:S01]  /*1c290*/  @!P2 LDC.64 R14, c[0x0][0x5c0] ;  /* 0x00017000ff0eab82 */ /* 0x000e620000000a00 */
[----:B0-----:R-:W-:Y:S02]  /*1c2a0*/  @!P4 IMAD.MOV.U32 R2, RZ, RZ, R26 ;  /* 0x000000ffff02c224 */ /* 0x001fe400078e001a */
[----:B------:R-:W-:-:S05]  /*1c2b0*/  @!P4 IMAD.MOV.U32 R3, RZ, RZ, R34 ;  /* 0x000000ffff03c224 */ /* 0x000fca00078e0022 */
[----:B------:R-:W0:Y:S01]  /*1c2c0*/  @!P5 LDC.64 R16, c[0x0][0x5c0] ;  /* 0x00017000ff10db82 */ /* 0x000e220000000a00 */
[----:B------:R-:W-:Y:S01]  /*1c2d0*/  BSSY B1, `(.L_x_36) ;  /* 0x000001e000017945 */ /* 0x000fe20003800000 */
[----:B----4-:R-:W-:-:S05]  /*1c2e0*/  FMUL R6, R225, UR19 ;  /* 0x00000013e1067c20 */ /* 0x010fca0008400000 */
[----:B------:R-:W-:Y:S01]  /*1c2f0*/  F2FP.SATFINITE.E4M3.F32.PACK_AB_MERGE_C R9, RZ, R6, RZ ;  /* 0x00000006ff09723e */ /* 0x000fe200048070ff */
[----:B------:R-:W-:-:S04]  /*1c300*/  @!P4 IMAD.WIDE.U32 R6, R24, 0x180, R2 ;  /* 0x000001801806c825 */ /* 0x000fc800078e0002 */
[----:B------:R-:W-:Y:S01]  /*1c310*/  @!P4 IMAD R3, R25, 0x180, RZ ;  /* 0x000001801903c824 */ /* 0x000fe200078e02ff */
[----:B------:R-:W-:Y:S01]  /*1c320*/  @!P4 IADD3 R2, P1, R6, R18, RZ ;  /* 0x000000120602c210 */ /* 0x000fe20007f3e0ff */
[----:B------:R-:W-:Y:S01]  /*1c330*/  @!P0 STG.E.U8 desc[UR26][R4.64], R9 ;  /* 0x0000000904008986 */ /* 0x000fe2000c10111a */
[----:B------:R-:W-:Y:S02]  /*1c340*/  ISETP.GE.AND P0, PT, R36, 0x189, PT ;  /* 0x000001892400780c */ /* 0x000fe40003f06270 */
[----:B------:R-:W-:Y:S02]  /*1c350*/  @!P4 IADD3.X R3, R19, R7, R3, P1, !PT ;  /* 0x000000071303c210 */ /* 0x000fe40000ffe403 */
[----:B------:R-:W-:Y:S01]  /*1c360*/  ISETP.LT.OR P1, PT, R35, 0x1, !P0 ;  /* 0x000000012300780c */ /* 0x000fe20004721670 */
[----:B---3--:R-:W-:-:S05]  /*1c370*/  FMUL R8, R226, UR19 ;  /* 0x00000013e2087c20 */ /* 0x008fca0008400000 */
[----:B------:R-:W-:-:S05]  /*1c380*/  F2FP.SATFINITE.E4M3.F32.PACK_AB_MERGE_C R11, RZ, R8, RZ ;  /* 0x00000008ff0b723e */ /* 0x000fca00048070ff */
[----:B------:R3:W-:Y:S02]  /*1c390*/  @!P4 STG.E.U8 desc[UR26][R2.64+0x1], R11 ;  /* 0x0000010b0200c986 */ /* 0x0007e4000c10111a */
[----:B---3--:R-:W-:Y:S02]  /*1c3a0*/  @!P2 IMAD.MOV.U32 R2, RZ, RZ, R26 ;  /* 0x000000ffff02a224 */ /* 0x008fe400078e001a */
[----:B------:R-:W-:Y:S02]  /*1c3b0*/  @!P2 IMAD.MOV.U32 R3, RZ, RZ, R34 ;  /* 0x000000ffff03a224 */ /* 0x000fe400078e0022 */
[----:B------:R-:W-:-:S04]  /*1c3c0*/  @!P2 IMAD.WIDE.U32 R6, R24, 0x180, R2 ;  /* 0x000001801806a825 */ /* 0x000fc800078e0002 */
[----:B--2---:R-:W-:-:S05]  /*1c3d0*/  FMUL R8, R227, UR19 ;  /* 0x00000013e3087c20 */ /* 0x004fca0008400000 */
[----:B------:R-:W-:Y:S01]  /*1c3e0*/  F2FP.SATFINITE.E4M3.F32.PACK_AB_MERGE_C R13, RZ, R8, RZ ;  /* 0x00000008ff0d723e */ /* 0x000fe200048070ff */
[----:B01----:R-:W-:Y:S06]  /*1c3f0*/  @P1 BRA `(.L_x_37) ;  /* 0x00000000002c1947 */ /* 0x003fec0003800000 */
[----:B------:R-:W-:Y:S01]  /*1c400*/  IMAD.MOV.U32 R2, RZ, RZ, R26 ;  /* 0x000000ffff027224 */ /* 0x000fe200078e001a */
[----:B------:R-:W-:Y:S01]  /*1c410*/  ULDC.64 UR20, c[0x0][0x5c0] ;  /* 0x0001700000147ab9 */ /* 0x000fe20000000a00 */
[----:B------:R-:W-:Y:S02]  /*1c420*/  IMAD.MOV.U32 R3, RZ, RZ, R34 ;  /* 0x000000ffff037224 */ /* 0x000fe400078e0022 */
[----:B------:R-:W-:Y:S02]  /*1c430*/  IMAD R5, R25, 0x180, RZ ;  /* 0x0000018019057824 */ /* 0x000fe400078e02ff */
[----:B------:R-:W-:-:S04]  /*1c440*/  IMAD.WIDE.U32 R2, R24, 0x180, R2 ;  /* 0x0000018018027825 */ /* 0x000fc800078e0002 */
[----:B------:R-:W-:Y:S02]  /*1c450*/  IMAD.U32 R9, RZ, RZ, UR20 ;  /* 0x00000014ff097e24 */ /* 0x000fe4000f8e00ff */
[----:B------:R-:W-:Y:S02]  /*1c460*/  IMAD.U32 R4, RZ, RZ, UR21 ;  /* 0x00000015ff047e24 */ /* 0x000fe4000f8e00ff */
[----:B------:R-:W-:Y:S01]  /*1c470*/  IMAD.IADD R5, R3, 0x1, R5 ;  /* 0x0000000103057824 */ /* 0x000fe200078e0205 */
[----:B------:R-:W-:-:S04]  /*1c480*/  IADD3 R2, P1, P4, R2, UR11, R9 ;  /* 0x0000000b02027c10 */ /* 0x000fc8000fc3e009 */
[----:B------:R-:W-:-:S05]  /*1c490*/  IADD3.X R3, R5, UR10, R4, P1, P4 ;  /* 0x0000000a05037c10 */ /* 0x000fca0008fe8404 */
[----:B------:R0:W-:Y:S04]  /*1c4a0*/  STG.E.U8 desc[UR26][R2.64], R13 ;  /* 0x0000000d02007986 */ /* 0x0001e8000c10111a */
.L_x_37:
[----:B------:R-:W-:Y:S05]  /*1c4b0*/  BSYNC B1 ;  /* 0x0000000000017941 */ /* 0x000fea0003800000 */
.L_x_36:
[----:B0-----:R-:W2:Y:S01]  /*1c4c0*/  LDL.LU R2, [R1+0x1c8] ;  /* 0x0001c80001027983 */ /* 0x001ea20000300800 */
[----:B------:R-:W-:Y:S01]  /*1c4d0*/  ISETP.LT.OR P1, PT, R35, 0x2, !P0 ;  /* 0x000000022300780c */ /* 0x000fe20004721670 */
[----:B------:R-:W-:Y:S01]  /*1c4e0*/  @!P2 IMAD R3, R25, 0x180, RZ ;  /* 0x000001801903a824 */ /* 0x000fe200078e02ff */
[----:B------:R-:W-:Y:S01]  /*1c4f0*/  @!P2 IADD3 R4, P4, R6, R14, RZ ;  /* 0x0000000e0604a210 */ /* 0x000fe20007f9e0ff */
[----:B------:R-:W-:Y:S03]  /*1c500*/  BSSY B1, `(.L_x_38) ;  /* 0x0000010000017945 */ /* 0x000fe60003800000 */
[----:B------:R-:W-:Y:S01]  /*1c510*/  @!P2 IADD3.X R5, R15, R7, R3, P4, !PT ;  /* 0x000000070f05a210 */ /* 0x000fe200027fe403 */
[----:B--2---:R-:W-:-:S05]  /*1c520*/  FMUL R2, R2, UR19 ;  /* 0x0000001302027c20 */ /* 0x004fca0008400000 */
[----:B------:R-:W-:Y:S01]  /*1c530*/  F2FP.SATFINITE.E4M3.F32.PACK_AB_MERGE_C R7, RZ, R2, RZ ;  /* 0x00000002ff07723e */ /* 0x000fe200048070ff */
[----:B------:R-:W-:Y:S06]  /*1c540*/  @P1 BRA `(.L_x_39) ;  /* 0x00000000002c1947 */ /* 0x000fec0003800000 */
        /* <DEDUP_REMOVED lines=11> */
.L_x_39:
[----:B------:R-:W-:Y:S05]  /*1c600*/  BSYNC B1 ;  /* 0x0000000000017941 */ /* 0x000fea0003800000 */
.L_x_38:
[----:B0-----:R-:W2:Y:S04]  /*1c610*/  LDL.LU R2, [R1+0x1cc] ;  /* 0x0001cc0001027983 */ /* 0x001ea80000300800 */
[----:B------:R-:W3:Y:S04]  /*1c620*/  LDL.LU R6, [R1+0x1d0] ;  /* 0x0001d00001067983 */ /* 0x000ee80000300800 */
[----:B------:R-:W4:Y:S01]  /*1c630*/  LDL.LU R8, [R1+0x1d4] ;  /* 0x0001d40001087983 */ /* 0x000f220000300800 */
[C---:B------:R-:W-:Y:S01]  /*1c640*/  ISETP.LT.OR P4, PT, R35.reuse, 0x11, !P3 ;  /* 0x000000112300780c */ /* 0x040fe20005f81670 */
[----:B------:R-:W-:Y:S01]  /*1c650*/  @!P5 IMAD.MOV.U32 R3, RZ, RZ, R34 ;  /* 0x000000ffff03d224 */ /* 0x000fe200078e0022 */
[----:B------:R-:W-:Y:S01]  /*1c660*/  ISETP.LT.OR P1, PT, R35, 0x12, !P3 ;  /* 0x000000122300780c */ /* 0x000fe20005f21670 */
[----:B------:R-:W-:Y:S01]  /*1c670*/  @!P5 IMAD R7, R25, 0x180, RZ ;  /* 0x000001801907d824 */ /* 0x000fe200078e02ff */
[----:B------:R-:W-:Y:S09]  /*1c680*/  BSSY B1, `(.L_x_40) ;  /* 0x000001f000017945 */ /* 0x000ff20003800000 */
[----:B------:R-:W0:Y:S08]  /*1c690*/  @!P4 LDC.64 R12, c[0x0][0x5c0] ;  /* 0x00017000ff0ccb82 */ /* 0x000e300000000a00 */
[----:B------:R-:W1:Y:S01]  /*1c6a0*/  @!P1 LDC.64 R14, c[0x0][0x5c0] ;  /* 0x00017000ff0e9b82 */ /* 0x000e620000000a00 */
[----:B--2---:R-:W-:Y:S01]  /*1c6b0*/  FMUL R2, R2, UR19 ;  /* 0x0000001302027c20 */ /* 0x004fe20008400000 */
[----:B---3--:R-:W-:-:S04]  /*1c6c0*/  FMUL R6, R6, UR19 ;  /* 0x0000001306067c20 */ /* 0x008fc80008400000 */
[----:B------:R-:W-:Y:S01]  /*1c6d0*/  F2FP.SATFINITE.E4M3.F32.PACK_AB_MERGE_C R9, RZ, R2, RZ ;  /* 0x00000002ff09723e */ /* 0x000fe200048070ff */
[----:B------:R-:W-:Y:S02]  /*1c6e0*/  @!P5 IMAD.MOV.U32 R2, RZ, RZ, R26 ;  /* 0x000000ffff02d224 */ /* 0x000fe400078e001a */
[----:B----4-:R-:W-:Y:S01]  /*1c6f0*/  FMUL R8, R8, UR19 ;  /* 0x0000001308087c20 */ /* 0x010fe20008400000 */
[----:B------:R-:W-:Y:S01]  /*1c700*/  F2FP.SATFINITE.E4M3.F32.PACK_AB_MERGE_C R11, RZ, R6, RZ ;  /* 0x00000006ff0b723e */ /* 0x000fe200048070ff */
[----:B------:R-:W-:Y:S01]  /*1c710*/  @!P5 IMAD.WIDE.U32 R2, R24, 0x180, R2 ;  /* 0x000001801802d825 */ /* 0x000fe200078e0002 */
[----:B------:R2:W-:Y:S02]  /*1c720*/  @!P2 STG.E.U8 desc[UR26][R4.64+0x8], R9 ;  /* 0x000008090400a986 */ /* 0x0005e4000c10111a */
[----:B------:R-:W-:-:S04]  /*1c730*/  @!P5 IADD3 R2, P2, R2, R16, RZ ;  /* 0x000000100202d210 */ /* 0x000fc80007f5e0ff */
[----:B------:R-:W-:Y:S02]  /*1c740*/  @!P5 IADD3.X R3, R17, R3, R7, P2, !PT ;  /* 0x000000031103d210 */ /* 0x000fe400017fe407 */
[----:B------:R-:W-:Y:S02]  /*1c750*/  ISETP.LT.OR P2, PT, R35, 0x9, !P0 ;  /* 0x000000092300780c */ /* 0x000fe40004741670 */
[----:B--2---:R-:W-:Y:S01]  /*1c760*/  F2FP.SATFINITE.E4M3.F32.PACK_AB_MERGE_C R5, RZ, R8, RZ ;  /* 0x00000008ff05723e */ /* 0x004fe200048070ff */
[----:B------:R2:W-:Y:S02]  /*1c770*/  @!P5 STG.E.U8 desc[UR26][R2.64+0x9], R11 ;  /* 0x0000090b0200d986 */ /* 0x0005e4000c10111a */
[----:B--2---:R-:W-:Y:S02]  /*1c780*/  @!P4 IMAD.MOV.U32 R2, RZ, RZ, R26 ;  /* 0x000000ffff02c224 */ /* 0x004fe400078e001a */
[----:B------:R-:W-:Y:S02]  /*1c790*/  @!P4 IMAD.MOV.U32 R3, RZ, RZ, R34 ;  /* 0x000000ffff03c224 */ /* 0x000fe400078e0022 */
[----:B------:R-:W-:-:S04]  /*1c7a0*/  @!P4 IMAD.WIDE.U32 R6, R24, 0x180, R2 ;  /* 0x000001801806c825 */ /* 0x000fc800078e0002 */
[----:B01----:R-:W-:Y:S05]  /*1c7b0*/  @P2 BRA `(.L_x_41) ;  /* 0x00000000002c2947 */ /* 0x003fea0003800000 */
        /* <DEDUP_REMOVED lines=11> */
.L_x_41:
[----:B------:R-:W-:Y:S05]  /*1c870*/  BSYNC B1 ;  /* 0x0000000000017941 */ /* 0x000fea0003800000 */
.L_x_40:
        /* <DEDUP_REMOVED lines=20> */
.L_x_43:
[----:B------:R-:W-:Y:S05]  /*1c9c0*/  BSYNC B1 ;  /* 0x0000000000017941 */ /* 0x000fea0003800000 */
.L_x_42:
        /* <DEDUP_REMOVED lines=38> */
.L_x_45:
[----:B------:R-:W-:Y:S05]  /*1cc30*/  BSYNC B1 ;  /* 0x0000000000017941 */ /* 0x000fea0003800000 */
.L_x_44:
        /* <DEDUP_REMOVED lines=20> */
.L_x_47:
[----:B------:R-:W-:Y:S05]  /*1cd80*/  BSYNC B1 ;  /* 0x0000000000017941 */ /* 0x000fea0003800000 */
.L_x_46:
        /* <DEDUP_REMOVED lines=38> */
.L_x_49:
[----:B------:R-:W-:Y:S05]  /*1cff0*/  BSYNC B1 ;  /* 0x0000000000017941 */ /* 0x000fea0003800000 */
.L_x_48:
        /* <DEDUP_REMOVED lines=20> */
.L_x_51:
[----:B------:R-:W-:Y:S05]  /*1d140*/  BSYNC B1 ;  /* 0x0000000000017941 */ /* 0x000fea0003800000 */
.L_x_50:
        /* <DEDUP_REMOVED lines=38> */
.L_x_53:
[----:B------:R-:W-:Y:S05]  /*1d3b0*/  BSYNC B1 ;  /* 0x0000000000017941 */ /* 0x000fea0003800000 */
.L_x_52:
        /* <DEDUP_REMOVED lines=20> */
.L_x_55:
[----:B------:R-:W-:Y:S05]  /*1d500*/  BSYNC B1 ;  /* 0x0000000000017941 */ /* 0x000fea0003800000 */
.L_x_54:
        /* <DEDUP_REMOVED lines=38> */
.L_x_57:
[----:B------:R-:W-:Y:S05]  /*1d770*/  BSYNC B1 ;  /* 0x0000000000017941 */ /* 0x000fea0003800000 */
.L_x_56:
        /* <DEDUP_REMOVED lines=20> */
.L_x_59:
[----:B------:R-:W-:Y:S05]  /*1d8c0*/  BSYNC B1 ;  /* 0x0000000000017941 */ /* 0x000fea0003800000 */
.L_x_58:
        /* <DEDUP_REMOVED lines=38> */
.L_x_61:
[----:B------:R-:W-:Y:S05]  /*1db30*/  BSYNC B1 ;  /* 0x0000000000017941 */ /* 0x000fea0003800000 */
.L_x_60:
        /* <DEDUP_REMOVED lines=20> */
.L_x_63:
[----:B------:R-:W-:Y:S05]  /*1dc80*/  BSYNC B1 ;  /* 0x0000000000017941 */ /* 0x000fea0003800000 */
.L_x_62:
        /* <DEDUP_REMOVED lines=38> */
.L_x_65:
[----:B------:R-:W-:Y:S05]  /*1def0*/  BSYNC B1 ;  /* 0x0000000000017941 */ /* 0x000fea0003800000 */
.L_x_64:
        /* <DEDUP_REMOVED lines=20> */
.L_x_67:
[----:B------:R-:W-:Y:S05]  /*1e040*/  BSYNC B1 ;  /* 0x0000000000017941 */ /* 0x000fea0003800000 */
.L_x_66:
        /* <DEDUP_REMOVED lines=38> */
.L_x_69:
[----:B------:R-:W-:Y:S05]  /*1e2b0*/  BSYNC B1 ;  /* 0x0000000000017941 */ /* 0x000fea0003800000 */
.L_x_68:
        /* <DEDUP_REMOVED lines=20> */
.L_x_71:
[----:B------:R-:W-:Y:S05]  /*1e400*/  BSYNC B1 ;  /* 0x0000000000017941 */ /* 0x000fea0003800000 */
.L_x_70:
[----:B0-----:R-:W2:Y:S04]  /*1e410*/  LDL.LU R2, [R1+0x24c] ;  /* 0x00024c0001027983 */ /* 0x001ea80000300800 */
[----:B------:R-:W3:Y:S04]  /*1e420*/  LDL.LU R6, [R1+0x250] ;  /* 0x0002500001067983 */ /* 0x000ee80000300800 */
[----:B------:R-:W4:Y:S01]  /*1e430*/  LDL.LU R10, [R1+0x254] ;  /* 0x00025400010a7983 */ /* 0x000f220000300800 */
[----:B------:R-:W-:Y:S01]  /*1e440*/  @!P2 IMAD.MOV.U32 R3, RZ, RZ, R34 ;  /* 0x000000ffff03a224 */ /* 0x000fe200078e0022 */
[----:B------:R-:W-:Y:S01]  /*1e450*/  ISETP.LT.OR P4, PT, R35, 0x51, !P3 ;  /* 0x000000512300780c */ /* 0x000fe20005f81670 */
[----:B------:R-:W-:Y:S01]  /*1e460*/  @!P2 IMAD R8, R25, 0x180, RZ ;  /* 0x000001801908a824 */ /* 0x000fe200078e02ff */
[----:B------:R-:W-:Y:S01]  /*1e470*/  ISETP.LT.OR P1, PT, R35, 0x52, !P3 ;  /* 0x000000522300780c */ /* 0x000fe20005f21670 */
[----:B------:R-:W-:Y:S10]  /*1e480*/  BSSY B1, `(.L_x_72) ;  /* 0x000001c000017945 */ /* 0x000ff40003800000 */
[----:B------:R-:W0:Y:S08]  /*1e490*/  @!P4 LDC.64 R12, c[0x0][0x5c0] ;  /* 0x00017000ff0ccb82 */ /* 0x000e300000000a00 */
[----:B------:R-:W1:Y:S01]  /*1e4a0*/  @!P1 LDC.64 R14, c[0x0][0x5c0] ;  /* 0x00017000ff0e9b82 */ /* 0x000e620000000a00 */
[----:B--2---:R-:W-:Y:S01]  /*1e4b0*/  FMUL R2, R2, UR19 ;  /* 0x0000001302027c20 */ /* 0x004fe20008400000 */
[----:B---3--:R-:W-:-:S04]  /*1e4c0*/  FMUL R6, R6, UR19 ;  /* 0x0000001306067c20 */ /* 0x008fc80008400000 */
[----:B------:R-:W-:Y:S01]  /*1e4d0*/  F2FP.SATFINITE.E4M3.F32.PACK_AB_MERGE_C R7, RZ, R2, RZ ;  /* 0x00000002ff07723e */ /* 0x000fe200048070ff */
[----:B------:R-:W-:Y:S01]  /*1e4e0*/  @!P2 IMAD.MOV.U32 R2, RZ, RZ, R26 ;  /* 0x000000ffff02a224 */ /* 0x000fe200078e001a */
[----:B------:R-:W-:-:S03]  /*1e4f0*/  F2FP.SATFINITE.E4M3.F32.PACK_AB_MERGE_C R9, RZ, R6, RZ ;  /* 0x00000006ff09723e */ /* 0x000fc600048070ff */
[----:B------:R-:W-:Y:S01]  /*1e500*/  @!P2 IMAD.WIDE.U32 R2, R24, 0x180, R2 ;  /* 0x000001801802a825 */ /* 0x000fe200078e0002 */
[----:B------:R2:W-:Y:S03]  /*1e510*/  @!P5 STG.E.U8 desc[UR26][R4.64+0x48], R7 ;  /* 0x000048070400d986 */ /* 0x0005e6000c10111a */
[----:B----4-:R-:W-:Y:S01]  /*1e520*/  FMUL R6, R10, UR19 ;  /* 0x000000130a067c20 */ /* 0x010fe20008400000 */
[----:B------:R-:W-:-:S04]  /*1e530*/  @!P2 IADD3 R2, P5, R2, R16, RZ ;  /* 0x000000100202a210 */ /* 0x000fc80007fbe0ff */
[----:B------:R-:W-:Y:S02]  /*1e540*/  F2FP.SATFINITE.E4M3.F32.PACK_AB_MERGE_C R11, RZ, R6, RZ ;  /* 0x00000006ff0b723e */ /* 0x000fe400048070ff */
[----:B------:R-:W-:Y:S02]  /*1e550*/  @!P2 IADD3.X R3, R17, R3, R8, P5, !PT ;  /* 0x000000031103a210 */ /* 0x000fe40002ffe408 */
[----:B------:R-:W-:-:S03]  /*1e560*/  ISETP.LT.OR P5, PT, R35, 0x49, !P0 ;  /* 0x000000492300780c */ /* 0x000fc600047a1670 */
[----:B------:R2:W-:Y:S10]  /*1e570*/  @!P2 STG.E.U8 desc[UR26][R2.64+0x49], R9 ;  /* 0x000049090200a986 */ /* 0x0005f4000c10111a */
[----:B01----:R-:W-:Y:S05]  /*1e580*/  @P5 BRA `(.L_x_73) ;  /* 0x00000000002c5947 */ /* 0x003fea0003800000 */
[----:B--2---:R-:W-:Y:S01]  /*1e590*/  IMAD.MOV.U32 R2, RZ, RZ, R26 ;  /* 0x000000ffff027224 */ /* 0x004fe200078e001a */
        /* <DEDUP_REMOVED lines=10> */
.L_x_73:
[----:B------:R-:W-:Y:S05]  /*1e640*/  BSYNC B1 ;  /* 0x0000000000017941 */ /* 0x000fea0003800000 */
.L_x_72:
[----:B0-2---:R-:W2:Y:S01]  /*1e650*/  LDL.LU R2, [R1+0x258] ;  /* 0x0002580001027983 */ /* 0x005ea20000300800 */
[----:B------:R-:W-:Y:S01]  /*1e660*/  ISETP.LT.OR P2, PT, R35, 0x4a, !P0 ;  /* 0x0000004a2300780c */ /* 0x000fe20004741670 */
[----:B------:R-:W-:Y:S01]  /*1e670*/  BSSY B1, `(.L_x_74) ;  /* 0x000000f000017945 */ /* 0x000fe20003800000 */
[----:B--2---:R-:W-:-:S05]  /*1e680*/  FMUL R2, R2, UR19 ;  /* 0x0000001302027c20 */ /* 0x004fca0008400000 */
[----:B------:R-:W-:-:S06]  /*1e690*/  F2FP.SATFINITE.E4M3.F32.PACK_AB_MERGE_C R5, RZ, R2, RZ ;  /* 0x00000002ff05723e */ /* 0x000fcc00048070ff */
[----:B------:R-:W-:Y:S05]  /*1e6a0*/  @P2 BRA `(.L_x_75) ;  /* 0x00000000002c2947 */ /* 0x000fea0003800000 */
        /* <DEDUP_REMOVED lines=11> */
.L_x_75:
[----:B------:R-:W-:Y:S05]  /*1e760*/  BSYNC B1 ;  /* 0x0000000000017941 */ /* 0x000fea0003800000 */
.L_x_74:
[----:B------:R-:W2:Y:S04]  /*1e770*/  LDL.LU R4, [R1+0x25c] ;  /* 0x00025c0001047983 */ /* 0x000ea80000300800 */
[----:B------:R-:W3:Y:S04]  /*1e780*/  LDL.LU R8, [R1+0x260] ;  /* 0x0002600001087983 */ /* 0x000ee80000300800 */
[----:B------:R-:W4:Y:S01]  /*1e790*/  LDL.LU R10, [R1+0x264] ;  /* 0x00026400010a7983 */ /* 0x000f220000300800 */
[----:B0-----:R-:W-:Y:S01]  /*1e7a0*/  @!P4 IMAD.MOV.U32 R2, RZ, RZ, R26 ;  /* 0x000000ffff02c224 */ /* 0x001fe200078e001a */
[C---:B------:R-:W-:Y:S01]  /*1e7b0*/  ISETP.LT.OR P2, PT, R35.reuse, 0x59, !P3 ;  /* 0x000000592300780c */ /* 0x040fe20005f41670 */
[----:B------:R-:W-:Y:S01]  /*1e7c0*/  @!P4 IMAD.MOV.U32 R3, RZ, RZ, R34 ;  /* 0x000000ffff03c224 */ /* 0x000fe200078e0022 */
[----:B------:R-:W-:Y:S01]  /*1e7d0*/  ISETP.LT.OR P3, PT, R35, 0x5a, !P3 ;  /* 0x0000005a2300780c */ /* 0x000fe20005f61670 */
[----:B------:R-:W-:Y:S01]  /*1e7e0*/  @!P4 IMAD R7, R25, 0x180, RZ ;  /* 0x000001801907c824 */ /* 0x000fe200078e02ff */
[----:B------:R-:W-:Y:S01]  /*1e7f0*/  BSSY B1, `(.L_x_76) ;  /* 0x0000021000017945 */ /* 0x000fe20003800000 */
[----:B------:R-:W-:-:S04]  /*1e800*/  @!P4 IMAD.WIDE.U32 R2, R24, 0x180, R2 ;  /* 0x000001801802c825 */ /* 0x000fc800078e0002 */
[----:B------:R-:W-:Y:S01]  /*1e810*/  @!P1 IMAD.MOV.U32 R5, RZ, RZ, R34 ;  /* 0x000000ffff059224 */ /* 0x000fe200078e0022 */
[----:B------:R-:W-:-:S03]  /*1e820*/  @!P4 IADD3 R2, P5, R2, R12, RZ ;  /* 0x0000000c0202c210 */ /* 0x000fc60007fbe0ff */
[----:B------:R-:W0:Y:S01]  /*1e830*/  @!P2 LDC.64 R16, c[0x0][0x5c0] ;  /* 0x00017000ff10ab82 */ /* 0x000e220000000a00 */
[----:B------:R-:W-:-:S07]  /*1e840*/  @!P4 IADD3.X R3, R13, R3, R7, P5, !PT ;  /* 0x000000030d03c210 */ /* 0x000fce0002ffe407 */
[----:B------:R-:W1:Y:S01]  /*1e850*/  @!P3 LDC.64 R18, c[0x0][0x5c0] ;  /* 0x00017000ff12bb82 */ /* 0x000e620000000a00 */
[----:B--2---:R-:W-:Y:S01]  /*1e860*/  FMUL R6, R4, UR19 ;  /* 0x0000001304067c20 */ /* 0x004fe20008400000 */
[----:B------:R-:W-:-:S04]  /*1e870*/  @!P1 IMAD.MOV.U32 R4, RZ, RZ, R26 ;  /* 0x000000ffff049224 */ /* 0x000fc800078e001a */
[----:B------:R-:W-:Y:S01]  /*1e880*/  @!P1 IMAD.WIDE.U32 R4, R24, 0x180, R4 ;  /* 0x0000018018049825 */ /* 0x000fe200078e0004 */
[----:B------:R-:W-:-:S03]  /*1e890*/  F2FP.SATFINITE.E4M3.F32.PACK_AB_MERGE_C R7, RZ, R6, RZ ;  /* 0x00000006ff07723e */ /* 0x000fc600048070ff */
[----:B---3--:R-:W-:Y:S01]  /*1e8a0*/  FMUL R6, R8, UR19 ;  /* 0x0000001308067c20 */ /* 0x008fe20008400000 */
[----:B------:R-:W-:Y:S01]  /*1e8b0*/  @!P1 IMAD R8, R25, 0x180, RZ ;  /* 0x0000018019089824 */ /* 0x000fe200078e02ff */
[----:B------:R-:W-:Y:S01]  /*1e8c0*/  @!P1 IADD3 R4, P5, R4, R14, RZ ;  /* 0x0000000e04049210 */ /* 0x000fe20007fbe0ff */
[----:B------:R2:W-:Y:S02]  /*1e8d0*/  @!P4 STG.E.U8 desc[UR26][R2.64+0x50], R7 ;  /* 0x000050070200c986 */ /* 0x0005e4000c10111a */
[----:B------:R-:W-:Y:S01]  /*1e8e0*/  F2FP.SATFINITE.E4M3.F32.PACK_AB_MERGE_C R9, RZ, R6, RZ ;  /* 0x00000006ff09723e */ /* 0x000fe200048070ff */
[----:B----4-:R-:W-:Y:S01]  /*1e8f0*/  FMUL R6, R10, UR19 ;  /* 0x000000130a067c20 */ /* 0x010fe20008400000 */
[----:B------:R-:W-:Y:S02]  /*1e900*/  @!P1 IADD3.X R5, R15, R5, R8, P5, !PT ;  /* 0x000000050f059210 */ /* 0x000fe40002ffe408 */
[----:B------:R-:W-:Y:S02]  /*1e910*/  ISETP.LT.OR P4, PT, R35, 0x51, !P0 ;  /* 0x000000512300780c */ /* 0x000fe40004781670 */
[----:B------:R-:W-:Y:S01]  /*1e920*/  F2FP.SATFINITE.E4M3.F32.PACK_AB_MERGE_C R11, RZ, R6, RZ ;  /* 0x00000006ff0b723e */ /* 0x000fe200048070ff */
        /* <DEDUP_REMOVED lines=13> */
.L_x_77:
[----:B------:R-:W-:Y:S05]  /*1ea00*/  BSYNC B1 ;  /* 0x0000000000017941 */ /* 0x000fea0003800000 */
.L_x_76:
[----:B0-2---:R-:W2:Y:S04]  /*1ea10*/  LDL.LU R2, [R1+0x26c] ;  /* 0x00026c0001027983 */ /* 0x005ea80000300800 */
[----:B------:R-:W3:Y:S04]  /*1ea20*/  LDL.LU R9, [R1+0x270] ;  /* 0x0002700001097983 */ /* 0x000ee80000300800 */
[----:B------:R-:W4:Y:S01]  /*1ea30*/  LDL.LU R11, [R1+0x268] ;  /* 0x00026800010b7983 */ /* 0x000f220000300800 */
[----:B------:R-:W-:Y:S01]  /*1ea40*/  @!P2 IMAD.MOV.U32 R3, RZ, RZ, R34 ;  /* 0x000000ffff03a224 */ /* 0x000fe200078e0022 */
[----:B------:R-:W-:Y:S01]  /*1ea50*/  ISETP.LT.OR P1, PT, R35, 0x52, !P0 ;  /* 0x000000522300780c */ /* 0x000fe20004721670 */
[----:B------:R-:W-:Y:S01]  /*1ea60*/  @!P3 IMAD.MOV.U32 R4, RZ, RZ, R26 ;  /* 0x000000ffff04b224 */ /* 0x000fe200078e001a */
[----:B------:R-:W-:Y:S01]  /*1ea70*/  BSSY B1, `(.L_x_78) ;  /* 0x000001d000017945 */ /* 0x000fe20003800000 */
[----:B------:R-:W-:-:S02]  /*1ea80*/  @!P3 IMAD.MOV.U32 R5, RZ, RZ, R34 ;  /* 0x000000ffff05b224 */ /* 0x000fc400078e0022 */
[----:B------:R-:W-:Y:S02]  /*1ea90*/  @!P3 IMAD R10, R25, 0x180, RZ ;  /* 0x00000180190ab824 */ /* 0x000fe400078e02ff */
[----:B------:R-:W-:-:S04]  /*1eaa0*/  @!P3 IMAD.WIDE.U32 R6, R24, 0x180, R4 ;  /* 0x000001801806b825 */ /* 0x000fc800078e0004 */
[----:B------:R-:W-:Y:S01]  /*1eab0*/  @!P2 IMAD R5, R25, 0x180, RZ ;  /* 0x000001801905a824 */ /* 0x000fe200078e02ff */
[----:B------:R-:W-:-:S04]  /*1eac0*/  @!P3 IADD3 R6, P5, R6, R18, RZ ;  /* 0x000000120606b210 */ /* 0x000fc80007fbe0ff */
[----:B------:R-:W-:Y:S01]  /*1ead0*/  @!P3 IADD3.X R7, R19, R7, R10, P5, !PT ;  /* 0x000000071307b210 */ /* 0x000fe20002ffe40a */
[----:B--2---:R-:W-:Y:S01]  /*1eae0*/  FMUL R8, R2, UR19 ;  /* 0x0000001302087c20 */ /* 0x004fe20008400000 */
[----:B------:R-:W-:Y:S02]  /*1eaf0*/  @!P2 IMAD.MOV.U32 R2, RZ, RZ, R26 ;  /* 0x000000ffff02a224 */ /* 0x000fe400078e001a */
[----:B---3--:R-:W-:Y:S02]  /*1eb00*/  FMUL R9, R9, UR19 ;  /* 0x0000001309097c20 */ /* 0x008fe40008400000 */
[----:B------:R-:W-:-:S03]  /*1eb10*/  @!P2 IMAD.WIDE.U32 R2, R24, 0x180, R2 ;  /* 0x000001801802a825 */ /* 0x000fc600078e0002 */
[----:B------:R-:W-:Y:S02]  /*1eb20*/  F2FP.SATFINITE.E4M3.F32.PACK_AB_MERGE_C R13, RZ, R9, RZ ;  /* 0x00000009ff0d723e */ /* 0x000fe400048070ff */
[----:B------:R-:W-:Y:S01]  /*1eb30*/  @!P2 IADD3 R4, P4, R2, R16, RZ ;  /* 0x000000100204a210 */ /* 0x000fe20007f9e0ff */
[----:B----4-:R-:W-:Y:S01]  /*1eb40*/  FMUL R2, R11, UR19 ;  /* 0x000000130b027c20 */ /* 0x010fe20008400000 */
[----:B------:R-:W-:Y:S02]  /*1eb50*/  F2FP.SATFINITE.E4M3.F32.PACK_AB_MERGE_C R11, RZ, R8, RZ ;  /* 0x00000008ff0b723e */ /* 0x000fe400048070ff */
[----:B------:R-:W-:Y:S02]  /*1eb60*/  @!P2 IADD3.X R5, R17, R3, R5, P4, !PT ;  /* 0x000000031105a210 */ /* 0x000fe400027fe405 */
        /* <DEDUP_REMOVED lines=13> */
.L_x_79:
[----:B------:R-:W-:Y:S05]  /*1ec40*/  BSYNC B1 ;  /* 0x0000000000017941 */ /* 0x000fea0003800000 */
.L_x_78:
[----:B0-----:R-:W2:Y:S04]  /*1ec50*/  LDL.LU R2, [R1+0x274] ;  /* 0x0002740001027983 */ /* 0x001ea80000300800 */
[----:B------:R-:W3:Y:S01]  /*1ec60*/  LDL.LU R3, [R1+0x278] ;  /* 0x0002780001037983 */ /* 0x000ee20000300800 */
[C---:B------:R-:W-:Y:S01]  /*1ec70*/  ISETP.LT.OR P1, PT, R35.reuse, 0x59, !P0 ;  /* 0x000000592300780c */ /* 0x040fe20004721670 */
[----:B------:R-:W-:Y:S01]  /*1ec80*/  BSSY B1, `(.L_x_80) ;  /* 0x0000013000017945 */ /* 0x000fe20003800000 */
[----:B------:R-:W-:Y:S01]  /*1ec90*/  ISETP.LT.OR P0, PT, R35, 0x5a, !P0 ;  /* 0x0000005a2300780c */ /* 0x000fe20004701670 */
[----:B------:R0:W-:Y:S04]  /*1eca0*/  @!P2 STG.E.U8 desc[UR26][R4.64+0x58], R11 ;  /* 0x0000580b0400a986 */ /* 0x0001e8000c10111a */
[----:B------:R0:W-:Y:S01]  /*1ecb0*/  @!P3 STG.E.U8 desc[UR26][R6.64+0x59], R13 ;  /* 0x0000590d0600b986 */ /* 0x0001e2000c10111a */
[----:B--2---:R-:W-:Y:S01]  /*1ecc0*/  FMUL R2, R2, UR19 ;  /* 0x0000001302027c20 */ /* 0x004fe20008400000 */
[----:B---3--:R-:W-:-:S04]  /*1ecd0*/  FMUL R8, R3, UR19 ;  /* 0x0000001303087c20 */ /* 0x008fc80008400000 */
[----:B------:R-:W-:Y:S01]  /*1ece0*/  F2FP.SATFINITE.E4M3.F32.PACK_AB_MERGE_C R9, RZ, R2, RZ ;  /* 0x00000002ff09723e */ /* 0x000fe200048070ff */
[----:B0-----:R-:W-:Y:S06]  /*1ecf0*/  @P1 BRA `(.L_x_81) ;  /* 0x00000000002c1947 */ /* 0x001fec0003800000 */
        /* <DEDUP_REMOVED lines=11> */
.L_x_81:
[----:B------:R-:W-:Y:S05]  /*1edb0*/  BSYNC B1 ;  /* 0x0000000000017941 */ /* 0x000fea0003800000 */
.L_x_80:
[----:B0-----:R-:W-:Y:S01]  /*1edc0*/  F2FP.SATFINITE.E4M3.F32.PACK_AB_MERGE_C R3, RZ, R8, RZ ;  /* 0x00000008ff03723e */ /* 0x001fe200048070ff */
[----:B------:R-:W-:Y:S06]  /*1edd0*/  @P0 BRA `(.L_x_35) ;  /* 0x0000000000280947 */ /* 0x000fec0003800000 */
[----:B------:R-:W-:Y:S01]  /*1ede0*/  IMAD.MOV.U32 R27, RZ, RZ, R34 ;  /* 0x000000ffff1b7224 */ /* 0x000fe200078e0022 */
[----:B------:R-:W-:Y:S01]  /*1edf0*/  ULDC.64 UR20, c[0x0][0x5c0] ;  /* 0x0001700000147ab9 */ /* 0x000fe20000000a00 */
        /* <DEDUP_REMOVED lines=8> */
.L_x_35:
[----:B------:R-:W-:Y:S05]  /*1ee80*/  BSYNC B0 ;  /* 0x0000000000007941 */ /* 0x000fea0003800000 */
.L_x_31:
[----:B0-2---:R-:W2:Y:S04]  /*1ee90*/  LDL.LU R3, [R1+0x27c] ;  /* 0x00027c0001037983 */ /* 0x005ea80000300800 */
[----:B-----5:R-:W2:Y:S01]  /*1eea0*/  LDL.LU R2, [R1+0x280] ;  /* 0x0002800001027983 */ /* 0x020ea20000300800 */
[----:B------:R-:W-:Y:S01]  /*1eeb0*/  ULDC UR20, c[0x0][0xc] ;  /* 0x0000030000147ab9 */ /* 0x000fe20000000800 */
[----:B------:R-:W-:Y:S01]  /*1eec0*/  ULDC UR21, c[0x0][0x10] ;  /* 0x0000040000157ab9 */ /* 0x000fe20000000800 */
[----:B-1----:R-:W2:Y:S01]  /*1eed0*/  LDC R5, c[0x0][0x14] ;  /* 0x00000500ff057b82 */ /* 0x002ea20000000800 */
[----:B------:R-:W-:Y:S01]  /*1eee0*/  UIMAD.WIDE.U32 UR20, UR20, UR21, URZ ;  /* 0x00000015141472a5 */ /* 0x000fe2000f8e003f */
[----:B------:R-:W-:-:S05]  /*1eef0*/  UMOV UR24, 0xffffffff ;  /* 0xffffffff00187882 */ /* 0x000fca0000000000 */
[----:B--2---:R-:W-:-:S04]  /*1ef00*/  IMAD.WIDE.U32 R2, R5, UR20, R2 ;  /* 0x0000001405027c25 */ /* 0x004fc8000f8e0002 */
[----:B------:R-:W-:Y:S01]  /*1ef10*/  IMAD R5, R5, UR21, RZ ;  /* 0x0000001505057c24 */ /* 0x000fe2000f8e02ff */
[----:B------:R-:W-:Y:S01]  /*1ef20*/  ULDC.64 UR20, c[0x0][0x650] ;  /* 0x0001940000147ab9 */ /* 0x000fe20000000a00 */
[----:B------:R-:W-:Y:S01]  /*1ef30*/  IMAD.MOV.U32 R14, RZ, RZ, R2 ;  /* 0x000000ffff0e7224 */ /* 0x000fe200078e0002 */
[----:B------:R-:W-:Y:S01]  /*1ef40*/  ISETP.GE.U32.AND P0, PT, R2, UR20, PT ;  /* 0x0000001402007c0c */ /* 0x000fe2000bf06070 */
[----:B------:R-:W-:Y:S01]  /*1ef50*/  IMAD.IADD R15, R3, 0x1, R5 ;  /* 0x00000001030f7824 */ /* 0x000fe200078e0205 */
[----:B------:R-:W-:Y:S01]  /*1ef60*/  PRMT R3, RZ, 0x7610, R3 ;  /* 0x00007610ff037816 */ /* 0x000fe20000000003 */
[----:B------:R-:W-:-:S03]  /*1ef70*/  IMAD.MOV.U32 R2, RZ, RZ, -0x1 ;  /* 0xffffffffff027424 */ /* 0x000fc600078e00ff */
[----:B------:R0:W-:Y:S01]  /*1ef80*/  STL [R1+0x27c], R15 ;  /* 0x00027c0f01007387 */ /* 0x0001e20000100800 */
[----:B------:R-:W-:-:S03]  /*1ef90*/  ISETP.GE.U32.AND.EX P0, PT, R15, UR21, PT, P0 ;  /* 0x000000150f007c0c */ /* 0x000fc6000bf06100 */
[----:B------:R0:W-:Y:S04]  /*1efa0*/  STL [R1+0x280], R14 ;  /* 0x0002800e01007387 */ /* 0x0001e80000100800 */
[----:B------:R0:W-:Y:S06]  /*1efb0*/  STL [R1+0x284], R2 ;  /* 0x0002840201007387 */ /* 0x0001ec0000100800 */
[----:B------:R-:W-:Y:S05]  /*1efc0*/  @P0 BRA `(.L_x_82) ;  /* 0x0000000400780947 */ /* 0x000fea0003800000 */
[----:B------:R-:W0:Y:S01]  /*1efd0*/  S2R R9, SR_CTAID.X ;  /* 0x0000000000097919 */ /* 0x000e220000002500 */
[----:B------:R-:W-:Y:S01]  /*1efe0*/  ULDC.64 UR28, c[0x0][0x628] ;  /* 0x00018a00001c7ab9 */ /* 0x000fe20000000a00 */
[----:B------:R-:W1:Y:S01]  /*1eff0*/  LDC R10, c[0x0][0x144] ;  /* 0x00005100ff0a7b82 */ /* 0x000e620000000800 */
[----:B------:R-:W-:Y:S01]  /*1f000*/  ULDC UR6, c[0x0][0x150] ;  /* 0x0000540000067ab9 */ /* 0x000fe20000000800 */
[----:B------:R-:W2:Y:S01]  /*1f010*/  S2R R13, SR_CTAID.Y ;  /* 0x00000000000d7919 */ /* 0x000ea20000002600 */
[----:B------:R-:W-:Y:S01]  /*1f020*/  ISETP.NE.U32.AND P0, PT, RZ, UR28, PT ;  /* 0x0000001cff007c0c */ /* 0x000fe2000bf05070 */
[----:B------:R-:W-:Y:S01]  /*1f030*/  ULDC UR16, c[0x0][0x630] ;  /* 0x00018c0000107ab9 */ /* 0x000fe20000000800 */
[----:B------:R-:W-:Y:S02]  /*1f040*/  R2UR UR24, R14 ;  /* 0x000000000e1872ca */ /* 0x000fe400000e0000 */
[----:B------:R-:W-:Y:S01]  /*1f050*/  ISETP.NE.AND.EX P0, PT, RZ, UR29, PT, P0 ;  /* 0x0000001dff007c0c */ /* 0x000fe2000bf05300 */
[----:B------:R-:W3:Y:S01]  /*1f060*/  LDC.64 R6, c[0x0][0x620] ;  /* 0x00018800ff067b82 */ /* 0x000ee20000000a00 */
[----:B------:R-:W-:-:S02]  /*1f070*/  R2UR UR25, R15 ;  /* 0x000000000f1972ca */ /* 0x000fc400000e0000 */
[----:B0-----:R-:W-:-:S05]  /*1f080*/  I2FP.F32.U32 R2, R9 ;  /* 0x0000000900027245 */ /* 0x001fca0000201000 */
[----:B------:R-:W-:-:S06]  /*1f090*/  FMUL R2, R2, UR6 ;  /* 0x0000000602027c20 */ /* 0x000fcc0008400000 */
[----:B------:R-:W0:Y:S01]  /*1f0a0*/  F2I.U32.TRUNC.NTZ R2, R2 ;  /* 0x0000000200027305 */ /* 0x000e22000020f000 */
[----:B--2---:R-:W-:Y:S05]  /*1f0b0*/  @!P0 BRA `(.L_x_83) ;  /* 0x0000000000308947 */ /* 0x004fea0003800000 */
        /* <DEDUP_REMOVED lines=12> */
.L_x_83:
[----:B------:R-:W-:Y:S01]  /*1f180*/  USHF.R.U64 UR24, UR24, UR16, UR25 ;  /* 0x0000001018187299 */ /* 0x000fe20008001219 */
[----:B------:R-:W2:Y:S01]  /*1f190*/  LDC.64 R20, c[0x0][0x640] ;  /* 0x00019000ff147b82 */ /* 0x000ea20000000a00 */
[----:B------:R-:W-:Y:S01]  /*1f1a0*/  USHF.R.U32.HI UR6, URZ, UR16, UR25 ;  /* 0x000000103f067299 */ /* 0x000fe20008011619 */
[----:B0-----:R-:W-:Y:S02]  /*1f1b0*/  IMAD.MOV R11, RZ, RZ, -R2 ;  /* 0x000000ffff0b7224 */ /* 0x001fe400078e0a02 */
[----:B------:R-:W-:Y:S01]  /*1f1c0*/  IMAD.MOV.U32 R2, RZ, RZ, R14 ;  /* 0x000000ffff027224 */ /* 0x000fe200078e000e */
[----:B------:R-:W-:Y:S01]  /*1f1d0*/  IADD3 R5, P0, RZ, -UR24, RZ ;  /* 0x80000018ff057c10 */ /* 0x000fe2000ff1e0ff */
[----:B-1----:R-:W-:Y:S02]  /*1f1e0*/  IMAD R17, R10, R11, R9 ;  /* 0x0000000b0a117224 */ /* 0x002fe400078e0209 */
[----:B------:R-:W0:Y:S02]  /*1f1f0*/  LDC R8, c[0x0][0x618] ;  /* 0x00018600ff087b82 */ /* 0x000e240000000800 */
[----:B------:R-:W-:Y:S01]  /*1f200*/  IMAD.X R3, RZ, RZ, ~UR6, P0 ;  /* 0x80000006ff037e24 */ /* 0x000fe200080e06ff */
[----:B------:R-:W-:-:S03]  /*1f210*/  ULDC UR6, c[0x0][0x154] ;  /* 0x0000550000067ab9 */ /* 0x000fc60000000800 */
[-C--:B---3--:R-:W-:Y:S02]  /*1f220*/  IMAD R4, R3, R6.reuse, RZ ;  /* 0x0000000603047224 */ /* 0x088fe400078e02ff */
[----:B------:R-:W1:Y:S01]  /*1f230*/  LDC R12, c[0x0][0x608] ;  /* 0x00018200ff0c7b82 */ /* 0x000e620000000800 */
[----:B------:R-:W-:Y:S02]  /*1f240*/  IMAD.MOV.U32 R3, RZ, RZ, R15 ;  /* 0x000000ffff037224 */ /* 0x000fe400078e000f */
[----:B------:R-:W-:-:S05]  /*1f250*/  IMAD.WIDE.U32 R2, R5, R6, R2 ;  /* 0x0000000605027225 */ /* 0x000fca00078e0002 */
[----:B------:R-:W3:Y:S01]  /*1f260*/  LDC R16, c[0x0][0x658] ;  /* 0x00019600ff107b82 */ /* 0x000ee20000000800 */
[----:B------:R-:W-:Y:S01]  /*1f270*/  IMAD R5, R5, R7, R4 ;  /* 0x0000000705057224 */ /* 0x000fe200078e0204 */
[----:B------:R-:W-:Y:S01]  /*1f280*/  I2FP.F32.U32 R4, R13 ;  /* 0x0000000d00047245 */ /* 0x000fe20000201000 */
[----:B------:R-:W-:Y:S01]  /*1f290*/  IMAD.MOV.U32 R7, RZ, RZ, 0x1 ;  /* 0x00000001ff077424 */ /* 0x000fe200078e00ff */
[----:B--2---:R-:W-:Y:S01]  /*1f2a0*/  ISETP.NE.U32.AND P0, PT, R20, RZ, PT ;  /* 0x000000ff1400720c */ /* 0x004fe20003f05070 */
[----:B------:R-:W-:Y:S02]  /*1f2b0*/  IMAD.IADD R3, R3, 0x1, R5 ;  /* 0x0000000103037824 */ /* 0x000fe400078e0205 */
[----:B------:R-:W-:Y:S01]  /*1f2c0*/  FMUL R4, R4, UR6 ;  /* 0x0000000604047c20 */ /* 0x000fe20008400000 */
[----:B------:R-:W2:Y:S01]  /*1f2d0*/  LDC R14, c[0x0][0x148] ;  /* 0x00005200ff0e7b82 */ /* 0x000ea20000000800 */
[----:B------:R-:W-:Y:S01]  /*1f2e0*/  ISETP.NE.AND.EX P0, PT, R21, RZ, PT, P0 ;  /* 0x000000ff1500720c */ /* 0x000fe20003f05300 */
[----:B------:R-:W-:Y:S01]  /*1f2f0*/  IMAD.MOV.U32 R5, RZ, RZ, -0x1 ;  /* 0xffffffffff057424 */ /* 0x000fe200078e00ff */
[-CC-:B0-----:R-:W-:Y:S01]  /*1f300*/  SHF.R.U64 R10, R2, R8.reuse, R3.reuse ;  /* 0x00000008020a7219 */ /* 0x181fe20000001203 */
[----:B------:R0:W4:Y:S01]  /*1f310*/  F2I.U32.TRUNC.NTZ R11, R4 ;  /* 0x00000004000b7305 */ /* 0x000122000020f000 */
[----:B------:R-:W-:-:S03]  /*1f320*/  SHF.R.U32.HI R3, RZ, R8, R3 ;  /* 0x00000008ff037219 */ /* 0x000fc60000011603 */
[----:B------:R-:W0:Y:S01]  /*1f330*/  LDC R15, c[0x0][0x600] ;  /* 0x00018000ff0f7b82 */ /* 0x000e220000000800 */
[-CC-:B-1----:R-:W-:Y:S02]  /*1f340*/  SHF.R.U64 R8, R10, R12.reuse, R3.reuse ;  /* 0x0000000c0a087219 */ /* 0x182fe40000001203 */
[----:B------:R-:W-:-:S05]  /*1f350*/  SHF.R.U32.HI R3, RZ, R12, R3 ;  /* 0x0000000cff037219 */ /* 0x000fca0000011603 */
[----:B------:R-:W1:Y:S01]  /*1f360*/  LDC R18, c[0x0][0x648] ;  /* 0x00019200ff127b82 */ /* 0x000e620000000800 */
[-CC-:B---3--:R-:W-:Y:S02]  /*1f370*/  SHF.R.U64 R12, R8, R16.reuse, R3.reuse ;  /* 0x00000010080c7219 */ /* 0x188fe40000001203 */
[-C--:B------:R-:W-:Y:S02]  /*1f380*/  SHF.L.U32 R5, R5, R16.reuse, RZ ;  /* 0x0000001005057219 */ /* 0x080fe400000006ff */
[-C--:B------:R-:W-:Y:S01]  /*1f390*/  SHF.R.U32.HI R3, RZ, R16.reuse, R3 ;  /* 0x00000010ff037219 */ /* 0x080fe20000011603 */
[----:B------:R-:W-:Y:S01]  /*1f3a0*/  IMAD.MOV.U32 R2, RZ, RZ, R12 ;  /* 0x000000ffff027224 */ /* 0x000fe200078e000c */
[----:B------:R-:W-:Y:S01]  /*1f3b0*/  SHF.L.U32 R130, R7, R16, RZ ;  /* 0x0000001007827219 */ /* 0x000fe200000006ff */
[----:B------:R-:W3:Y:S01]  /*1f3c0*/  LDC R22, c[0x0][0x638] ;  /* 0x00018e00ff167b82 */ /* 0x000ee20000000800 */
[----:B------:R-:W-:-:S07]  /*1f3d0*/  LOP3.LUT R19, RZ, R5, RZ, 0x33, !PT ;  /* 0x00000005ff137212 */ /* 0x000fce00078e33ff */
[----:B------:R-:W0:Y:S01]  /*1f3e0*/  LDC R23, c[0x0][0x610] ;  /* 0x00018400ff177b82 */ /* 0x000e220000000800 */
[----:B----4-:R-:W-:Y:S05]  /*1f3f0*/  @!P0 BRA `(.L_x_84) ;  /* 0x0000000000288947 */ /* 0x010fea0003800000 */
[----:B------:R-:W4:Y:S02]  /*1f400*/  LDC R7, c[0x0][0x64c] ;  /* 0x00019300ff077b82 */ /* 0x000f240000000800 */
[----:B----4-:R-:W-:-:S05]  /*1f410*/  IADD3 R7, P0, R12, R7, RZ ;  /* 0x000000070c077210 */ /* 0x010fca0007f1e0ff */
[----:B------:R-:W-:-:S04]  /*1f420*/  IMAD.X R9, RZ, RZ, R3, P0 ;  /* 0x000000ffff097224 */ /* 0x000fc800000e0603 */
[----:B------:R-:W-:-:S04]  /*1f430*/  IMAD.WIDE.U32 R2, R9, R20, RZ ;  /* 0x0000001409027225 */ /* 0x000fc800078e00ff */
[----:B0-----:R-:W-:-:S04]  /*1f440*/  IMAD.WIDE.U32 R4, P0, R7, R21, R2 ;  /* 0x0000001507047225 */ /* 0x001fc80007800002 */
[----:B------:R-:W-:-:S04]  /*1f450*/  IMAD.WIDE.U32 R2, R7, R20, RZ ;  /* 0x0000001407027225 */ /* 0x000fc800078e00ff */
[----:B------:R-:W-:Y:S01]  /*1f460*/  IMAD.X R7, RZ, RZ, RZ, P0 ;  /* 0x000000ffff077224 */ /* 0x000fe200000e06ff */
[----:B------:R-:W-:Y:S01]  /*1f470*/  IADD3 RZ, P0, R3, R4, RZ ;  /* 0x0000000403ff7210 */ /* 0x000fe20007f1e0ff */
[----:B------:R-:W-:-:S04]  /*1f480*/  IMAD.MOV.U32 R6, RZ, RZ, R5 ;  /* 0x000000ffff067224 */ /* 0x000fc800078e0005 */
[----:B------:R-:W-:-:S08]  /*1f490*/  IMAD.WIDE.U32.X R2, R9, R21, R6, P0 ;  /* 0x0000001509027225 */ /* 0x000fd000000e0406 */
.L_x_84:
[----:B0-----:R-:W0:Y:S01]  /*1f4a0*/  LDC R4, c[0x0][0x65c] ;  /* 0x00019700ff047b82 */ /* 0x001e220000000800 */
[----:B-1----:R-:W-:Y:S01]  /*1f4b0*/  SHF.R.U64 R2, R2, R18, R3 ;  /* 0x0000001202027219 */ /* 0x002fe20000001203 */
[----:B------:R-:W-:Y:S01]  /*1f4c0*/  VIADD R7, R15, 0xffffffff ;  /* 0xffffffff0f077836 */ /* 0x000fe20000000000 */
[----:B------:R-:W-:Y:S01]  /*1f4d0*/  LOP3.LUT R5, R8, R19, RZ, 0xc0, !PT ;  /* 0x0000001308057212 */ /* 0x000fe200078ec0ff */
[----:B------:R-:W-:Y:S02]  /*1f4e0*/  IMAD.MOV R11, RZ, RZ, -R11 ;  /* 0x000000ffff0b7224 */ /* 0x000fe400078e0a0b */
[----:B------:R-:W-:Y:S02]  /*1f4f0*/  IMAD.MOV R3, RZ, RZ, -R2 ;  /* 0x000000ffff037224 */ /* 0x000fe400078e0a02 */
[----:B------:R-:W-:Y:S01]  /*1f500*/  IMAD R130, R130, R2, R5 ;  /* 0x0000000282827224 */ /* 0x000fe200078e0205 */
[----:B------:R-:W-:Y:S01]  /*1f510*/  LOP3.LUT R5, R10, R7, RZ, 0xc0, !PT ;  /* 0x000000070a057212 */ /* 0x000fe200078ec0ff */
[----:B---3--:R-:W-:-:S02]  /*1f520*/  IMAD R2, R3, R22, R12 ;  /* 0x0000001603027224 */ /* 0x008fc400078e020c */
[----:B------:R-:W-:Y:S02]  /*1f530*/  IMAD.MOV.U32 R3, RZ, RZ, 0x1 ;  /* 0x00000001ff037424 */ /* 0x000fe400078e00ff */
[----:B------:R-:W-:Y:S01]  /*1f540*/  IMAD R5, R2, R15, R5 ;  /* 0x0000000f02057224 */ /* 0x000fe200078e0205 */
[----:B0-----:R-:W-:-:S13]  /*1f550*/  ISETP.NE.AND P0, PT, R4, 0x1, PT ;  /* 0x000000010400780c */ /* 0x001fda0003f05270 */
[----:B--2---:R-:W-:-:S04]  /*1f560*/  @P0 IMAD R17, R14, R11, R13 ;  /* 0x0000000b0e110224 */ /* 0x004fc800078e020d */
[----:B------:R-:W-:-:S05]  /*1f570*/  IMAD R130, R130, R23, R17 ;  /* 0x0000001782827224 */ /* 0x000fca00078e0211 */
[----:B------:R-:W-:Y:S02]  /*1f580*/  SEL R2, R5, R130, !P0 ;  /* 0x0000008205027207 */ /* 0x000fe40004000000 */
[----:B------:R-:W-:-:S03]  /*1f590*/  SEL R130, R130, R5, !P0 ;  /* 0x0000000582827207 */ /* 0x000fc60004000000 */
[----:B------:R1:W-:Y:S04]  /*1f5a0*/  STL [R1+0x284], R2 ;  /* 0x0002840201007387 */ /* 0x0003e80000100800 */
.L_x_82:
[----:B------:R2:W-:Y:S01]  /*1f5b0*/  STL [R1+0x288], R130 ;  /* 0x0002888201007387 */ /* 0x0005e20000100800 */
[----:B------:R-:W-:Y:S01]  /*1f5c0*/  LOP3.LUT P0, RZ, R3, 0xff, RZ, 0xc0, !PT ;  /* 0x000000ff03ff7812 */ /* 0x000fe2000780c0ff */
[----:B------:R-:W-:-:S04]  /*1f5d0*/  UIMAD.WIDE.U32 UR20, UR5, -0x33333333, URZ ;  /* 0xcccccccd051478a5 */ /* 0x000fc8000f8e003f */
[----:B------:R-:W-:-:S04]  /*1f5e0*/  USHF.R.U32.HI UR20, URZ, 0x2, UR21 ;  /* 0x000000023f147899 */ /* 0x000fc80008011615 */
[----:B------:R-:W-:-:S04]  /*1f5f0*/  UIMAD UR5, UR20, -0x5, UR5 ;  /* 0xfffffffb140578a4 */ /* 0x000fc8000f8e0205 */
[----:B--2---:R-:W-:Y:S08]  /*1f600*/  @P0 BRA `(.L_x_85) ;  /* 0xfffffe1800b40947 */ /* 0x004ff0000383ffff */
[----:B------:R-:W-:Y:S05]  /*1f610*/  EXIT ;  /* 0x000000000000794d */ /* 0x000fea0003800000 */
.L_x_3:
[----:B------:R-:W2:Y:S01]  /*1f620*/  LDL R18, [R1+0x280] ;  /* 0x0002800001127983 */ /* 0x000ea20000100800 */
[----:B------:R-:W-:-:S03]  /*1f630*/  ULDC.64 UR4, c[0x0][0x650] ;  /* 0x0001940000047ab9 */ /* 0x000fc60000000a00 */
[----:B------:R-:W3:Y:S01]  /*1f640*/  LDL R19, [R1+0x27c] ;  /* 0x00027c0001137983 */ /* 0x000ee20000100800 */
[----:B------:R-:W-:Y:S01]  /*1f650*/  PRMT R0, RZ, 0x7610, R0 ;  /* 0x00007610ff007816 */ /* 0x000fe20000000000 */
[----:B------:R-:W-:Y:S02]  /*1f660*/  IMAD.MOV.U32 R5, RZ, RZ, -0x1 ;  /* 0xffffffffff057424 */ /* 0x000fe400078e00ff */
[----:B------:R-:W-:Y:S02]  /*1f670*/  IMAD.MOV.U32 R7, RZ, RZ, -0x1 ;  /* 0xffffffffff077424 */ /* 0x000fe400078e00ff */
[----:B------:R-:W-:Y:S01]  /*1f680*/  IMAD.MOV.U32 R6, RZ, RZ, -0x1 ;  /* 0xffffffffff067424 */ /* 0x000fe200078e00ff */
[----:B--2---:R-:W-:-:S04]  /*1f690*/  ISETP.GE.U32.AND P0, PT, R18, UR4, PT ;  /* 0x0000000412007c0c */ /* 0x004fc8000bf06070 */
[----:B---3--:R-:W-:-:S13]  /*1f6a0*/  ISETP.GE.U32.AND.EX P0, PT, R19, UR5, PT, P0 ;  /* 0x0000000513007c0c */ /* 0x008fda000bf06100 */
[----:B------:R-:W-:Y:S05]  /*1f6b0*/  @P0 BRA `(.L_x_86) ;  /* 0x00000004006c0947 */ /* 0x000fea0003800000 */
[----:B------:R-:W0:Y:S01]  /*1f6c0*/  LDC.64 R12, c[0x0][0x628] ;  /* 0x00018a00ff0c7b82 */ /* 0x000e220000000a00 */
[----:B------:R-:W-:Y:S02]  /*1f6d0*/  IMAD.MOV.U32 R10, RZ, RZ, R18 ;  /* 0x000000ffff0a7224 */ /* 0x000fe400078e0012 */
[----:B------:R-:W-:-:S05]  /*1f6e0*/  IMAD.MOV.U32 R11, RZ, RZ, R19 ;  /* 0x000000ffff0b7224 */ /* 0x000fca00078e0013 */
[----:B------:R-:W1:Y:S08]  /*1f6f0*/  LDC R14, c[0x0][0x630] ;  /* 0x00018c00ff0e7b82 */ /* 0x000e700000000800 */
[----:B------:R-:W2:Y:S01]  /*1f700*/  LDC.64 R16, c[0x0][0x620] ;  /* 0x00018800ff107b82 */ /* 0x000ea20000000a00 */
[----:B0-----:R-:W-:-:S04]  /*1f710*/  ISETP.NE.U32.AND P0, PT, R12, RZ, PT ;  /* 0x000000ff0c00720c */ /* 0x001fc80003f05070 */
[----:B------:R-:W-:-:S13]  /*1f720*/  ISETP.NE.AND.EX P0, PT, R13, RZ, PT, P0 ;  /* 0x000000ff0d00720c */ /* 0x000fda0003f05300 */
[----:B-12---:R-:W-:Y:S05]  /*1f730*/  @!P0 BRA `(.L_x_87) ;  /* 0x0000000000288947 */ /* 0x006fea0003800000 */
[----:B------:R-:W0:Y:S02]  /*1f740*/  LDC R0, c[0x0][0x634] ;  /* 0x00018d00ff007b82 */ /* 0x000e240000000800 */
[----:B0-----:R-:W-:-:S05]  /*1f750*/  IADD3 R5, P0, R18, R0, RZ ;  /* 0x0000000012057210 */ /* 0x001fca0007f1e0ff */
        /* <DEDUP_REMOVED lines=8> */
.L_x_87:
[--C-:B------:R-:W-:Y:S01]  /*1f7e0*/  SHF.R.U64 R12, R10, R14, R11.reuse ;  /* 0x0000000e0a0c7219 */ /* 0x100fe2000000120b */
[----:B------:R-:W0:Y:S01]  /*1f7f0*/  LDC.64 R20, c[0x0][0x640] ;  /* 0x00019000ff147b82 */ /* 0x000e220000000a00 */
[----:B------:R-:W-:Y:S01]  /*1f800*/  I2FP.F32.U32 R9, R2 ;  /* 0x0000000200097245 */ /* 0x000fe20000201000 */
[----:B------:R-:W-:Y:S01]  /*1f810*/  ULDC UR4, c[0x0][0x150] ;  /* 0x0000540000047ab9 */ /* 0x000fe20000000800 */
[----:B------:R-:W-:Y:S01]  /*1f820*/  SHF.R.U32.HI R0, RZ, R14, R11 ;  /* 0x0000000eff007219 */ /* 0x000fe2000001160b */
[----:B------:R-:W-:Y:S01]  /*1f830*/  IMAD.MOV.U32 R6, RZ, RZ, R18 ;  /* 0x000000ffff067224 */ /* 0x000fe200078e0012 */
[----:B------:R-:W-:Y:S01]  /*1f840*/  IADD3 R3, P0, RZ, -R12, RZ ;  /* 0x8000000cff037210 */ /* 0x000fe20007f1e0ff */
[----:B------:R-:W-:Y:S01]  /*1f850*/  FMUL R9, R9, UR4 ;  /* 0x0000000409097c20 */ /* 0x000fe20008400000 */
[----:B------:R-:W-:Y:S01]  /*1f860*/  IMAD.MOV.U32 R7, RZ, RZ, R19 ;  /* 0x000000ffff077224 */ /* 0x000fe200078e0013 */
[----:B------:R-:W1:Y:S01]  /*1f870*/  LDC R8, c[0x0][0x618] ;  /* 0x00018600ff087b82 */ /* 0x000e620000000800 */
[----:B------:R-:W-:Y:S01]  /*1f880*/  ULDC UR4, c[0x0][0x154] ;  /* 0x0000550000047ab9 */ /* 0x000fe20000000800 */
[----:B------:R-:W-:-:S02]  /*1f890*/  IMAD.X R5, RZ, RZ, ~R0, P0 ;  /* 0x000000ffff057224 */ /* 0x000fc400000e0e00 */
[----:B------:R-:W2:Y:S01]  /*1f8a0*/  F2I.U32.TRUNC.NTZ R9, R9 ;  /* 0x0000000900097305 */ /* 0x000ea2000020f000 */
[----:B------:R-:W-:-:S03]  /*1f8b0*/  IMAD.WIDE.U32 R6, R3, R16, R6 ;  /* 0x0000001003067225 */ /* 0x000fc600078e0006 */
[----:B------:R-:W3:Y:S01]  /*1f8c0*/  LDC R11, c[0x0][0x144] ;  /* 0x00005100ff0b7b82 */ /* 0x000ee20000000800 */
[----:B------:R-:W-:Y:S01]  /*1f8d0*/  IMAD R0, R5, R16, RZ ;  /* 0x0000001005007224 */ /* 0x000fe200078e02ff */
[----:B------:R-:W-:-:S03]  /*1f8e0*/  I2FP.F32.U32 R5, R4 ;  /* 0x0000000400057245 */ /* 0x000fc60000201000 */
[----:B------:R-:W-:Y:S02]  /*1f8f0*/  IMAD R3, R3, R17, R0 ;  /* 0x0000001103037224 */ /* 0x000fe400078e0200 */
[----:B------:R-:W-:Y:S01]  /*1f900*/  FMUL R5, R5, UR4 ;  /* 0x0000000405057c20 */ /* 0x000fe20008400000 */
[----:B------:R-:W4:Y:S01]  /*1f910*/  LDC R14, c[0x0][0x608] ;  /* 0x00018200ff0e7b82 */ /* 0x000f220000000800 */
[----:B------:R-:W-:Y:S01]  /*1f920*/  IMAD.IADD R3, R7, 0x1, R3 ;  /* 0x0000000107037824 */ /* 0x000fe200078e0203 */
[----:B0-----:R-:W-:Y:S01]  /*1f930*/  ISETP.NE.U32.AND P0, PT, R20, RZ, PT ;  /* 0x000000ff1400720c */ /* 0x001fe20003f05070 */
[----:B--2---:R-:W-:-:S03]  /*1f940*/  IMAD.MOV R0, RZ, RZ, -R9 ;  /* 0x000000ffff007224 */ /* 0x004fc600078e0a09 */
[----:B------:R-:W-:Y:S02]  /*1f950*/  ISETP.NE.AND.EX P0, PT, R21, RZ, PT, P0 ;  /* 0x000000ff1500720c */ /* 0x000fe40003f05300 */
[----:B------:R-:W0:Y:S01]  /*1f960*/  LDC R19, c[0x0][0x658] ;  /* 0x00019600ff137b82 */ /* 0x000e220000000800 */
[-CC-:B-1----:R-:W-:Y:S01]  /*1f970*/  SHF.R.U64 R10, R6, R8.reuse, R3.reuse ;  /* 0x00000008060a7219 */ /* 0x182fe20000001203 */
[----:B------:R-:W-:Y:S01]  /*1f980*/  IMAD.MOV.U32 R6, RZ, RZ, -0x1 ;  /* 0xffffffffff067424 */ /* 0x000fe200078e00ff */
[----:B------:R-:W-:-:S05]  /*1f990*/  SHF.R.U32.HI R3, RZ, R8, R3 ;  /* 0x00000008ff037219 */ /* 0x000fca0000011603 */
[----:B------:R-:W1:Y:S01]  /*1f9a0*/  LDC R17, c[0x0][0x148] ;  /* 0x00005200ff117b82 */ /* 0x000e620000000800 */
[----:B---3--:R-:W-:Y:S02]  /*1f9b0*/  IMAD R18, R11, R0, R2 ;  /* 0x000000000b127224 */ /* 0x008fe400078e0202 */
[----:B------:R-:W-:-:S05]  /*1f9c0*/  IMAD.MOV.U32 R2, RZ, RZ, 0x1 ;  /* 0x00000001ff027424 */ /* 0x000fca00078e00ff */
[----:B------:R-:W2:Y:S01]  /*1f9d0*/  LDC R16, c[0x0][0x600] ;  /* 0x00018000ff107b82 */ /* 0x000ea20000000800 */
[-CC-:B----4-:R-:W-:Y:S02]  /*1f9e0*/  SHF.R.U64 R13, R10, R14.reuse, R3.reuse ;  /* 0x0000000e0a0d7219 */ /* 0x190fe40000001203 */
[----:B------:R-:W-:Y:S02]  /*1f9f0*/  SHF.R.U32.HI R0, RZ, R14, R3 ;  /* 0x0000000eff007219 */ /* 0x000fe40000011603 */
[----:B------:R3:W4:Y:S03]  /*1fa00*/  F2I.U32.TRUNC.NTZ R14, R5 ;  /* 0x00000005000e7305 */ /* 0x000726000020f000 */
[----:B------:R-:W1:Y:S01]  /*1fa10*/  LDC R22, c[0x0][0x648] ;  /* 0x00019200ff167b82 */ /* 0x000e620000000800 */
[-C--:B0-----:R-:W-:Y:S02]  /*1fa20*/  SHF.R.U64 R15, R13, R19.reuse, R0 ;  /* 0x000000130d0f7219 */ /* 0x081fe40000001200 */
[----:B------:R-:W-:-:S02]  /*1fa30*/  SHF.L.U32 R6, R6, R19, RZ ;  /* 0x0000001306067219 */ /* 0x000fc400000006ff */
[-C--:B------:R-:W-:Y:S02]  /*1fa40*/  SHF.R.U32.HI R3, RZ, R19.reuse, R0 ;  /* 0x00000013ff037219 */ /* 0x080fe40000011600 */
[----:B------:R-:W-:Y:S01]  /*1fa50*/  SHF.L.U32 R19, R2, R19, RZ ;  /* 0x0000001302137219 */ /* 0x000fe200000006ff */
[----:B------:R-:W0:Y:S01]  /*1fa60*/  LDC R23, c[0x0][0x638] ;  /* 0x00018e00ff177b82 */ /* 0x000e220000000800 */
[----:B------:R-:W-:Y:S01]  /*1fa70*/  LOP3.LUT R24, RZ, R6, RZ, 0x33, !PT ;  /* 0x00000006ff187212 */ /* 0x000fe200078e33ff */
        /* <DEDUP_REMOVED lines=13> */
.L_x_88:
[----:B------:R-:W3:Y:S01]  /*1fb50*/  LDC R0, c[0x0][0x65c] ;  /* 0x00019700ff007b82 */ /* 0x000ee20000000800 */
[----:B-1----:R-:W-:Y:S01]  /*1fb60*/  SHF.R.U64 R3, R2, R22, R3 ;  /* 0x0000001602037219 */ /* 0x002fe20000001203 */
[----:B--2---:R-:W-:Y:S02]  /*1fb70*/  VIADD R7, R16, 0xffffffff ;  /* 0xffffffff10077836 */ /* 0x004fe40000000000 */
[----:B------:R-:W-:Y:S02]  /*1fb80*/  IMAD.MOV R14, RZ, RZ, -R14 ;  /* 0x000000ffff0e7224 */ /* 0x000fe400078e0a0e */
[----:B------:R-:W-:Y:S02]  /*1fb90*/  IMAD.MOV R2, RZ, RZ, -R3 ;  /* 0x000000ffff027224 */ /* 0x000fe400078e0a03 */
[----:B------:R-:W-:Y:S01]  /*1fba0*/  IMAD.MOV.U32 R6, RZ, RZ, R12 ;  /* 0x000000ffff067224 */ /* 0x000fe200078e000c */
[----:B---3--:R-:W-:Y:S02]  /*1fbb0*/  ISETP.NE.AND P0, PT, R0, 0x1, PT ;  /* 0x000000010000780c */ /* 0x008fe40003f05270 */
[----:B------:R-:W-:-:S05]  /*1fbc0*/  LOP3.LUT R0, R13, R24, RZ, 0xc0, !PT ;  /* 0x000000180d007212 */ /* 0x000fca00078ec0ff */
[----:B------:R-:W-:Y:S01]  /*1fbd0*/  IMAD R5, R19, R3, R0 ;  /* 0x0000000313057224 */ /* 0x000fe200078e0200 */
[----:B------:R-:W-:Y:S01]  /*1fbe0*/  LOP3.LUT R3, R10, R7, RZ, 0xc0, !PT ;  /* 0x000000070a037212 */ /* 0x000fe200078ec0ff */
[----:B0-----:R-:W-:-:S04]  /*1fbf0*/  IMAD R0, R2, R23, R15 ;  /* 0x0000001702007224 */ /* 0x001fc800078e020f */
[----:B------:R-:W-:Y:S02]  /*1fc00*/  @P0 IMAD R18, R17, R14, R4 ;  /* 0x0000000e11120224 */ /* 0x000fe400078e0204 */
[----:B------:R-:W-:Y:S02]  /*1fc10*/  IMAD R2, R0, R16, R3 ;  /* 0x0000001000027224 */ /* 0x000fe400078e0203 */
[----:B------:R-:W-:Y:S02]  /*1fc20*/  IMAD R5, R5, R25, R18 ;  /* 0x0000001905057224 */ /* 0x000fe400078e0212 */
[----:B------:R-:W-:-:S03]  /*1fc30*/  IMAD.MOV.U32 R4, RZ, RZ, 0x1 ;  /* 0x00000001ff047424 */ /* 0x000fc600078e00ff */
[----:B------:R-:W-:Y:S02]  /*1fc40*/  SEL R7, R2, R5, !P0 ;  /* 0x0000000502077207 */ /* 0x000fe40004000000 */
[----:B------:R-:W-:Y:S02]  /*1fc50*/  PRMT R0, R4, 0x7610, R0 ;  /* 0x0000761004007816 */ /* 0x000fe40000000000 */
[----:B------:R-:W-:-:S07]  /*1fc60*/  SEL R5, R5, R2, !P0 ;  /* 0x0000000205057207 */ /* 0x000fce0004000000 */
.L_x_86:
[----:B------:R-:W-:-:S08]  /*1fc70*/  NOP ;  /* 0x0000000000007918 */ /* 0x000fd00000000000 */
[----:B------:R-:W0:-:S00]  /*1fc80*/  USETMAXREG.DEALLOC.CTAPOOL 0x28 ;  /* 0x00000028000079c8 */ /* 0x000e0000080e0500 */
[----:B------:R-:W-:-:S13]  /*1fc90*/  ISETP.NE.AND P0, PT, RZ, UR6, PT ;  /* 0x00000006ff007c0c */ /* 0x000fda000bf05270 */
[----:B------:R-:W-:Y:S05]  /*1fca0*/  @P0 EXIT ;  /* 0x000000000000094d */ /* 0x000fea0003800000 */
[----:B0-----:R-:W-:Y:S01]  /*1fcb0*/  LOP3.LUT P0, RZ, R0, 0xff, RZ, 0xc0, !PT ;  /* 0x000000ff00ff7812 */ /* 0x001fe2000780c0ff */
[----:B------:R-:W-:Y:S02]  /*1fcc0*/  IMAD.MOV.U32 R0, RZ, RZ, 0x1 ;  /* 0x00000001ff007424 */ /* 0x000fe400078e00ff */
[----:B------:R-:W-:-:S10]  /*1fcd0*/  IMAD.MOV.U32 R10, RZ, RZ, RZ ;  /* 0x000000ffff0a7224 */ /* 0x000fd400078e00ff */
[----:B------:R-:W-:Y:S05]  /*1fce0*/  @!P0 BRA `(.L_x_89) ;  /* 0x0000000c00548947 */ /* 0x000fea0003800000 */
[----:B------:R-:W0:Y:S01]  /*1fcf0*/  LDC R0, c[0x0][0x28c] ;  /* 0x0000a300ff007b82 */ /* 0x000e220000000800 */
[----:B------:R-:W1:Y:S01]  /*1fd00*/  S2R R2, SR_TID.X ;  /* 0x0000000000027919 */ /* 0x000e620000002100 */
[----:B------:R-:W-:Y:S01]  /*1fd10*/  ULDC UR5, c[0x0][0x658] ;  /* 0x0001960000057ab9 */ /* 0x000fe20000000800 */
[----:B------:R-:W-:Y:S01]  /*1fd20*/  UMOV UR6, 0xffffffff ;  /* 0xffffffff00067882 */ /* 0x000fe20000000000 */
[----:B------:R-:W-:Y:S01]  /*1fd30*/  UMOV UR9, 0x1 ;  /* 0x0000000100097882 */ /* 0x000fe20000000000 */
[----:B------:R-:W-:Y:S01]  /*1fd40*/  USHF.L.U32 UR10, UR6, UR5, URZ ;  /* 0x00000005060a7299 */ /* 0x000fe2000800063f */
[----:B------:R-:W-:Y:S01]  /*1fd50*/  BSSY B0, `(.L_x_89) ;  /* 0x00000ce000007945 */ /* 0x000fe20003800000 */
[----:B------:R-:W-:Y:S01]  /*1fd60*/  ULDC UR8, c[0x0][0xc] ;  /* 0x0000030000087ab9 */ /* 0x000fe20000000800 */
[----:B------:R-:W-:Y:S01]  /*1fd70*/  USHF.L.U32 UR5, UR9, UR5, URZ ;  /* 0x0000000509057299 */ /* 0x000fe2000800063f */
[----:B------:R-:W-:Y:S01]  /*1fd80*/  IMAD.MOV.U32 R12, RZ, RZ, 0x1 ;  /* 0x00000001ff0c7424 */ /* 0x000fe200078e00ff */
[----:B------:R-:W-:Y:S01]  /*1fd90*/  ULDC UR4, c[0x0][0x600] ;  /* 0x0001800000047ab9 */ /* 0x000fe20000000800 */
[----:B------:R-:W-:Y:S01]  /*1fda0*/  ULDC UR9, c[0x0][0x10] ;  /* 0x0000040000097ab9 */ /* 0x000fe20000000800 */
[----:B------:R-:W-:Y:S01]  /*1fdb0*/  ULDC UR6, c[0x0][0x14] ;  /* 0x0000050000067ab9 */ /* 0x000fe20000000800 */
[----:B------:R-:W-:Y:S01]  /*1fdc0*/  UIMAD.WIDE.U32 UR8, UR8, UR9, URZ ;  /* 0x00000009080872a5 */ /* 0x000fe2000f8e003f */
[----:B------:R-:W-:Y:S01]  /*1fdd0*/  IMAD.MOV.U32 R10, RZ, RZ, RZ ;  /* 0x000000ffff0a7224 */ /* 0x000fe200078e00ff */
[----:B------:R-:W-:-:S02]  /*1fde0*/  ULOP3.LUT UR21, UR7, 0x2, URZ, 0xfc, !UPT ;  /* 0x0000000207157892 */ /* 0x000fc4000f8efc3f */
[----:B------:R-:W-:Y:S02]  /*1fdf0*/  UIMAD.WIDE.U32 UR22, UR8, UR6, URZ ;  /* 0x00000006081672a5 */ /* 0x000fe4000f8e003f */
[----:B------:R-:W-:Y:S02]  /*1fe00*/  UIMAD UR13, UR9, UR6, URZ ;  /* 0x00000006090d72a4 */ /* 0x000fe4000f8e023f */
[----:B------:R-:W-:Y:S02]  /*1fe10*/  UIADD3 UR4, UR4, -0x1, URZ ;  /* 0xffffffff04047890 */ /* 0x000fe4000fffe03f */
[----:B------:R-:W-:Y:S01]  /*1fe20*/  ULOP3.LUT UR19, URZ, UR10, URZ, 0x33, !UPT ;  /* 0x0000000a3f137292 */ /* 0x000fe2000f8e333f */
[----:B0-----:R-:W-:Y:S01]  /*1fe30*/  VIADD R0, R0, 0x3f ;  /* 0x0000003f00007836 */ /* 0x001fe20000000000 */
[----:B------:R-:W-:Y:S01]  /*1fe40*/  UIADD3 UR13, UR23, UR13, URZ ;  /* 0x0000000d170d7290 */ /* 0x000fe2000fffe03f */
[----:B------:R-:W-:-:S03]  /*1fe50*/  ULDC.64 UR24, c[0x0][0x198] ;  /* 0x0000660000187ab9 */ /* 0x000fc60000000a00 */
[----:B------:R-:W-:-:S04]  /*1fe60*/  SHF.R.S32.HI R3, RZ, 0x1f, R0 ;  /* 0x0000001fff037819 */ /* 0x000fc80000011400 */
[----:B------:R-:W-:Y:S01]  /*1fe70*/  LEA.HI R3, R3, R0, RZ, 0x6 ;  /* 0x0000000003037211 */ /* 0x000fe200078f30ff */
[----:B------:R-:W-:Y:S01]  /*1fe80*/  IMAD.MOV.U32 R0, RZ, RZ, 0x1 ;  /* 0x00000001ff007424 */ /* 0x000fe200078e00ff */
[C---:B-1----:R-:W-:Y:S02]  /*1fe90*/  LOP3.LUT P2, RZ, R2.reuse, 0x7f, RZ, 0xc0, !PT ;  /* 0x0000007f02ff7812 */ /* 0x042fe4000784c0ff */
[----:B------:R-:W-:Y:S02]  /*1fea0*/  SHF.R.S32.HI R9, RZ, 0x6, R3 ;  /* 0x00000006ff097819 */ /* 0x000fe40000011403 */
[----:B------:R-:W-:-:S03]  /*1feb0*/  LOP3.LUT P0, RZ, R2, 0x1f, RZ, 0xc0, !PT ;  /* 0x0000001f02ff7812 */ /* 0x000fc6000780c0ff */
[----:B------:R-:W-:Y:S01]  /*1fec0*/  VIADD R8, R9, 0x1 ;  /* 0x0000000109087836 */ /* 0x000fe20000000000 */
[----:B------:R-:W-:-:S13]  /*1fed0*/  PLOP3.LUT P0, PT, P0, P2, PT, 0x8a, 0x0 ;  /* 0x000000000000781c */ /* 0x000fda0000705172 */
.L_x_101:
[----:B------:R-:W-:-:S03]  /*1fee0*/  UMOV UR6, 0xffffffff ;  /* 0xffffffff00067882 */ /* 0x000fc60000000000 */
[----:B------:R-:W-:Y:S05]  /*1fef0*/  BRA.DIV UR6, `(.L_x_90) ;  /* 0x0000000e06f07947 */ /* 0x000fea000b800000 */
[----:B------:R-:W-:-:S13]  /*1ff00*/  ELECT P1, URZ, PT ;  /* 0x00000000003f782f */ /* 0x000fda0003820000 */
.L_x_113:
[----:B------:R-:W0:Y:S01]  /*1ff10*/  LDC R2, c[0x0][0x28c] ;  /* 0x0000a300ff027b82 */ /* 0x000e220000000800 */
[----:B------:R-:W-:Y:S01]  /*1ff20*/  BSSY B1, `(.L_x_91) ;  /* 0x0000038000017945 */ /* 0x000fe20003800000 */
[----:B0-----:R-:W-:-:S13]  /*1ff30*/  ISETP.LT.OR P1, PT, R2, 0x1, !P1 ;  /* 0x000000010200780c */ /* 0x001fda0004f21670 */
[----:B------:R-:W-:Y:S05]  /*1ff40*/  @P1 BRA `(.L_x_92) ;  /* 0x0000000000d41947 */ /* 0x000fea0003800000 */
[----:B------:R-:W-:Y:S02]  /*1ff50*/  IMAD R11, R7, 0x60, RZ ;  /* 0x00000060070b7824 */ /* 0x000fe400078e02ff */
[----:B------:R-:W-:Y:S02]  /*1ff60*/  IMAD.SHL.U32 R13, R5, 0x200, RZ ;  /* 0x00000200050d7824 */ /* 0x000fe400078e00ff */
[----:B------:R-:W-:Y:S02]  /*1ff70*/  IMAD.MOV.U32 R16, RZ, RZ, RZ ;  /* 0x000000ffff107224 */ /* 0x000fe400078e00ff */
[----:B------:R-:W-:Y:S02]  /*1ff80*/  IMAD.MOV.U32 R2, RZ, RZ, R8 ;  /* 0x000000ffff027224 */ /* 0x000fe400078e0008 */
[----:B------:R-:W-:Y:S02]  /*1ff90*/  IMAD.MOV.U32 R3, RZ, RZ, R0 ;  /* 0x000000ffff037224 */ /* 0x000fe400078e0000 */
[----:B------:R-:W-:-:S07]  /*1ffa0*/  IMAD.MOV.U32 R4, RZ, RZ, R10 ;  /* 0x000000ffff047224 */ /* 0x000fce00078e000a */
.L_x_96:
[----:B------:R-:W0:Y:S01]  /*1ffb0*/  S2R R14, SR_CgaCtaId ;  /* 0x00000000000e7919 */ /* 0x000e220000008800 */
[----:B------:R-:W-:Y:S01]  /*1ffc0*/  MOV R5, 0x400 ;  /* 0x0000040000057802 */ /* 0x000fe20000000f00 */
[----:B------:R-:W1:Y:S03]  /*1ffd0*/  @!P2 LDC R7, c[0x0][0x500] ;  /* 0x00014000ff07ab82 */ /* 0x000e660000000800 */
[----:B0-----:R-:W-:Y:S02]  /*1ffe0*/  LEA R15, R14, R5, 0x18 ;  /* 0x000000050e0f7211 */ /* 0x001fe400078ec0ff */
[----:B------:R-:W-:-:S03]  /*1fff0*/  SHF.L.U32 R5, R3, 0x1f, RZ ;  /* 0x0000001f03057819 */ /* 0x000fc600000006ff */
[----:B------:R-:W-:-:S04]  /*20000*/  IMAD R14, R4, 0x8, R15 ;  /* 0x00000008040e7824 */ /* 0x000fc800078e020f */
[----:B------:R-:W0:Y:S02]  /*20010*/  SYNCS.PHASECHK.TRANS64.TRYWAIT P1, [R14+URZ+0x28], R5 ;  /* 0x000028050e0075a7 */ /* 0x000e24000802017f */
[----:B01----:R-:W-:Y:S05]  /*20020*/  @!P1 BRA `(.L_x_93) ;  /* 0x0000000c00c49947 */ /* 0x003fea0003800000 */
.L_x_114:
[----:B------:R-:W-:Y:S01]  /*20030*/  UPRMT UR6, UR21, 0x9910, URZ ;  /* 0x0000991015067896 */ /* 0x000fe2000800003f */
[----:B------:R1:W-:Y:S03]  /*20040*/  @!P2 SYNCS.ARRIVE.TRANS64 RZ, [R14+URZ], R7 ;  /* 0x000000070effa9a7 */ /* 0x0003e6000800003f */
[----:B------:R-:W-:-:S06]  /*20050*/  UISETP.NE.AND UP0, UPT, UR6, 0x2, UPT ;  /* 0x000000020600788c */ /* 0x000fcc000bf05270 */
[----:B------:R-:W-:-:S13]  /*20060*/  PLOP3.LUT P1, PT, PT, PT, UP0, 0x80, 0x0 ;  /* 0x000000000000781c */ /* 0x000fda0003f2f008 */
[----:B-1----:R-:W-:Y:S05]  /*20070*/  @P1 BRA `(.L_x_94) ;  /* 0x0000000000041947 */ /* 0x002fea0003800000 */
[----:B------:R-:W-:Y:S01]  /*20080*/  BPT.TRAP 0x1 ;  /* 0x000000040000795c */ /* 0x000fe20000300000 */
.L_x_94:
[----:B------:R-:W-:Y:S05]  /*20090*/  @P0 BRA `(.L_x_95) ;  /* 0x0000000000040947 */ /* 0x000fea0003800000 */
[----:B------:R-:W-:Y:S01]  /*200a0*/  BPT.TRAP 0x1 ;  /* 0x000000040000795c */ /* 0x000fe20000300000 */
.L_x_95:
[--C-:B0-----:R-:W-:Y:S01]  /*200b0*/  IMAD R5, R4, 0x8000, R15.reuse ;  /* 0x0000800004057824 */ /* 0x101fe200078e020f */
[----:B------:R-:W-:Y:S01]  /*200c0*/  R2UR UR9, R14 ;  /* 0x000000000e0972ca */ /* 0x000fe200000e0000 */
[----:B------:R-:W-:Y:S01]  /*200d0*/  IMAD R15, R4, 0x1800, R15 ;  /* 0x00001800040f7824 */ /* 0x000fe200078e020f */
[----:B------:R-:W-:Y:S01]  /*200e0*/  UIADD3 UR14, UP0, UR24, 0xf0, URZ ;  /* 0x000000f0180e7890 */ /* 0x000fe2000ff1e03f */
[----:B------:R-:W-:Y:S01]  /*200f0*/  VIADD R2, R2, 0xffffffff ;  /* 0xffffffff02027836 */ /* 0x000fe20000000000 */
[----:B------:R-:W-:Y:S01]  /*20100*/  R2UR UR6, R5 ;  /* 0x00000000050672ca */ /* 0x000fe200000e0000 */
[----:B------:R-:W-:Y:S01]  /*20110*/  UIADD3 UR26, UP1, UR24, 0x1f0, URZ ;  /* 0x000001f0181a7890 */ /* 0x000fe2000ff3e03f */
[----:B------:R-:W-:Y:S01]  /*20120*/  R2UR UR8, R15 ;  /* 0x000000000f0872ca */ /* 0x000fe200000e0000 */
[----:B------:R-:W-:Y:S01]  /*20130*/  UIADD3.X UR15, URZ, UR25, URZ, UP0, !UPT ;  /* 0x000000193f0f7290 */ /* 0x000fe200087fe43f */
[----:B------:R-:W-:Y:S01]  /*20140*/  R2UR UR11, R13 ;  /* 0x000000000d0b72ca */ /* 0x000fe200000e0000 */
[----:B------:R-:W-:Y:S01]  /*20150*/  VIADD R4, R4, 0x1 ;  /* 0x0000000104047836 */ /* 0x000fe20000000000 */
[----:B------:R-:W-:Y:S01]  /*20160*/  R2UR UR10, R16 ;  /* 0x00000000100a72ca */ /* 0x000fe200000e0000 */
[----:B------:R-:W-:Y:S01]  /*20170*/  UIADD3.X UR27, URZ, UR25, URZ, UP1, !UPT ;  /* 0x000000193f1b7290 */ /* 0x000fe20008ffe43f */
[----:B------:R-:W-:Y:S01]  /*20180*/  R2UR UR12, R6 ;  /* 0x00000000060c72ca */ /* 0x000fe200000e0000 */
[----:B------:R-:W-:Y:S01]  /*20190*/  UMOV UR16, 0x0 ;  /* 0x0000000000107882 */ /* 0x000fe20000000000 */
[----:B------:R-:W-:Y:S01]  /*201a0*/  R2UR UR20, R11 ;  /* 0x000000000b1472ca */ /* 0x000fe200000e0000 */
[----:B------:R-:W-:Y:S01]  /*201b0*/  UMOV UR17, 0x10000000 ;  /* 0x1000000000117882 */ /* 0x000fe20000000000 */
[----:B------:R-:W-:Y:S01]  /*201c0*/  ISETP.GT.AND P3, PT, R2, 0x1, PT ;  /* 0x000000010200780c */ /* 0x000fe20003f64270 */
[----:B------:R-:W-:Y:S01]  /*201d0*/  UIADD3 UR6, UR6, 0x100, URZ ;  /* 0x0000010006067890 */ /* 0x000fe2000fffe03f */
[----:B------:R-:W-:Y:S01]  /*201e0*/  ISETP.NE.AND P1, PT, R4, 0x5, PT ;  /* 0x000000050400780c */ /* 0x000fe20003f25270 */
[----:B------:R-:W-:Y:S01]  /*201f0*/  UIADD3 UR18, UR8, 0x28100, URZ ;  /* 0x0002810008127890 */ /* 0x000fe2000fffe03f */
[----:B------:R-:W-:-:S02]  /*20200*/  VIADD R16, R16, 0x40 ;  /* 0x0000004010107836 */ /* 0x000fc40000000000 */
[----:B------:R-:W-:Y:S02]  /*20210*/  SEL R14, RZ, 0x1, P1 ;  /* 0x00000001ff0e7807 */ /* 0x000fe40000800000 */
[----:B------:R-:W-:Y:S01]  /*20220*/  UMOV UR8, UR6 ;  /* 0x0000000600087c82 */ /* 0x000fe20008000000 */
[----:B------:R-:W-:Y:S01]  /*20230*/  SEL R4, R4, RZ, P1 ;  /* 0x000000ff04047207 */ /* 0x000fe20000800000 */
[----:B------:R0:W-:Y:S01]  /*20240*/  UTMALDG.3D [UR8], [UR14], desc[UR16] ;  /* 0x000010080e0075b4 */ /* 0x0001e20008011000 */
[----:B------:R-:W-:Y:S01]  /*20250*/  LOP3.LUT R3, R3, R14, RZ, 0x3c, !PT ;  /* 0x0000000e03037212 */ /* 0x000fe200078e3cff */
[----:B0-----:R-:W-:Y:S01]  /*20260*/  UMOV UR8, UR18 ;  /* 0x0000001200087c82 */ /* 0x001fe20008000000 */
[----:B------:R-:W-:Y:S02]  /*20270*/  UMOV UR11, UR20 ;  /* 0x00000014000b7c82 */ /* 0x000fe40008000000 */
[----:B------:R0:W-:Y:S02]  /*20280*/  UTMALDG.3D [UR8], [UR26], desc[UR16] ;  /* 0x000010081a0075b4 */ /* 0x0001e40008011000 */
[----:B0-----:R-:W-:Y:S05]  /*20290*/  @P3 BRA `(.L_x_96) ;  /* 0xfffffffc00443947 */ /* 0x001fea000383ffff */
.L_x_92:
[----:B------:R-:W-:Y:S05]  /*202a0*/  BSYNC B1 ;  /* 0x0000000000017941 */ /* 0x000fea0003800000 */
.L_x_91:
[----:B------:R-:W2:Y:S01]  /*202b0*/  LDL.LU R17, [R1+0x27c] ;  /* 0x00027c0001117983 */ /* 0x000ea20000300800 */
[----:B------:R-:W-:Y:S01]  /*202c0*/  LOP3.LUT P3, RZ, R12, 0xff, RZ, 0xc0, !PT ;  /* 0x000000ff0cff7812 */ /* 0x000fe2000786c0ff */
[C---:B------:R-:W-:Y:S01]  /*202d0*/  IMAD.IADD R10, R9.reuse, 0x1, R10 ;  /* 0x00000001090a7824 */ /* 0x040fe200078e020a */
[----:B------:R-:W-:Y:S01]  /*202e0*/  ULDC.64 UR8, c[0x0][0x650] ;  /* 0x0001940000087ab9 */ /* 0x000fe20000000a00 */
[----:B------:R-:W3:Y:S01]  /*202f0*/  LDL.LU R14, [R1+0x280] ;  /* 0x00028000010e7983 */ /* 0x000ee20000300800 */
[----:B------:R-:W-:Y:S01]  /*20300*/  BSSY B1, `(.L_x_97) ;  /* 0x0000070000017945 */ /* 0x000fe20003800000 */
[----:B------:R-:W-:Y:S01]  /*20310*/  IMAD.MOV.U32 R7, RZ, RZ, -0x1 ;  /* 0xffffffffff077424 */ /* 0x000fe200078e00ff */
[----:B------:R-:W-:Y:S01]  /*20320*/  ISETP.GT.U32.AND P1, PT, R10, 0x4, PT ;  /* 0x000000040a00780c */ /* 0x000fe20003f24070 */
[----:B------:R-:W-:Y:S01]  /*20330*/  IMAD.MOV.U32 R6, RZ, RZ, -0x1 ;  /* 0xffffffffff067424 */ /* 0x000fe200078e00ff */
[----:B------:R-:W-:Y:S02]  /*20340*/  PRMT R12, RZ, 0x7610, R12 ;  /* 0x00007610ff0c7816 */ /* 0x000fe4000000000c */
[----:B------:R-:W-:-:S03]  /*20350*/  ISETP.LT.U32.AND P1, PT, R9, 0x5, P1 ;  /* 0x000000050900780c */ /* 0x000fc60000f21070 */
[----:B------:R-:W0:Y:S01]  /*20360*/  @P3 S2R R3, SR_CgaCtaId ;  /* 0x0000000000033919 */ /* 0x000e220000008800 */
[----:B------:R-:W-:-:S04]  /*20370*/  @P3 MOV R2, 0x400 ;  /* 0x0000040000023802 */ /* 0x000fc80000000f00 */
[----:B0-----:R-:W-:Y:S01]  /*20380*/  @P3 LEA R4, R3, R2, 0x18 ;  /* 0x0000000203043211 */ /* 0x001fe200078ec0ff */
[----:B------:R-:W-:-:S03]  /*20390*/  IMAD.WIDE.U32 R2, R10, -0x33333333, RZ ;  /* 0xcccccccd0a027825 */ /* 0x000fc600078e00ff */
[----:B------:R0:W-:Y:S01]  /*203a0*/  @P3 SYNCS.ARRIVE.TRANS64.A1T0 RZ, [R4+URZ+0x68], RZ ;  /* 0x000068ff04ff39a7 */ /* 0x0001e2000810003f */
[----:B------:R-:W-:Y:S02]  /*203b0*/  ISETP.GE.U32.AND P3, PT, R9, 0x5, PT ;  /* 0x000000050900780c */ /* 0x000fe40003f66070 */
[----:B------:R-:W-:Y:S02]  /*203c0*/  SHF.R.U32.HI R5, RZ, 0x2, R3 ;  /* 0x00000002ff057819 */ /* 0x000fe40000011603 */
[----:B------:R-:W-:Y:S02]  /*203d0*/  SEL R3, RZ, 0x1, !P1 ;  /* 0x00000001ff037807 */ /* 0x000fe40004800000 */
[----:B------:R-:W-:Y:S01]  /*203e0*/  PRMT R2, RZ, 0x7610, R2 ;  /* 0x00007610ff027816 */ /* 0x000fe20000000002 */
[----:B------:R-:W-:Y:S01]  /*203f0*/  IMAD R10, R5, -0x5, R10 ;  /* 0xfffffffb050a7824 */ /* 0x000fe200078e020a */
[----:B------:R-:W-:-:S05]  /*20400*/  LOP3.LUT R0, R0, R3, RZ, 0x3c, !PT ;  /* 0x0000000300007212 */ /* 0x000fca00078e3cff */
[----:B------:R-:W-:Y:S01]  /*20410*/  @P3 LOP3.LUT R0, R0, 0x1, R5, 0x78, !PT ;  /* 0x0000000100003812 */ /* 0x000fe200078e7805 */
[----:B------:R-:W-:Y:S01]  /*20420*/  IMAD.MOV.U32 R5, RZ, RZ, -0x1 ;  /* 0xffffffffff057424 */ /* 0x000fe200078e00ff */
[----:B---3--:R-:W-:-:S04]  /*20430*/  IADD3 R14, P4, R14, UR22, RZ ;  /* 0x000000160e0e7c10 */ /* 0x008fc8000ff9e0ff */
[----:B--2---:R-:W-:Y:S01]  /*20440*/  IADD3.X R17, R17, UR13, RZ, P4, !PT ;  /* 0x0000000d11117c10 */ /* 0x004fe2000a7fe4ff */
[----:B------:R0:W-:Y:S01]  /*20450*/  STL [R1+0x280], R14 ;  /* 0x0002800e01007387 */ /* 0x0001e20000100800 */
[----:B------:R-:W-:-:S03]  /*20460*/  ISETP.GE.U32.AND P1, PT, R14, UR8, PT ;  /* 0x000000080e007c0c */ /* 0x000fc6000bf26070 */
[----:B------:R0:W-:Y:S01]  /*20470*/  STL [R1+0x27c], R17 ;  /* 0x00027c1101007387 */ /* 0x0001e20000100800 */
[----:B------:R-:W-:-:S13]  /*20480*/  ISETP.GE.U32.AND.EX P1, PT, R17, UR9, PT, P1 ;  /* 0x0000000911007c0c */ /* 0x000fda000bf26110 */
[----:B0-----:R-:W-:Y:S05]  /*20490*/  @P1 BRA `(.L_x_98) ;  /* 0x0000000400581947 */ /* 0x001fea0003800000 */
[----:B------:R-:W-:Y:S01]  /*204a0*/  ULDC.64 UR8, c[0x0][0x628] ;  /* 0x00018a0000087ab9 */ /* 0x000fe20000000a00 */
[----:B------:R-:W0:Y:S01]  /*204b0*/  S2R R13, SR_CTAID.X ;  /* 0x00000000000d7919 */ /* 0x000e220000002500 */
[----:B------:R-:W-:Y:S01]  /*204c0*/  ISETP.NE.U32.AND P1, PT, RZ, UR8, PT ;  /* 0x00000008ff007c0c */ /* 0x000fe2000bf25070 */
[----:B------:R-:W-:Y:S01]  /*204d0*/  ULDC UR10, c[0x0][0x630] ;  /* 0x00018c00000a7ab9 */ /* 0x000fe20000000800 */
[----:B------:R-:W-:Y:S01]  /*204e0*/  IMAD.MOV.U32 R2, RZ, RZ, R14 ;  /* 0x000000ffff027224 */ /* 0x000fe200078e000e */
[----:B------:R-:W1:Y:S01]  /*204f0*/  S2R R11, SR_CTAID.Y ;  /* 0x00000000000b7919 */ /* 0x000e620000002600 */
[----:B------:R-:W-:Y:S01]  /*20500*/  ISETP.NE.AND.EX P1, PT, RZ, UR9, PT, P1 ;  /* 0x00000009ff007c0c */ /* 0x000fe2000bf25310 */
[----:B------:R-:W-:-:S12]  /*20510*/  IMAD.MOV.U32 R3, RZ, RZ, R17 ;  /* 0x000000ffff037224 */ /* 0x000fd800078e0011 */
[----:B------:R-:W-:Y:S05]  /*20520*/  @!P1 BRA `(.L_x_99) ;  /* 0x0000000000289947 */ /* 0x000fea0003800000 */
[----:B------:R-:W-:Y:S02]  /*20530*/  ULDC UR6, c[0x0][0x634] ;  /* 0x00018d0000067ab9 */ /* 0x000fe40000000800 */
[----:B------:R-:W-:-:S05]  /*20540*/  IADD3 R7, P1, R14, UR6, RZ ;  /* 0x000000060e077c10 */ /* 0x000fca000ff3e0ff */
[----:B------:R-:W-:-:S04]  /*20550*/  IMAD.X R15, RZ, RZ, R17, P1 ;  /* 0x000000ffff0f7224 */ /* 0x000fc800008e0611 */
[----:B------:R-:W-:-:S04]  /*20560*/  IMAD.WIDE.U32 R4, R15, UR8, RZ ;  /* 0x000000080f047c25 */ /* 0x000fc8000f8e00ff */
[----:B------:R-:W-:-:S04]  /*20570*/  IMAD.WIDE.U32 R4, P1, R7, UR9, R4 ;  /* 0x0000000907047c25 */ /* 0x000fc8000f820004 */
[----:B------:R-:W-:-:S04]  /*20580*/  IMAD.WIDE.U32 R6, R7, UR8, RZ ;  /* 0x0000000807067c25 */ /* 0x000fc8000f8e00ff */
[----:B------:R-:W-:Y:S01]  /*20590*/  IMAD.X R3, RZ, RZ, RZ, P1 ;  /* 0x000000ffff037224 */ /* 0x000fe200008e06ff */
[----:B------:R-:W-:Y:S01]  /*205a0*/  IADD3 RZ, P1, R7, R4, RZ ;  /* 0x0000000407ff7210 */ /* 0x000fe20007f3e0ff */
[----:B------:R-:W-:-:S04]  /*205b0*/  IMAD.MOV.U32 R2, RZ, RZ, R5 ;  /* 0x000000ffff027224 */ /* 0x000fc800078e0005 */
[----:B------:R-:W-:-:S08]  /*205c0*/  IMAD.WIDE.U32.X R2, R15, UR9, R2, P1 ;  /* 0x000000090f027c25 */ /* 0x000fd000088e0402 */
.L_x_99:
[--C-:B------:R-:W-:Y:S01]  /*205d0*/  SHF.R.U64 R6, R2, UR10, R3.reuse ;  /* 0x0000000a02067c19 */ /* 0x100fe20008001203 */
[----:B------:R-:W-:Y:S01]  /*205e0*/  ULDC.64 UR8, c[0x0][0x620] ;  /* 0x0001880000087ab9 */ /* 0x000fe20000000a00 */
[----:B------:R-:W-:Y:S01]  /*205f0*/  SHF.R.U32.HI R2, RZ, UR10, R3 ;  /* 0x0000000aff027c19 */ /* 0x000fe20008011603 */
[----:B------:R-:W-:Y:S01]  /*20600*/  IMAD.MOV.U32 R3, RZ, RZ, R17 ;  /* 0x000000ffff037224 */ /* 0x000fe200078e0011 */
[----:B------:R-:W-:Y:S01]  /*20610*/  IADD3 R5, P1, RZ, -R6, RZ ;  /* 0x80000006ff057210 */ /* 0x000fe20007f3e0ff */
[----:B------:R-:W-:Y:S01]  /*20620*/  ULDC UR6, c[0x0][0x150] ;  /* 0x0000540000067ab9 */ /* 0x000fe20000000800 */
[----:B0-----:R-:W-:Y:S01]  /*20630*/  I2FP.F32.U32 R7, R13 ;  /* 0x0000000d00077245 */ /* 0x001fe20000201000 */
[----:B------:R-:W0:Y:S01]  /*20640*/  LDC R18, c[0x0][0x144] ;  /* 0x00005100ff127b82 */ /* 0x000e220000000800 */
[----:B------:R-:W-:Y:S01]  /*20650*/  ULDC.64 UR10, c[0x0][0x640] ;  /* 0x00019000000a7ab9 */ /* 0x000fe20000000a00 */
[----:B------:R-:W-:Y:S01]  /*20660*/  IMAD.X R2, RZ, RZ, ~R2, P1 ;  /* 0x000000ffff027224 */ /* 0x000fe200008e0e02 */
[----:B------:R-:W-:-:S03]  /*20670*/  ISETP.NE.U32.AND P1, PT, RZ, UR10, PT ;  /* 0x0000000aff007c0c */ /* 0x000fc6000bf25070 */
[----:B------:R-:W-:Y:S01]  /*20680*/  IMAD R4, R2, UR8, RZ ;  /* 0x0000000802047c24 */ /* 0x000fe2000f8e02ff */
[----:B------:R-:W-:Y:S01]  /*20690*/  ISETP.NE.AND.EX P1, PT, RZ, UR11, PT, P1 ;  /* 0x0000000bff007c0c */ /* 0x000fe2000bf25310 */
[----:B------:R-:W-:Y:S01]  /*206a0*/  IMAD.MOV.U32 R2, RZ, RZ, R14 ;  /* 0x000000ffff027224 */ /* 0x000fe200078e000e */
[----:B------:R-:W2:Y:S03]  /*206b0*/  LDC R16, c[0x0][0x148] ;  /* 0x00005200ff107b82 */ /* 0x000ea60000000800 */
[----:B------:R-:W-:Y:S01]  /*206c0*/  IMAD.WIDE.U32 R2, R5, UR8, R2 ;  /* 0x0000000805027c25 */ /* 0x000fe2000f8e0002 */
[----:B------:R-:W-:-:S03]  /*206d0*/  ULDC UR8, c[0x0][0x154] ;  /* 0x0000550000087ab9 */ /* 0x000fc60000000800 */
[----:B------:R-:W-:Y:S02]  /*206e0*/  IMAD R5, R5, UR9, R4 ;  /* 0x0000000905057c24 */ /* 0x000fe4000f8e0204 */
[----:B------:R-:W-:Y:S01]  /*206f0*/  FMUL R4, R7, UR6 ;  /* 0x0000000607047c20 */ /* 0x000fe20008400000 */
[----:B------:R-:W-:Y:S01]  /*20700*/  ULDC UR6, c[0x0][0x618] ;  /* 0x0001860000067ab9 */ /* 0x000fe20000000800 */
[----:B------:R-:W-:Y:S01]  /*20710*/  ULDC UR9, c[0x0][0x608] ;  /* 0x0001820000097ab9 */ /* 0x000fe20000000800 */
[----:B------:R-:W-:-:S03]  /*20720*/  IMAD.IADD R3, R3, 0x1, R5 ;  /* 0x0000000103037824 */ /* 0x000fc600078e0205 */
[----:B------:R-:W3:Y:S02]  /*20730*/  F2I.U32.TRUNC.NTZ R4, R4 ;  /* 0x0000000400047305 */ /* 0x000ee4000020f000 */
[----:B------:R-:W-:Y:S02]  /*20740*/  SHF.R.U64 R7, R2, UR6, R3 ;  /* 0x0000000602077c19 */ /* 0x000fe40008001203 */
[----:B-1----:R-:W-:-:S05]  /*20750*/  I2FP.F32.U32 R2, R11 ;  /* 0x0000000b00027245 */ /* 0x002fca0000201000 */
[----:B------:R-:W-:Y:S01]  /*20760*/  FMUL R5, R2, UR8 ;  /* 0x0000000802057c20 */ /* 0x000fe20008400000 */
[----:B------:R-:W-:Y:S01]  /*20770*/  SHF.R.U32.HI R2, RZ, UR6, R3 ;  /* 0x00000006ff027c19 */ /* 0x000fe20008011603 */
[----:B------:R-:W-:Y:S02]  /*20780*/  ULDC UR6, c[0x0][0x658] ;  /* 0x0001960000067ab9 */ /* 0x000fe40000000800 */
[----:B------:R1:W4:Y:S01]  /*20790*/  F2I.U32.TRUNC.NTZ R19, R5 ;  /* 0x0000000500137305 */ /* 0x000322000020f000 */
[----:B------:R-:W-:Y:S01]  /*207a0*/  SHF.R.U64 R15, R7, UR9, R2 ;  /* 0x00000009070f7c19 */ /* 0x000fe20008001202 */
[----:B---3--:R-:W-:Y:S01]  /*207b0*/  IMAD.MOV R4, RZ, RZ, -R4 ;  /* 0x000000ffff047224 */ /* 0x008fe200078e0a04 */
[----:B------:R-:W-:-:S03]  /*207c0*/  SHF.R.U32.HI R2, RZ, UR9, R2 ;  /* 0x00000009ff027c19 */ /* 0x000fc60008011602 */
[----:B0-----:R-:W-:Y:S01]  /*207d0*/  IMAD R13, R18, R4, R13 ;  /* 0x00000004120d7224 */ /* 0x001fe200078e020d */
[--C-:B------:R-:W-:Y:S02]  /*207e0*/  SHF.R.U64 R14, R15, UR6, R2.reuse ;  /* 0x000000060f0e7c19 */ /* 0x100fe40008001202 */
[----:B------:R-:W-:-:S03]  /*207f0*/  SHF.R.U32.HI R17, RZ, UR6, R2 ;  /* 0x00000006ff117c19 */ /* 0x000fc60008011602 */
[----:B------:R-:W-:Y:S02]  /*20800*/  IMAD.MOV.U32 R2, RZ, RZ, R14 ;  /* 0x000000ffff027224 */ /* 0x000fe400078e000e */
[----:B------:R-:W-:Y:S01]  /*20810*/  IMAD.MOV.U32 R3, RZ, RZ, R17 ;  /* 0x000000ffff037224 */ /* 0x000fe200078e0011 */
[----:B-12-4-:R-:W-:Y:S06]  /*20820*/  @!P1 BRA `(.L_x_100) ;  /* 0x0000000000289947 */ /* 0x016fec0003800000 */
[----:B------:R-:W-:Y:S02]  /*20830*/  ULDC UR6, c[0x0][0x64c] ;  /* 0x0001930000067ab9 */ /* 0x000fe40000000800 */
[----:B------:R-:W-:-:S05]  /*20840*/  IADD3 R3, P1, R14, UR6, RZ ;  /* 0x000000060e037c10 */ /* 0x000fca000ff3e0ff */
[----:B------:R-:W-:-:S04]  /*20850*/  IMAD.X R17, RZ, RZ, R17, P1 ;  /* 0x000000ffff117224 */ /* 0x000fc800008e0611 */
[----:B------:R-:W-:-:S04]  /*20860*/  IMAD.WIDE.U32 R4, R17, UR10, RZ ;  /* 0x0000000a11047c25 */ /* 0x000fc8000f8e00ff */
[----:B------:R-:W-:-:S04]  /*20870*/  IMAD.WIDE.U32 R4, P1, R3, UR11, R4 ;  /* 0x0000000b03047c25 */ /* 0x000fc8000f820004 */
[----:B------:R-:W-:-:S04]  /*20880*/  IMAD.WIDE.U32 R2, R3, UR10, RZ ;  /* 0x0000000a03027c25 */ /* 0x000fc8000f8e00ff */
[----:B------:R-:W-:Y:S01]  /*20890*/  IMAD.MOV.U32 R2, RZ, RZ, R5 ;  /* 0x000000ffff027224 */ /* 0x000fe200078e0005 */
[----:B------:R-:W-:Y:S01]  /*208a0*/  IADD3 RZ, P3, R3, R4, RZ ;  /* 0x0000000403ff7210 */ /* 0x000fe20007f7e0ff */
[----:B------:R-:W-:-:S04]  /*208b0*/  IMAD.X R3, RZ, RZ, RZ, P1 ;  /* 0x000000ffff037224 */ /* 0x000fc800008e06ff */
[----:B------:R-:W-:-:S08]  /*208c0*/  IMAD.WIDE.U32.X R2, R17, UR11, R2, P3 ;  /* 0x0000000b11027c25 */ /* 0x000fd000098e0402 */
.L_x_100:
[----:B------:R-:W0:Y:S01]  /*208d0*/  LDC R4, c[0x0][0x65c] ;  /* 0x00019700ff047b82 */ /* 0x000e220000000800 */
[----:B------:R-:W-:Y:S01]  /*208e0*/  ULDC UR6, c[0x0][0x648] ;  /* 0x0001920000067ab9 */ /* 0x000fe20000000800 */
[----:B------:R-:W-:Y:S01]  /*208f0*/  LOP3.LUT R15, R15, UR19, RZ, 0xc0, !PT ;  /* 0x000000130f0f7c12 */ /* 0x000fe2000f8ec0ff */
[----:B------:R-:W-:Y:S01]  /*20900*/  IMAD.MOV R19, RZ, RZ, -R19 ;  /* 0x000000ffff137224 */ /* 0x000fe200078e0a13 */
[----:B------:R-:W-:Y:S01]  /*20910*/  SHF.R.U64 R2, R2, UR6, R3 ;  /* 0x0000000602027c19 */ /* 0x000fe20008001203 */
[----:B------:R-:W-:Y:S01]  /*20920*/  ULDC UR6, c[0x0][0x638] ;  /* 0x00018e0000067ab9 */ /* 0x000fe20000000800 */
[----:B------:R-:W-:Y:S01]  /*20930*/  LOP3.LUT R7, R7, UR4, RZ, 0xc0, !PT ;  /* 0x0000000407077c12 */ /* 0x000fe2000f8ec0ff */
[----:B------:R-:W-:Y:S02]  /*20940*/  ULDC UR8, c[0x0][0x610] ;  /* 0x0001840000087ab9 */ /* 0x000fe40000000800 */
[----:B------:R-:W-:Y:S02]  /*20950*/  IMAD.MOV R3, RZ, RZ, -R2 ;  /* 0x000000ffff037224 */ /* 0x000fe400078e0a02 */
[----:B------:R-:W-:-:S02]  /*20960*/  IMAD R2, R2, UR5, R15 ;  /* 0x0000000502027c24 */ /* 0x000fc4000f8e020f */
[----:B------:R-:W-:Y:S01]  /*20970*/  IMAD R14, R3, UR6, R14 ;  /* 0x00000006030e7c24 */ /* 0x000fe2000f8e020e */
[----:B------:R-:W-:-:S03]  /*20980*/  ULDC UR6, c[0x0][0x600] ;  /* 0x0001800000067ab9 */ /* 0x000fc60000000800 */
[----:B------:R-:W-:Y:S01]  /*20990*/  IMAD R14, R14, UR6, R7 ;  /* 0x000000060e0e7c24 */ /* 0x000fe2000f8e0207 */
[----:B0-----:R-:W-:-:S13]  /*209a0*/  ISETP.NE.AND P1, PT, R4, 0x1, PT ;  /* 0x000000010400780c */ /* 0x001fda0003f25270 */
[----:B------:R-:W-:-:S04]  /*209b0*/  @P1 IMAD R13, R16, R19, R11 ;  /* 0x00000013100d1224 */ /* 0x000fc800078e020b */
[----:B------:R-:W-:Y:S02]  /*209c0*/  IMAD R13, R2, UR8, R13 ;  /* 0x00000008020d7c24 */ /* 0x000fe4000f8e020d */
[----:B------:R-:W-:-:S03]  /*209d0*/  IMAD.MOV.U32 R2, RZ, RZ, 0x1 ;  /* 0x00000001ff027424 */ /* 0x000fc600078e00ff */
[----:B------:R-:W-:Y:S02]  /*209e0*/  SEL R7, R14, R13, !P1 ;  /* 0x0000000d0e077207 */ /* 0x000fe40004800000 */
[----:B------:R-:W-:-:S07]  /*209f0*/  SEL R5, R13, R14, !P1 ;  /* 0x0000000e0d057207 */ /* 0x000fce0004800000 */
.L_x_98:
[----:B------:R-:W-:Y:S05]  /*20a00*/  BSYNC B1 ;  /* 0x0000000000017941 */ /* 0x000fea0003800000 */
.L_x_97:
[----:B------:R-:W-:-:S13]  /*20a10*/  LOP3.LUT P1, RZ, R2, 0xff, RZ, 0xc0, !PT ;  /* 0x000000ff02ff7812 */ /* 0x000fda000782c0ff */
[----:B------:R-:W-:Y:S05]  /*20a20*/  @P1 BRA `(.L_x_101) ;  /* 0xfffffff4002c1947 */ /* 0x000fea000383ffff */
[----:B------:R-:W-:Y:S05]  /*20a30*/  BSYNC B0 ;  /* 0x0000000000007941 */ /* 0x000fea0003800000 */
.L_x_89:
[----:B------:R-:W-:-:S03]  /*20a40*/  UMOV UR6, 0xffffffff ;  /* 0xffffffff00067882 */ /* 0x000fc60000000000 */
[----:B------:R-:W-:Y:S05]  /*20a50*/  BRA.DIV UR6, `(.L_x_102) ;  /* 0x00000006064c7947 */ /* 0x000fea000b800000 */
[----:B------:R-:W-:-:S13]  /*20a60*/  ELECT P0, URZ, PT ;  /* 0x00000000003f782f */ /* 0x000fda0003800000 */
.L_x_117:
[----:B------:R-:W-:Y:S04]  /*20a70*/  BSSY B0, `(.L_x_103) ;  /* 0x0000035000007945 */ /* 0x000fe80003800000 */
[----:B------:R-:W-:Y:S05]  /*20a80*/  @!P0 BRA `(.L_x_104) ;  /* 0x0000000000cc8947 */ /* 0x000fea0003800000 */
[----:B------:R-:W-:-:S04]  /*20a90*/  ULOP3.LUT UR6, UR7, 0x2, URZ, 0xfc, !UPT ;  /* 0x0000000207067892 */ /* 0x000fc8000f8efc3f */
[----:B------:R-:W-:-:S06]  /*20aa0*/  UISETP.NE.AND UP0, UPT, UR6, 0x3, UPT ;  /* 0x000000030600788c */ /* 0x000fcc000bf05270 */
[----:B------:R-:W-:-:S13]  /*20ab0*/  PLOP3.LUT P0, PT, PT, PT, UP0, 0x80, 0x0 ;  /* 0x000000000000781c */ /* 0x000fda0003f0f008 */
[----:B------:R-:W-:Y:S05]  /*20ac0*/  @!P0 BRA `(.L_x_105) ;  /* 0x0000000000048947 */ /* 0x000fea0003800000 */
[----:B------:R-:W-:Y:S01]  /*20ad0*/  BPT.TRAP 0x1 ;  /* 0x000000040000795c */ /* 0x000fe20000300000 */
.L_x_105:
[----:B------:R-:W0:Y:S01]  /*20ae0*/  S2R R3, SR_CgaCtaId ;  /* 0x0000000000037919 */ /* 0x000e220000008800 */
[----:B------:R-:W-:-:S04]  /*20af0*/  MOV R2, 0x400 ;  /* 0x0000040000027802 */ /* 0x000fc80000000f00 */
[----:B0-----:R-:W-:Y:S02]  /*20b00*/  LEA R3, R3, R2, 0x18 ;  /* 0x0000000203037211 */ /* 0x001fe400078ec0ff */
[----:B------:R-:W-:-:S03]  /*20b10*/  SHF.L.U32 R2, R0, 0x1f, RZ ;  /* 0x0000001f00027819 */ /* 0x000fc600000006ff */
[----:B------:R-:W-:-:S04]  /*20b20*/  VIADD R3, R3, 0x28 ;  /* 0x0000002803037836 */ /* 0x000fc80000000000 */
[C---:B------:R-:W-:Y:S02]  /*20b30*/  IMAD R7, R10.reuse, 0x8, R3 ;  /* 0x000000080a077824 */ /* 0x040fe400078e0203 */
[----:B------:R-:W-:Y:S02]  /*20b40*/  VIADD R10, R10, 0x1 ;  /* 0x000000010a0a7836 */ /* 0x000fe40000000000 */
[----:B------:R-:W0:Y:S03]  /*20b50*/  SYNCS.PHASECHK.TRANS64.TRYWAIT P0, [R7+URZ], R2 ;  /* 0x00000002070075a7 */ /* 0x000e26000800017f */
[----:B------:R-:W-:-:S04]  /*20b60*/  ISETP.NE.AND P1, PT, R10, 0x5, PT ;  /* 0x000000050a00780c */ /* 0x000fc80003f25270 */
[----:B------:R-:W-:Y:S02]  /*20b70*/  SEL R5, RZ, 0x1, P1 ;  /* 0x00000001ff057807 */ /* 0x000fe40000800000 */
[----:B------:R-:W-:Y:S02]  /*20b80*/  SEL R10, R10, RZ, P1 ;  /* 0x000000ff0a0a7207 */ /* 0x000fe40000800000 */
[----:B------:R-:W-:-:S03]  /*20b90*/  LOP3.LUT R5, R0, R5, RZ, 0x3c, !PT ;  /* 0x0000000500057212 */ /* 0x000fc600078e3cff */
[----:B------:R-:W-:Y:S01]  /*20ba0*/  IMAD R9, R10, 0x8, R3 ;  /* 0x000000080a097824 */ /* 0x000fe200078e0203 */
[----:B------:R-:W-:Y:S01]  /*20bb0*/  SHF.L.U32 R4, R5, 0x1f, RZ ;  /* 0x0000001f05047819 */ /* 0x000fe200000006ff */
[----:B0-----:R-:W-:Y:S06]  /*20bc0*/  @!P0 BRA `(.L_x_106) ;  /* 0x0000000400148947 */ /* 0x001fec0003800000 */
.L_x_118:
[----:B------:R-:W1:Y:S01]  /*20bd0*/  SYNCS.PHASECHK.TRANS64.TRYWAIT P0, [R9+URZ], R4 ;  /* 0x00000004090075a7 */ /* 0x000e62000800017f */
[----:B------:R-:W-:-:S05]  /*20be0*/  VIADD R0, R10, 0x1 ;  /* 0x000000010a007836 */ /* 0x000fca0000000000 */
[----:B------:R-:W-:-:S04]  /*20bf0*/  ISETP.NE.AND P1, PT, R0, 0x5, PT ;  /* 0x000000050000780c */ /* 0x000fc80003f25270 */
[----:B0-----:R-:W-:Y:S02]  /*20c00*/  SEL R2, RZ, 0x1, P1 ;  /* 0x00000001ff027807 */ /* 0x001fe40000800000 */
[----:B------:R-:W-:Y:S02]  /*20c10*/  SEL R0, R0, RZ, P1 ;  /* 0x000000ff00007207 */ /* 0x000fe40000800000 */
[----:B------:R-:W-:-:S03]  /*20c20*/  LOP3.LUT R7, R5, R2, RZ, 0x3c, !PT ;  /* 0x0000000205077212 */ /* 0x000fc600078e3cff */
[----:B------:R-:W-:Y:S01]  /*20c30*/  IMAD R6, R0, 0x8, R3 ;  /* 0x0000000800067824 */ /* 0x000fe200078e0203 */
[----:B------:R-:W-:Y:S01]  /*20c40*/  SHF.L.U32 R5, R7, 0x1f, RZ ;  /* 0x0000001f07057819 */ /* 0x000fe200000006ff */
[----:B-1----:R-:W-:Y:S06]  /*20c50*/  @!P0 BRA `(.L_x_107) ;  /* 0x0000000400048947 */ /* 0x002fec0003800000 */
.L_x_119:
[----:B------:R-:W1:Y:S01]  /*20c60*/  SYNCS.PHASECHK.TRANS64.TRYWAIT P0, [R6+URZ], R5 ;  /* 0x00000005060075a7 */ /* 0x000e62000800017f */
[----:B------:R-:W-:-:S05]  /*20c70*/  VIADD R0, R0, 0x1 ;  /* 0x0000000100007836 */ /* 0x000fca0000000000 */
[----:B------:R-:W-:-:S04]  /*20c80*/  ISETP.NE.AND P1, PT, R0, 0x5, PT ;  /* 0x000000050000780c */ /* 0x000fc80003f25270 */
[----:B------:R-:W-:Y:S02]  /*20c90*/  SEL R2, RZ, 0x1, P1 ;  /* 0x00000001ff027807 */ /* 0x000fe40000800000 */
[----:B------:R-:W-:Y:S02]  /*20ca0*/  SEL R0, R0, RZ, P1 ;  /* 0x000000ff00007207 */ /* 0x000fe40000800000 */
[----:B------:R-:W-:-:S03]  /*20cb0*/  LOP3.LUT R7, R7, R2, RZ, 0x3c, !PT ;  /* 0x0000000207077212 */ /* 0x000fc600078e3cff */
[----:B0-----:R-:W-:Y:S01]  /*20cc0*/  IMAD R9, R0, 0x8, R3 ;  /* 0x0000000800097824 */ /* 0x001fe200078e0203 */
[----:B------:R-:W-:Y:S01]  /*20cd0*/  SHF.L.U32 R4, R7, 0x1f, RZ ;  /* 0x0000001f07047819 */ /* 0x000fe200000006ff */
[----:B-1----:R-:W-:Y:S06]  /*20ce0*/  @!P0 BRA `(.L_x_108) ;  /* 0x0000000000f48947 */ /* 0x002fec0003800000 */
.L_x_120:
[----:B------:R-:W1:Y:S01]  /*20cf0*/  SYNCS.PHASECHK.TRANS64.TRYWAIT P0, [R9+URZ], R4 ;  /* 0x00000004090075a7 */ /* 0x000e62000800017f */
[----:B------:R-:W-:-:S05]  /*20d00*/  VIADD R0, R0, 0x1 ;  /* 0x0000000100007836 */ /* 0x000fca0000000000 */
[----:B------:R-:W-:-:S04]  /*20d10*/  ISETP.NE.AND P1, PT, R0, 0x5, PT ;  /* 0x000000050000780c */ /* 0x000fc80003f25270 */
[----:B------:R-:W-:Y:S02]  /*20d20*/  SEL R2, RZ, 0x1, P1 ;  /* 0x00000001ff027807 */ /* 0x000fe40000800000 */
[----:B------:R-:W-:Y:S02]  /*20d30*/  SEL R0, R0, RZ, P1 ;  /* 0x000000ff00007207 */ /* 0x000fe40000800000 */
[----:B------:R-:W-:Y:S01]  /*20d40*/  LOP3.LUT R2, R7, R2, RZ, 0x3c, !PT ;  /* 0x0000000207027212 */ /* 0x000fe200078e3cff */
[----:B-1----:R-:W-:Y:S06]  /*20d50*/  @!P0 BRA `(.L_x_109) ;  /* 0x0000000000ec8947 */ /* 0x002fec0003800000 */
.L_x_121:
[----:B------:R-:W-:Y:S01]  /*20d60*/  IMAD R3, R0, 0x8, R3 ;  /* 0x0000000800037824 */ /* 0x000fe200078e0203 */
[----:B------:R-:W-:-:S07]  /*20d70*/  SHF.L.U32 R0, R2, 0x1f, RZ ;  /* 0x0000001f02007819 */ /* 0x000fce00000006ff */
.L_x_110:
[----:B--2---:R2:W3:Y:S02]  /*20d80*/  SYNCS.PHASECHK.TRANS64.TRYWAIT P0, [R3+URZ], R0 ;  /* 0x00000000030075a7 */ /* 0x0044e4000800017f */
[----:B---3--:R-:W-:Y:S05]  /*20d90*/  @!P0 NANOSLEEP.SYNCS 0x989680 ;  /* 0x009896800000895d */ /* 0x008fea0003900000 */
[----:B------:R-:W3:Y:S02]  /*20da0*/  @!P0 SYNCS.PHASECHK.TRANS64 P0, [R3+URZ], R0 ;  /* 0x00000000030085a7 */ /* 0x000ee4000800007f */
[----:B---3--:R-:W-:Y:S05]  /*20db0*/  @!P0 BRA `(.L_x_110) ;  /* 0xfffffffc00f08947 */ /* 0x008fea000383ffff */
.L_x_104:
[----:B------:R-:W-:Y:S05]  /*20dc0*/  BSYNC B0 ;  /* 0x0000000000007941 */ /* 0x000fea0003800000 */
.L_x_103:
[----:B------:R-:W-:Y:S05]  /*20dd0*/  EXIT ;  /* 0x000000000000794d */ /* 0x000fea0003800000 */
.L_x_17:
[----:B-1----:R-:W-:-:S04]  /*20de0*/  IMAD.U32 R3, RZ, RZ, UR20 ;  /* 0x00000014ff037e24 */ /* 0x002fc8000f8e00ff */
[----:B------:R1:W4:Y:S03]  /*20df0*/  SYNCS.PHASECHK.TRANS64.TRYWAIT P0, [R3+URZ], R2 ;  /* 0x00000002030075a7 */ /* 0x000326000800017f */
[----:B----4-:R-:W-:Y:S05]  /*20e00*/  @!P0 NANOSLEEP.SYNCS 0x989680 ;  /* 0x009896800000895d */ /* 0x010fea0003900000 */
[----:B------:R-:W4:Y:S02]  /*20e10*/  @!P0 SYNCS.PHASECHK.TRANS64 P0, [R3+URZ], R2 ;  /* 0x00000002030085a7 */ /* 0x000f24000800007f */
[----:B----4-:R-:W-:Y:S05]  /*20e20*/  @!P0 BRA `(.L_x_17) ;  /* 0xfffffffc00ec8947 */ /* 0x010fea000383ffff */
[----:B------:R-:W-:Y:S05]  /*20e30*/  BRA `(.L_x_16) ;  /* 0xfffffe1400807947 */ /* 0x000fea000383ffff */
.L_x_23:
[----:B-----5:R1:W-:Y:S02]  /*20e40*/  STL [R1+0x28c], R0 ;  /* 0x00028c0001007387 */ /* 0x0203e40000100800 */
[----:B-1----:R-:W-:-:S04]  /*20e50*/  IMAD.U32 R0, RZ, RZ, UR22 ;  /* 0x00000016ff007e24 */ /* 0x002fc8000f8e00ff */
[----:B------:R1:W0:Y:S03]  /*20e60*/  SYNCS.PHASECHK.TRANS64.TRYWAIT P0, [R0+URZ], R229 ;  /* 0x000000e5000075a7 */ /* 0x000226000800017f */
[----:B0-----:R-:W-:Y:S05]  /*20e70*/  @!P0 NANOSLEEP.SYNCS 0x989680 ;  /* 0x009896800000895d */ /* 0x001fea0003900000 */
[----:B------:R1:W0:Y:S02]  /*20e80*/  @!P0 SYNCS.PHASECHK.TRANS64 P0, [R0+URZ], R229 ;  /* 0x000000e5000085a7 */ /* 0x000224000800007f */
[----:B-1----:R1:W5:Y:S02]  /*20e90*/  LDL.LU R0, [R1+0x28c] ;  /* 0x00028c0001007983 */ /* 0x0023640000300800 */
[----:B01----:R-:W-:Y:S05]  /*20ea0*/  @!P0 BRA `(.L_x_23) ;  /* 0xfffffffc00e48947 */ /* 0x003fea000383ffff */
[----:B------:R-:W-:Y:S05]  /*20eb0*/  BRA `(.L_x_22) ;  /* 0xfffffe3800c07947 */ /* 0x000fea000383ffff */
.L_x_90:
[----:B------:R-:W-:Y:S01]  /*20ec0*/  BSSY B1, `(.L_x_111) ;  /* 0x0000006000017945 */ /* 0x000fe20003800000 */
[----:B------:R-:W-:-:S07]  /*20ed0*/  IMAD.MOV.U32 R2, RZ, RZ, -0x1 ;  /* 0xffffffffff027424 */ /* 0x000fce00078e00ff */
[----:B------:R-:W-:Y:S05]  /*20ee0*/  WARPSYNC.COLLECTIVE R2, `(.L_x_112) ;  /* 0x00000000020c7348 */ /* 0x000fea0003c00000 */
[----:B------:R-:W-:Y:S02]  /*20ef0*/  ELECT P1, UR62, PT ;  /* 0x00000000003e782f */ /* 0x000fe40003820000 */
[----:B------:R-:W-:Y:S01]  /*20f00*/  MOV R2, UR62 ;  /* 0x0000003e00027c02 */ /* 0x000fe20008000f00 */
[----:B------:R-:W-:Y:S10]  /*20f10*/  ENDCOLLECTIVE ;  /* 0x000000000000791b */ /* 0x000ff40003800000 */
.L_x_112:
[----:B------:R-:W-:Y:S05]  /*20f20*/  BSYNC B1 ;  /* 0x0000000000017941 */ /* 0x000fea0003800000 */
.L_x_111:
[----:B------:R-:W-:Y:S05]  /*20f30*/  BRA `(.L_x_113) ;  /* 0xffffffec00f47947 */ /* 0x000fea000383ffff */
.L_x_93:
[----:B0-----:R0:W1:Y:S02]  /*20f40*/  SYNCS.PHASECHK.TRANS64.TRYWAIT P1, [R14+URZ+0x28], R5 ;  /* 0x000028050e0075a7 */ /* 0x001064000802017f */
[----:B-1----:R-:W-:Y:S05]  /*20f50*/  @!P1 NANOSLEEP.SYNCS 0x989680 ;  /* 0x009896800000995d */ /* 0x002fea0003900000 */
[----:B------:R-:W1:Y:S02]  /*20f60*/  @!P1 SYNCS.PHASECHK.TRANS64 P1, [R14+URZ+0x28], R5 ;  /* 0x000028050e0095a7 */ /* 0x000e64000802007f */
[----:B-1----:R-:W-:Y:S05]  /*20f70*/  @!P1 BRA `(.L_x_93) ;  /* 0xfffffffc00f09947 */ /* 0x002fea000383ffff */
[----:B------:R-:W-:Y:S05]  /*20f80*/  BRA `(.L_x_114) ;  /* 0xfffffff000287947 */ /* 0x000fea000383ffff */
.L_x_102:
[----:B------:R-:W-:Y:S01]  /*20f90*/  BSSY B0, `(.L_x_115) ;  /* 0x0000006000007945 */ /* 0x000fe20003800000 */
[----:B------:R-:W-:-:S07]  /*20fa0*/  IMAD.MOV.U32 R2, RZ, RZ, -0x1 ;  /* 0xffffffffff027424 */ /* 0x000fce00078e00ff */
[----:B------:R-:W-:Y:S05]  /*20fb0*/  WARPSYNC.COLLECTIVE R2, `(.L_x_116) ;  /* 0x00000000020c7348 */ /* 0x000fea0003c00000 */
[----:B------:R-:W-:Y:S02]  /*20fc0*/  ELECT P1, UR62, PT ;  /* 0x00000000003e782f */ /* 0x000fe40003820000 */
[----:B------:R-:W-:Y:S01]  /*20fd0*/  MOV R2, UR62 ;  /* 0x0000003e00027c02 */ /* 0x000fe20008000f00 */
[----:B------:R-:W-:Y:S10]  /*20fe0*/  ENDCOLLECTIVE ;  /* 0x000000000000791b */ /* 0x000ff40003800000 */
.L_x_116:
[----:B------:R-:W-:Y:S05]  /*20ff0*/  BSYNC B0 ;  /* 0x0000000000007941 */ /* 0x000fea0003800000 */
.L_x_115:
[----:B------:R-:W-:Y:S01]  /*21000*/  PLOP3.LUT P0, PT, P1, PT, PT, 0x80, 0x0 ;  /* 0x000000000000781c */ /* 0x000fe20000f0f070 */
[----:B------:R-:W-:-:S12]  /*21010*/  BRA `(.L_x_117) ;  /* 0xfffffff800947947 */ /* 0x000fd8000383ffff */
.L_x_106:
[----:B0-----:R0:W1:Y:S02]  /*21020*/  SYNCS.PHASECHK.TRANS64.TRYWAIT P0, [R7+URZ], R2 ;  /* 0x00000002070075a7 */ /* 0x001064000800017f */
[----:B-1----:R-:W-:Y:S05]  /*21030*/  @!P0 NANOSLEEP.SYNCS 0x989680 ;  /* 0x009896800000895d */ /* 0x002fea0003900000 */
[----:B------:R-:W1:Y:S02]  /*21040*/  @!P0 SYNCS.PHASECHK.TRANS64 P0, [R7+URZ], R2 ;  /* 0x00000002070085a7 */ /* 0x000e64000800007f */
[----:B-1----:R-:W-:Y:S05]  /*21050*/  @!P0 BRA `(.L_x_106) ;  /* 0xfffffffc00f08947 */ /* 0x002fea000383ffff */
[----:B------:R-:W-:Y:S05]  /*21060*/  BRA `(.L_x_118) ;  /* 0xfffffff800d87947 */ /* 0x000fea000383ffff */
.L_x_107:
[----:B0-----:R0:W1:Y:S02]  /*21070*/  SYNCS.PHASECHK.TRANS64.TRYWAIT P0, [R9+URZ], R4 ;  /* 0x00000004090075a7 */ /* 0x001064000800017f */
[----:B-1----:R-:W-:Y:S05]  /*21080*/  @!P0 NANOSLEEP.SYNCS 0x989680 ;  /* 0x009896800000895d */ /* 0x002fea0003900000 */
[----:B------:R-:W1:Y:S02]  /*21090*/  @!P0 SYNCS.PHASECHK.TRANS64 P0, [R9+URZ], R4 ;  /* 0x00000004090085a7 */ /* 0x000e64000800007f */
[----:B-1----:R-:W-:Y:S05]  /*210a0*/  @!P0 BRA `(.L_x_107) ;  /* 0xfffffffc00f08947 */ /* 0x002fea000383ffff */
[----:B------:R-:W-:Y:S05]  /*210b0*/  BRA `(.L_x_119) ;  /* 0xfffffff800e87947 */ /* 0x000fea000383ffff */
.L_x_108:
[----:B0-----:R0:W1:Y:S02]  /*210c0*/  SYNCS.PHASECHK.TRANS64.TRYWAIT P0, [R6+URZ], R5 ;  /* 0x00000005060075a7 */ /* 0x001064000800017f */
[----:B-1----:R-:W-:Y:S05]  /*210d0*/  @!P0 NANOSLEEP.SYNCS 0x989680 ;  /* 0x009896800000895d */ /* 0x002fea0003900000 */
[----:B------:R-:W1:Y:S02]  /*210e0*/  @!P0 SYNCS.PHASECHK.TRANS64 P0, [R6+URZ], R5 ;  /* 0x00000005060085a7 */ /* 0x000e64000800007f */
[----:B-1----:R-:W-:Y:S05]  /*210f0*/  @!P0 BRA `(.L_x_108) ;  /* 0xfffffffc00f08947 */ /* 0x002fea000383ffff */
[----:B------:R-:W-:Y:S05]  /*21100*/  BRA `(.L_x_120) ;  /* 0xfffffff800f87947 */ /* 0x000fea000383ffff */
.L_x_109:
[----:B-1----:R1:W2:Y:S02]  /*21110*/  SYNCS.PHASECHK.TRANS64.TRYWAIT P0, [R9+URZ], R4 ;  /* 0x00000004090075a7 */ /* 0x0022a4000800017f */
[----:B--2---:R-:W-:Y:S05]  /*21120*/  @!P0 NANOSLEEP.SYNCS 0x989680 ;  /* 0x009896800000895d */ /* 0x004fea0003900000 */
[----:B------:R-:W2:Y:S02]  /*21130*/  @!P0 SYNCS.PHASECHK.TRANS64 P0, [R9+URZ], R4 ;  /* 0x00000004090085a7 */ /* 0x000ea4000800007f */
[----:B--2---:R-:W-:Y:S05]  /*21140*/  @!P0 BRA `(.L_x_109) ;  /* 0xfffffffc00f08947 */ /* 0x004fea000383ffff */
[----:B------:R-:W-:Y:S05]  /*21150*/  BRA `(.L_x_121) ;  /* 0xfffffffc00007947 */ /* 0x000fea000383ffff */
.L_x_122:
[----:B------:R-:W-:-:S00]  /*21160*/  BRA `(.L_x_122) ;  /* 0xfffffffc00fc7947 */ /* 0x000fc0000383ffff */
[----:B------:R-:W-:-:S00]  /*21170*/  NOP ;  /* 0x0000000000007918 */ /* 0x000fc00000000000 */
        /* <DEDUP_REMOVED lines=8> */
.L_x_123:


//--------------------- .nv.shared._ZN7cutlass13device_kernelINS_4gemm6kernel13GemmUniversalIN4cute5tupleIJiiiiEEENS1_10collective13CollectiveMmaINS1_37MainloopSm90TmaGmmaWarpSpecializedFP8ILi5ENS5_IJNS4_1CILi1EEESB_SB_EEENS1_35KernelTmaWarpSpecializedCooperativeEEENS5_IJNSA_ILi512EEENSA_ILi96EEENSA_ILi64EEEEEENS_12float_e4m3_tENS5_IJlSB_lEEESJ_SK_NS4_8TiledMMAINS4_8MMA_AtomIJNS4_4SM904GMMA30MMA_64x96x32_F32E4M3E4M3_SS_TNILNSO_7ScaleInE1ELSQ_1EEEEEENS4_6LayoutINS5_IJNSA_ILi2EEESB_SB_EEENS5_IJSB_NSA_ILi0EEESW_EEEEENS5_IJNS4_10UnderscoreESZ_SZ_EEEEENS4_13SM90_TMA_LOADENS4_14ComposedLayoutINS4_7SwizzleILi2ELi4ELi3EEENS4_18smem_ptr_flag_bitsILi8EEENST_INS5_IJNSA_ILi8EEESH_EEENS5_IJSH_SB_EEEEEEEvNS4_8identityES12_S1C_vS1D_EENS_8epilogue10collective6detail29Sm90TmaWarpSpecializedAdapterINS1G_15DefaultEpilogueISJ_SK_SK_NS1F_6thread17LinearCombinationISJ_Li1EffLNS1K_9ScaleType4KindE0ELNS_15FloatRoundStyleE2ESJ_EENS1_15EpilogueDefaultEEEEEvvEEEEvNT_6ParamsE --------------------------
	.section	.nv.shared._ZN7cutlass13device_kernelINS_4gemm6kernel13GemmUniversalIN4cute5tupleIJiiiiEEENS1_10collective13CollectiveMmaINS1_37MainloopSm90TmaGmmaWarpSpecializedFP8ILi5ENS5_IJNS4_1CILi1EEESB_SB_EEENS1_35KernelTmaWarpSpecializedCooperativeEEENS5_IJNSA_ILi512EEENSA_ILi96EEENSA_ILi64EEEEEENS_12float_e4m3_tENS5_IJlSB_lEEESJ_SK_NS4_8TiledMMAINS4_8MMA_AtomIJNS4_4SM904GMMA30MMA_64x96x32_F32E4M3E4M3_SS_TNILNSO_7ScaleInE1ELSQ_1EEEEEENS4_6LayoutINS5_IJNSA_ILi2EEESB_SB_EEENS5_IJSB_NSA_ILi0EEESW_EEEEENS5_IJNS4_10UnderscoreESZ_SZ_EEEEENS4_13SM90_TMA_LOADENS4_14ComposedLayoutINS4_7SwizzleILi2ELi4ELi3EEENS4_18smem_ptr_flag_bitsILi8EEENST_INS5_IJNSA_ILi8EEESH_EEENS5_IJSH_SB_EEEEEEEvNS4_8identityES12_S1C_vS1D_EENS_8epilogue10collective6detail29Sm90TmaWarpSpecializedAdapterINS1G_15DefaultEpilogueISJ_SK_SK_NS1F_6thread17LinearCombinationISJ_Li1EffLNS1K_9ScaleType4KindE0ELNS_15FloatRoundStyleE2ESJ_EENS1_15EpilogueDefaultEEEEEvvEEEEvNT_6ParamsE,"aw",@nobits
	.sectionflags	@""
	.align	16
	.zero		1024


//--------------------- .nv.shared.reserved.0     --------------------------
	.section	.nv.shared.reserved.0,"aw",@nobits
	.weak		__nv_reservedSMEM_offset_0_alias
	.size		__nv_reservedSMEM_offset_0_alias, 0, 0
	.other		__nv_reservedSMEM_offset_0_alias,@"STO_CUDA_RESERVED_SHARED STV_DEFAULT"
__nv_reservedSMEM_offset_0_alias:
	.zero		0


//--------------------- .nv.global                --------------------------
	.section	.nv.global,"aw",@nobits
.nv.global:
	.type		_ZN40_INTERNAL_0c5ecf4a_4_k_cu_34020eed_189744cute1_E,@object
	.size		_ZN40_INTERNAL_0c5ecf4a_4_k_cu_34020eed_189744cute1_E,(_ZN40_INTERNAL_0c5ecf4a_4_k_cu_34020eed_189744cuda3std3__45__cpo6cbeginE - _ZN40_INTERNAL_0c5ecf4a_4_k_cu_34020eed_189744cute1_E)
_ZN40_INTERNAL_0c5ecf4a_4_k_cu_34020eed_189744cute1_E:
	.zero		1
	.type		_ZN40_INTERNAL_0c5ecf4a_4_k_cu_34020eed_189744cuda3std3__45__cpo6cbeginE,@object
	.size		_ZN40_INTERNAL_0c5ecf4a_4_k_cu_34020eed_189744cuda3std3__45__cpo6cbeginE,(_ZN40_INTERNAL_0c5ecf4a_4_k_cu_34020eed_189744cuda3std3__48in_placeE - _ZN40_INTERNAL_0c5ecf4a_4_k_cu_34020eed_189744cuda3std3__45__cpo6cbeginE)
_ZN40_INTERNAL_0c5ecf4a_4_k_cu_34020eed_189744cuda3std3__45__cpo6cbeginE:
	.zero		1
	.type		_ZN40_INTERNAL_0c5ecf4a_4_k_cu_34020eed_189744cuda3std3__48in_placeE,@object
	.size		_ZN40_INTERNAL_0c5ecf4a_4_k_cu_34020eed_189744cuda3std3__48in_placeE,(_ZN40_INTERNAL_0c5ecf4a_4_k_cu_34020eed_189744cuda3std6ranges3__45__cpo9iter_moveE - _ZN40_INTERNAL_0c5ecf4a_4_k_cu_34020eed_189744cuda3std3__48in_placeE)
_ZN40_INTERNAL_0c5ecf4a_4_k_cu_34020eed_189744cuda3std3__48in_placeE:
	.zero		1
	.type		_ZN40_INTERNAL_0c5ecf4a_4_k_cu_34020eed_189744cuda3std6ranges3__45__cpo9iter_moveE,@object
	.size		_ZN40_INTERNAL_0c5ecf4a_4_k_cu_34020eed_189744cuda3std6ranges3__45__cpo9iter_moveE,(_ZN40_INTERNAL_0c5ecf4a_4_k_cu_34020eed_189744cuda3std3__45__cpo5beginE - _ZN40_INTERNAL_0c5ecf4a_4_k_cu_34020eed_189744cuda3std6ranges3__45__cpo9iter_moveE)
_ZN40_INTERNAL_0c5ecf4a_4_k_cu_34020eed_189744cuda3std6ranges3__45__cpo9iter_moveE:
	.zero		1
	.type		_ZN40_INTERNAL_0c5ecf4a_4_k_cu_34020eed_189744cuda3std3__45__cpo5beginE,@object
	.size		_ZN40_INTERNAL_0c5ecf4a_4_k_cu_34020eed_189744cuda3std3__45__cpo5beginE,(_ZN40_INTERNAL_0c5ecf4a_4_k_cu_34020eed_189744cuda3std3__442_GLOBAL__N__0c5ecf4a_4_k_cu_34020eed_189746ignoreE - _ZN40_INTERNAL_0c5ecf4a_4_k_cu_34020eed_189744cuda3std3__45__cpo5beginE)
_ZN40_INTERNAL_0c5ecf4a_4_k_cu_34020eed_189744cuda3std3__45__cpo5beginE:
	.zero		1
	.type		_ZN40_INTERNAL_0c5ecf4a_4_k_cu_34020eed_189744cuda3std3__442_GLOBAL__N__0c5ecf4a_4_k_cu_34020eed_189746ignoreE,@object
	.size		_ZN40_INTERNAL_0c5ecf4a_4_k_cu_34020eed_189744cuda3std3__442_GLOBAL__N__0c5ecf4a_4_k_cu_34020eed_189746ignoreE,(_ZN40_INTERNAL_0c5ecf4a_4_k_cu_34020eed_189744cute7productE - _ZN40_INTERNAL_0c5ecf4a_4_k_cu_34020eed_189744cuda3std3__442_GLOBAL__N__0c5ecf4a_4_k_cu_34020eed_189746ignoreE)
_ZN40_INTERNAL_0c5ecf4a_4_k_cu_34020eed_189744cuda3std3__442_GLOBAL__N__0c5ecf4a_4_k_cu_34020eed_189746ignoreE:
	.zero		1
	.type		_ZN40_INTERNAL_0c5ecf4a_4_k_cu_34020eed_189744cute7productE,@object
	.size		_ZN40_INTERNAL_0c5ecf4a_4_k_cu_34020eed_189744cute7productE,(_ZN40_INTERNAL_0c5ecf4a_4_k_cu_34020eed_189744cuda3std3__45__cpo3endE - _ZN40_INTERNAL_0c5ecf4a_4_k_cu_34020eed_189744cute7productE)
_ZN40_INTERNAL_0c5ecf4a_4_k_cu_34020eed_189744cute7productE:
	.zero		1
	.type		_ZN40_INTERNAL_0c5ecf4a_4_k_cu_34020eed_189744cuda3std3__45__cpo3endE,@object
	.size		_ZN40_INTERNAL_0c5ecf4a_4_k_cu_34020eed_189744cuda3std3__45__cpo3endE,(_ZN40_INTERNAL_0c5ecf4a_4_k_cu_34020eed_189744cuda3std3__419piecewise_constructE - _ZN40_INTERNAL_0c5ecf4a_4_k_cu_34020eed_189744cuda3std3__45__cpo3endE)
_ZN40_INTERNAL_0c5ecf4a_4_k_cu_34020eed_189744cuda3std3__45__cpo3endE:
	.zero		1
	.type		_ZN40_INTERNAL_0c5ecf4a_4_k_cu_34020eed_189744cuda3std3__419piecewise_constructE,@object
	.size		_ZN40_INTERNAL_0c5ecf4a_4_k_cu_34020eed_189744cuda3std3__419piecewise_constructE,(_ZN40_INTERNAL_0c5ecf4a_4_k_cu_34020eed_189744cuda3std3__45__cpo4cendE - _ZN40_INTERNAL_0c5ecf4a_4_k_cu_34020eed_189744cuda3std3__419piecewise_constructE)
_ZN40_INTERNAL_0c5ecf4a_4_k_cu_34020eed_189744cuda3std3__419piecewise_constructE:
	.zero		1
	.type		_ZN40_INTERNAL_0c5ecf4a_4_k_cu_34020eed_189744cuda3std3__45__cpo4cendE,@object
	.size		_ZN40_INTERNAL_0c5ecf4a_4_k_cu_34020eed_189744cuda3std3__45__cpo4cendE,(_ZN40_INTERNAL_0c5ecf4a_4_k_cu_34020eed_189744cuda3std6ranges3__45__cpo4swapE - _ZN40_INTERNAL_0c5ecf4a_4_k_cu_34020eed_189744cuda3std3__45__cpo4cendE)
_ZN40_INTERNAL_0c5ecf4a_4_k_cu_34020eed_189744cuda3std3__45__cpo4cendE:
	.zero		1
	.type		_ZN40_INTERNAL_0c5ecf4a_4_k_cu_34020eed_189744cuda3std6ranges3__45__cpo4swapE,@object
	.size		_ZN40_INTERNAL_0c5ecf4a_4_k_cu_34020eed_189744cuda3std6ranges3__45__cpo4swapE,(.L_7 - _ZN40_INTERNAL_0c5ecf4a_4_k_cu_34020eed_189744cuda3std6ranges3__45__cpo4swapE)
_ZN40_INTERNAL_0c5ecf4a_4_k_cu_34020eed_189744cuda3std6ranges3__45__cpo4swapE:
	.zero		1
.L_7:


//--------------------- .nv.constant0._ZN7cutlass13device_kernelINS_4gemm6kernel13GemmUniversalIN4cute5tupleIJiiiiEEENS1_10collective13CollectiveMmaINS1_37MainloopSm90TmaGmmaWarpSpecializedFP8ILi5ENS5_IJNS4_1CILi1EEESB_SB_EEENS1_35KernelTmaWarpSpecializedCooperativeEEENS5_IJNSA_ILi512EEENSA_ILi96EEENSA_ILi64EEEEEENS_12float_e4m3_tENS5_IJlSB_lEEESJ_SK_NS4_8TiledMMAINS4_8MMA_AtomIJNS4_4SM904GMMA30MMA_64x96x32_F32E4M3E4M3_SS_TNILNSO_7ScaleInE1ELSQ_1EEEEEENS4_6LayoutINS5_IJNSA_ILi2EEESB_SB_EEENS5_IJSB_NSA_ILi0EEESW_EEEEENS5_IJNS4_10UnderscoreESZ_SZ_EEEEENS4_13SM90_TMA_LOADENS4_14ComposedLayoutINS4_7SwizzleILi2ELi4ELi3EEENS4_18smem_ptr_flag_bitsILi8EEENST_INS5_IJNSA_ILi8EEESH_EEENS5_IJSH_SB_EEEEEEEvNS4_8identityES12_S1C_vS1D_EENS_8epilogue10collective6detail29Sm90TmaWarpSpecializedAdapterINS1G_15DefaultEpilogueISJ_SK_SK_NS1F_6thread17LinearCombinationISJ_Li1EffLNS1K_9ScaleType4KindE0ELNS_15FloatRoundStyleE2ESJ_EENS1_15EpilogueDefaultEEEEEvvEEEEvNT_6ParamsE --------------------------
	.section	.nv.constant0._ZN7cutlass13device_kernelINS_4gemm6kernel13GemmUniversalIN4cute5tupleIJiiiiEEENS1_10collective13CollectiveMmaINS1_37MainloopSm90TmaGmmaWarpSpecializedFP8ILi5ENS5_IJNS4_1CILi1EEESB_SB_EEENS1_35KernelTmaWarpSpecializedCooperativeEEENS5_IJNSA_ILi512EEENSA_ILi96EEENSA_ILi64EEEEEENS_12float_e4m3_tENS5_IJlSB_lEEESJ_SK_NS4_8TiledMMAINS4_8MMA_AtomIJNS4_4SM904GMMA30MMA_64x96x32_F32E4M3E4M3_SS_TNILNSO_7ScaleInE1ELSQ_1EEEEEENS4_6LayoutINS5_IJNSA_ILi2EEESB_SB_EEENS5_IJSB_NSA_ILi0EEESW_EEEEENS5_IJNS4_10UnderscoreESZ_SZ_EEEEENS4_13SM90_TMA_LOADENS4_14ComposedLayoutINS4_7SwizzleILi2ELi4ELi3EEENS4_18smem_ptr_flag_bitsILi8EEENST_INS5_IJNSA_ILi8EEESH_EEENS5_IJSH_SB_EEEEEEEvNS4_8identityES12_S1C_vS1D_EENS_8epilogue10collective6detail29Sm90TmaWarpSpecializedAdapterINS1G_15DefaultEpilogueISJ_SK_SK_NS1F_6thread17LinearCombinationISJ_Li1EffLNS1K_9ScaleType4KindE0ELNS_15FloatRoundStyleE2ESJ_EENS1_15EpilogueDefaultEEEEEvvEEEEvNT_6ParamsE,"a",@progbits
	.sectionflags	@""
	.align	4
.nv.constant0._ZN7cutlass13device_kernelINS_4gemm6kernel13GemmUniversalIN4cute5tupleIJiiiiEEENS1_10collective13CollectiveMmaINS1_37MainloopSm90TmaGmmaWarpSpecializedFP8ILi5ENS5_IJNS4_1CILi1EEESB_SB_EEENS1_35KernelTmaWarpSpecializedCooperativeEEENS5_IJNSA_ILi512EEENSA_ILi96EEENSA_ILi64EEEEEENS_12float_e4m3_tENS5_IJlSB_lEEESJ_SK_NS4_8TiledMMAINS4_8MMA_AtomIJNS4_4SM904GMMA30MMA_64x96x32_F32E4M3E4M3_SS_TNILNSO_7ScaleInE1ELSQ_1EEEEEENS4_6LayoutINS5_IJNSA_ILi2EEESB_SB_EEENS5_IJSB_NSA_ILi0EEESW_EEEEENS5_IJNS4_10UnderscoreESZ_SZ_EEEEENS4_13SM90_TMA_LOADENS4_14ComposedLayoutINS4_7SwizzleILi2ELi4ELi3EEENS4_18smem_ptr_flag_bitsILi8EEENST_INS5_IJNSA_ILi8EEESH_EEENS5_IJSH_SB_EEEEEEEvNS4_8identityES12_S1C_vS1D_EENS_8epilogue10collective6detail29Sm90TmaWarpSpecializedAdapterINS1G_15DefaultEpilogueISJ_SK_SK_NS1F_6thread17LinearCombinationISJ_Li1EffLNS1K_9ScaleType4KindE0ELNS_15FloatRoundStyleE2ESJ_EENS1_15EpilogueDefaultEEEEEvvEEEEvNT_6ParamsE:
	.zero		1664


//--------------------- SYMBOLS --------------------------

	.type		.nv.reservedSmem.offset0,@object
	.size		.nv.reservedSmem.offset0,0x4
